def matmul_kernel(
    a_ptr,
    b_ptr,
    c_ptr,
    M,
    N,
    K,
    stride_am,
    stride_ak,
    stride_bk,
    stride_bn,
    stride_cm,
    stride_cn,
    BLOCK_M: tl.constexpr,
    BLOCK_N: tl.constexpr,
    BLOCK_K: tl.constexpr,
    GROUP_M: tl.constexpr,
):
    pid = tl.program_id(axis=0)
    num_pid_m = tl.cdiv(M, BLOCK_M)
    num_pid_n = tl.cdiv(N, BLOCK_N)
    num_pid_in_group = GROUP_M * num_pid_n
    group_id = pid // num_pid_in_group
    first_pid_m = group_id * GROUP_M
    group_size_m = min(num_pid_m - first_pid_m, GROUP_M)
    pid_m = first_pid_m + ((pid % num_pid_in_group) % group_size_m)
    pid_n = (pid % num_pid_in_group) // group_size_m

    offs_am = (pid_m * BLOCK_M + tl.arange(0, BLOCK_M)) % M
    offs_bn = (pid_n * BLOCK_N + tl.arange(0, BLOCK_N)) % N
    offs_k = tl.arange(0, BLOCK_K)
    a_ptrs = a_ptr + offs_am[:, None] * stride_am + offs_k[None, :] * stride_ak
    b_ptrs = b_ptr + offs_k[:, None] * stride_bk + offs_bn[None, :] * stride_bn

    acc = tl.zeros((BLOCK_M, BLOCK_N), dtype=tl.float32)
    for kk in range(0, tl.cdiv(K, BLOCK_K)):
        a = tl.load(a_ptrs, mask=offs_k[None, :] < K - kk * BLOCK_K, other=0.0)
        b = tl.load(b_ptrs, mask=offs_k[:, None] < K - kk * BLOCK_K, other=0.0)
        acc = tl.dot(a, b, acc)
        a_ptrs += BLOCK_K * stride_ak
        b_ptrs += BLOCK_K * stride_bk

    c = acc.to(c_ptr.dtype.element_ty)
    offs_cm = pid_m * BLOCK_M + tl.arange(0, BLOCK_M)
    offs_cn = pid_n * BLOCK_N + tl.arange(0, BLOCK_N)
    c_ptrs = c_ptr + offs_cm[:, None] * stride_cm + offs_cn[None, :] * stride_cn
    mask = (offs_cm[:, None] < M) & (offs_cn[None, :] < N)
    tl.store(c_ptrs, c, mask=mask)

# config = {"BLOCK_K": 128, "BLOCK_M": 128, "BLOCK_N": 512, "GROUP_M": 8, "arch": "sm_100", "dtype": "fp16", "num_ctas": 1, "num_stages": 3, "num_warps": 16}
# arch = sm_100


// ===== COMPILED SASS (sm_100a) =====

	.target	sm_100a

	.elftype	@"ET_EXEC"


//--------------------- .note.nv.tkinfo           --------------------------
	.section	.note.nv.tkinfo,"",@"SHT_NOTE"
	.sectionflags	@"SHF_NOTE_NV_TKINFO"
	.tkinfo
        /*0018*/ 	.word	0x00000081
        /*0030*/ 	.string	""
        /*0030*/ 	.string	"ptxas-blackwell"
        /*0030*/ 	.string	"Cuda compilation tools, release 12.9, V12.9.86"
        /*0030*/ 	.string	"Build cuda_12.9.r12.9/compiler.36037853_0"
        /*0030*/ 	.string	"-v  -suppress-debug-info  -lineinfo  -arch sm_100a "



//--------------------- .note.nv.cuver            --------------------------
	.section	.note.nv.cuver,"",@"SHT_NOTE"
	.sectionflags	@"SHF_NOTE_NV_CUVER"
        /*0018*/ 	.short	0x0001
        /*001a*/ 	.short	0x0064
        /*001c*/ 	.short	0x0001
        /*001e*/ 	.short	0x0000
        /*0020*/ 	.short	0x0001
        /*0022*/ 	.short	0x0000


//--------------------- .nv.info                  --------------------------
	.section	.nv.info,"",@"SHT_CUDA_INFO"
	.align	4


	//----- nvinfo : EIATTR_REGCOUNT
	.align		4
        /*0000*/ 	.byte	0x04, 0x2f
        /*0002*/ 	.short	(.L_1 - .L_0)
	.align		4
.L_0:
        /*0004*/ 	.word	index@(matmul_kernel)
        /*0008*/ 	.word	0x00000020


	//----- nvinfo : EIATTR_FRAME_SIZE
	.align		4
.L_1:
        /*000c*/ 	.byte	0x04, 0x11
        /*000e*/ 	.short	(.L_3 - .L_2)
	.align		4
.L_2:
        /*0010*/ 	.word	index@(matmul_kernel)
        /*0014*/ 	.word	0x00002268


	//----- nvinfo : EIATTR_MIN_STACK_SIZE
	.align		4
.L_3:
        /*0018*/ 	.byte	0x04, 0x12
        /*001a*/ 	.short	(.L_5 - .L_4)
	.align		4
.L_4:
        /*001c*/ 	.word	index@(matmul_kernel)
        /*0020*/ 	.word	0x00002268
.L_5:


//--------------------- .nv.info.matmul_kernel    --------------------------
	.section	.nv.info.matmul_kernel,"",@"SHT_CUDA_INFO"
	.sectionflags	@""
	.align	4


	//----- nvinfo : EIATTR_CUDA_API_VERSION
	.align		4
        /*0000*/ 	.byte	0x04, 0x37
        /*0002*/ 	.short	(.L_7 - .L_6)
.L_6:
        /*0004*/ 	.word	0x00000081


	//----- nvinfo : EIATTR_KPARAM_INFO
	.align		4
.L_7:
        /*0008*/ 	.byte	0x04, 0x17
        /*000a*/ 	.short	(.L_9 - .L_8)
.L_8:
        /*000c*/ 	.word	0x00000000
        /*0010*/ 	.short	0x000d
        /*0012*/ 	.short	0x0048
        /*0014*/ 	.byte	0x00, 0xf4, 0x21, 0x00


	//----- nvinfo : EIATTR_KPARAM_INFO
	.align		4
.L_9:
        /*0018*/ 	.byte	0x04, 0x17
        /*001a*/ 	.short	(.L_11 - .L_10)
.L_10:
        /*001c*/ 	.word	0x00000000
        /*0020*/ 	.short	0x000c
        /*0022*/ 	.short	0x0040
        /*0024*/ 	.byte	0x00, 0xf4, 0x21, 0x00


	//----- nvinfo : EIATTR_KPARAM_INFO
	.align		4
.L_11:
        /*0028*/ 	.byte	0x04, 0x17
        /*002a*/ 	.short	(.L_13 - .L_12)
.L_12:
        /*002c*/ 	.word	0x00000000
        /*0030*/ 	.short	0x000b
        /*0032*/ 	.short	0x0038
        /*0034*/ 	.byte	0x00, 0xf0, 0x11, 0x00


	//----- nvinfo : EIATTR_KPARAM_INFO
	.align		4
.L_13:
        /*0038*/ 	.byte	0x04, 0x17
        /*003a*/ 	.short	(.L_15 - .L_14)
.L_14:
        /*003c*/ 	.word	0x00000000
        /*0040*/ 	.short	0x000a
        /*0042*/ 	.short	0x0034
        /*0044*/ 	.byte	0x00, 0xf0, 0x11, 0x00


	//----- nvinfo : EIATTR_KPARAM_INFO
	.align		4
.L_15:
        /*0048*/ 	.byte	0x04, 0x17
        /*004a*/ 	.short	(.L_17 - .L_16)
.L_16:
        /*004c*/ 	.word	0x00000000
        /*0050*/ 	.short	0x0009
        /*0052*/ 	.short	0x0030
        /*0054*/ 	.byte	0x00, 0xf0, 0x11, 0x00


	//----- nvinfo : EIATTR_KPARAM_INFO
	.align		4
.L_17:
        /*0058*/ 	.byte	0x04, 0x17
        /*005a*/ 	.short	(.L_19 - .L_18)
.L_18:
        /*005c*/ 	.word	0x00000000
        /*0060*/ 	.short	0x0008
        /*0062*/ 	.short	0x002c
        /*0064*/ 	.byte	0x00, 0xf0, 0x11, 0x00


	//----- nvinfo : EIATTR_KPARAM_INFO
	.align		4
.L_19:
        /*0068*/ 	.byte	0x04, 0x17
        /*006a*/ 	.short	(.L_21 - .L_20)
.L_20:
        /*006c*/ 	.word	0x00000000
        /*0070*/ 	.short	0x0007
        /*0072*/ 	.short	0x0028
        /*0074*/ 	.byte	0x00, 0xf0, 0x11, 0x00


	//----- nvinfo : EIATTR_KPARAM_INFO
	.align		4
.L_21:
        /*0078*/ 	.byte	0x04, 0x17
        /*007a*/ 	.short	(.L_23 - .L_22)
.L_22:
        /*007c*/ 	.word	0x00000000
        /*0080*/ 	.short	0x0006
        /*0082*/ 	.short	0x0024
        /*0084*/ 	.byte	0x00, 0xf0, 0x11, 0x00


	//----- nvinfo : EIATTR_KPARAM_INFO
	.align		4
.L_23:
        /*0088*/ 	.byte	0x04, 0x17
        /*008a*/ 	.short	(.L_25 - .L_24)
.L_24:
        /*008c*/ 	.word	0x00000000
        /*0090*/ 	.short	0x0005
        /*0092*/ 	.short	0x0020
        /*0094*/ 	.byte	0x00, 0xf0, 0x11, 0x00


	//----- nvinfo : EIATTR_KPARAM_INFO
	.align		4
.L_25:
        /*0098*/ 	.byte	0x04, 0x17
        /*009a*/ 	.short	(.L_27 - .L_26)
.L_26:
        /*009c*/ 	.word	0x00000000
        /*00a0*/ 	.short	0x0004
        /*00a2*/ 	.short	0x001c
        /*00a4*/ 	.byte	0x00, 0xf0, 0x11, 0x00


	//----- nvinfo : EIATTR_KPARAM_INFO
	.align		4
.L_27:
        /*00a8*/ 	.byte	0x04, 0x17
        /*00aa*/ 	.short	(.L_29 - .L_28)
.L_28:
        /*00ac*/ 	.word	0x00000000
        /*00b0*/ 	.short	0x0003
        /*00b2*/ 	.short	0x0018
        /*00b4*/ 	.byte	0x00, 0xf0, 0x11, 0x00


	//----- nvinfo : EIATTR_KPARAM_INFO
	.align		4
.L_29:
        /*00b8*/ 	.byte	0x04, 0x17
        /*00ba*/ 	.short	(.L_31 - .L_30)
.L_30:
        /*00bc*/ 	.word	0x00000000
        /*00c0*/ 	.short	0x0002
        /*00c2*/ 	.short	0x0010
        /*00c4*/ 	.byte	0x00, 0xf4, 0x21, 0x00


	//----- nvinfo : EIATTR_KPARAM_INFO
	.align		4
.L_31:
        /*00c8*/ 	.byte	0x04, 0x17
        /*00ca*/ 	.short	(.L_33 - .L_32)
.L_32:
        /*00cc*/ 	.word	0x00000000
        /*00d0*/ 	.short	0x0001
        /*00d2*/ 	.short	0x0008
        /*00d4*/ 	.byte	0x00, 0xf4, 0x21, 0x00


	//----- nvinfo : EIATTR_KPARAM_INFO
	.align		4
.L_33:
        /*00d8*/ 	.byte	0x04, 0x17
        /*00da*/ 	.short	(.L_35 - .L_34)
.L_34:
        /*00dc*/ 	.word	0x00000000
        /*00e0*/ 	.short	0x0000
        /*00e2*/ 	.short	0x0000
        /*00e4*/ 	.byte	0x00, 0xf4, 0x21, 0x00


	//----- nvinfo : EIATTR_SPARSE_MMA_MASK
	.align		4
.L_35:
        /*00e8*/ 	.byte	0x03, 0x50
        /*00ea*/ 	.short	0x0000


	//----- nvinfo : EIATTR_MAXREG_COUNT
	.align		4
        /*00ec*/ 	.byte	0x03, 0x1b
        /*00ee*/ 	.short	0x0080


	//----- nvinfo : EIATTR_NUM_BARRIERS
	.align		4
        /*00f0*/ 	.byte	0x02, 0x4c
        /*00f2*/ 	.byte	0x01
	.zero		1


	//----- nvinfo : EIATTR_ANNOTATIONS
	.align		4
        /*00f4*/ 	.byte	0x04, 0x55
        /*00f6*/ 	.short	(.L_37 - .L_36)


	//   ....[0]....
.L_36:
        /*00f8*/ 	.word	0x00000001
        /*00fc*/ 	.byte	0xd0, 0x05, 0x00, 0x00, 0x01, 0x00, 0x00, 0x00, 0x10, 0x07, 0x00, 0x00, 0x01, 0x00, 0x00, 0x00
        /* <DEDUP_REMOVED lines=3457> */
        /*d91c*/ 	.byte	0xd0, 0x17, 0x03, 0x00


	//----- nvinfo : EIATTR_VRC_CTA_INIT_COUNT
	.align		4
.L_37:
        /*d920*/ 	.byte	0x02, 0x4a
	.zero		1
	.zero		1


	//----- nvinfo : EIATTR_EXIT_INSTR_OFFSETS
	.align		4
        /*d924*/ 	.byte	0x04, 0x1c
        /*d926*/ 	.short	(.L_39 - .L_38)


	//   ....[0]....
.L_38:
        /*d928*/ 	.word	0x00031af0


	//   ....[1]....
        /*d92c*/ 	.word	0x00031b20


	//----- nvinfo : EIATTR_REQNTID
	.align		4
.L_39:
        /*d930*/ 	.byte	0x04, 0x10
        /*d932*/ 	.short	(.L_41 - .L_40)
.L_40:
        /*d934*/ 	.word	0x00000200
        /*d938*/ 	.word	0x00000001
        /*d93c*/ 	.word	0x00000001


	//----- nvinfo : EIATTR_CBANK_PARAM_SIZE
	.align		4
.L_41:
        /*d940*/ 	.byte	0x03, 0x19
        /*d942*/ 	.short	0x0050


	//----- nvinfo : EIATTR_PARAM_CBANK
	.align		4
        /*d944*/ 	.byte	0x04, 0x0a
        /*d946*/ 	.short	(.L_43 - .L_42)
	.align		4
.L_42:
        /*d948*/ 	.word	index@(.nv.constant0.matmul_kernel)
        /*d94c*/ 	.short	0x0380
        /*d94e*/ 	.short	0x0050


	//----- nvinfo : EIATTR_SW_WAR
	.align		4
.L_43:
        /*d950*/ 	.byte	0x04, 0x36
        /*d952*/ 	.short	(.L_45 - .L_44)
.L_44:
        /*d954*/ 	.word	0x00000008
.L_45:


//--------------------- .nv.compat                --------------------------
	.section	.nv.compat,"",@"SHT_CUDA_COMPAT_INFO"
	.align	4
        /*0000*/ 	.byte	0x02, 0x02, 0x01, 0x00, 0x02, 0x05, 0x05, 0x00, 0x02, 0x03, 0x00, 0x00, 0x02, 0x06, 0x01, 0x00


//--------------------- .nv.callgraph             --------------------------
	.section	.nv.callgraph,"",@"SHT_CUDA_CALLGRAPH"
	.align	4
	.sectionentsize	8
	.align		4
        /*0000*/ 	.word	0x00000000
	.align		4
        /*0004*/ 	.word	0xffffffff
	.align		4
        /*0008*/ 	.word	0x00000000
	.align		4
        /*000c*/ 	.word	0xfffffffe
	.align		4
        /*0010*/ 	.word	0x00000000
	.align		4
        /*0014*/ 	.word	0xfffffffd
	.align		4
        /*0018*/ 	.word	0x00000000
	.align		4
        /*001c*/ 	.word	0xfffffffc


//--------------------- .text.matmul_kernel       --------------------------
	.section	.text.matmul_kernel,"ax",@progbits
	.align	128
        .global         matmul_kernel
        .type           matmul_kernel,@function
        .size           matmul_kernel,(.L_x_4 - matmul_kernel)
        .other          matmul_kernel,@"STO_CUDA_ENTRY STV_DEFAULT"
matmul_kernel:
.text.matmul_kernel:
[----:B------:R-:W0:Y:S08]  /*0000*/  LDC R1, c[0x0][0x37c] ;  /* 0x0000df00ff017b82 */ /* 0x000e300000000800 */
[----:B------:R-:W1:Y:S01]  /*0010*/  LDC.64 R14, c[0x0][0x398] ;  /* 0x0000e600ff0e7b82 */ /* 0x000e620000000a00 */
[----:B------:R-:W2:Y:S01]  /*0020*/  S2R R12, SR_TID.X ;  /* 0x00000000000c7919 */ /* 0x000ea20000002100 */
[----:B0-----:R-:W-:Y:S01]  /*0030*/  VIADD R1, R1, 0xffffdd98 ;  /* 0xffffdd9801017836 */ /* 0x001fe20000000000 */
[----:B------:R-:W0:Y:S01]  /*0040*/  LDCU UR4, c[0x0][0x3a0] ;  /* 0x00007400ff0477ac */ /* 0x000e220008000800 */
[----:B------:R-:W3:Y:S01]  /*0050*/  LDCU.64 UR12, c[0x0][0x358] ;  /* 0x00006b00ff0c77ac */ /* 0x000ee20008000a00 */
[----:B------:R-:W4:Y:S01]  /*0060*/  LDCU UR14, c[0x0][0x3a0] ;  /* 0x00007400ff0e77ac */ /* 0x000f220008000800 */
[----:B0-----:R-:W-:Y:S01]  /*0070*/  UIADD3 UR4, UPT, UPT, UR4, 0x7f, URZ ;  /* 0x0000007f04047890 */ /* 0x001fe2000fffe0ff */
[----:B-1----:R-:W-:-:S03]  /*0080*/  VIADD R0, R15, 0x1ff ;  /* 0x000001ff0f007836 */ /* 0x002fc60000000000 */
[----:B------:R-:W-:Y:S02]  /*0090*/  UISETP.GT.AND UP0, UPT, UR4, 0x7f, UPT ;  /* 0x0000007f0400788c */ /* 0x000fe4000bf04270 */
[----:B------:R-:W-:-:S04]  /*00a0*/  SHF.R.S32.HI R3, RZ, 0x1f, R0 ;  /* 0x0000001fff037819 */ /* 0x000fc80000011400 */
[----:B------:R-:W-:Y:S02]  /*00b0*/  LEA.HI R3, R3, R0, RZ, 0x9 ;  /* 0x0000000003037211 */ /* 0x000fe400078f48ff */
[----:B--2---:R-:W-:Y:S02]  /*00c0*/  LOP3.LUT R13, R12, 0x7f, RZ, 0xc0, !PT ;  /* 0x0000007f0c0d7812 */ /* 0x004fe400078ec0ff */
[----:B------:R-:W-:Y:S02]  /*00d0*/  SHF.R.S32.HI R0, RZ, 0x9, R3 ;  /* 0x00000009ff007819 */ /* 0x000fe40000011403 */
[----:B------:R-:W0:Y:S03]  /*00e0*/  S2R R3, SR_CTAID.X ;  /* 0x0000000000037919 */ /* 0x000e260000002500 */
[----:B------:R-:W-:-:S05]  /*00f0*/  IMAD.SHL.U32 R0, R0, 0x8, RZ ;  /* 0x0000000800007824 */ /* 0x000fca00078e00ff */
[-C--:B------:R-:W-:Y:S02]  /*0100*/  IABS R7, R0.reuse ;  /* 0x0000000000077213 */ /* 0x080fe40000000000 */
[----:B------:R-:W-:Y:S02]  /*0110*/  IABS R10, R0 ;  /* 0x00000000000a7213 */ /* 0x000fe40000000000 */
[----:B------:R-:W1:Y:S08]  /*0120*/  I2F.RP R2, R7 ;  /* 0x0000000700027306 */ /* 0x000e700000209400 */
[----:B-1----:R-:W1:Y:S01]  /*0130*/  MUFU.RCP R2, R2 ;  /* 0x0000000200027308 */ /* 0x002e620000001000 */
[----:B0-----:R-:W-:Y:S01]  /*0140*/  IABS R8, R3 ;  /* 0x0000000300087213 */ /* 0x001fe20000000000 */
[----:B-1----:R-:W-:-:S02]  /*0150*/  VIADD R4, R2, 0xffffffe ;  /* 0x0ffffffe02047836 */ /* 0x002fc40000000000 */
[----:B------:R-:W-:-:S04]  /*0160*/  IMAD.MOV R2, RZ, RZ, -R10 ;  /* 0x000000ffff027224 */ /* 0x000fc800078e0a0a */
[----:B------:R0:W1:Y:S02]  /*0170*/  F2I.FTZ.U32.TRUNC.NTZ R5, R4 ;  /* 0x0000000400057305 */ /* 0x000064000021f000 */
[----:B0-----:R-:W-:Y:S02]  /*0180*/  IMAD.MOV.U32 R4, RZ, RZ, RZ ;  /* 0x000000ffff047224 */ /* 0x001fe400078e00ff */
[----:B-1----:R-:W-:-:S04]  /*0190*/  IMAD.MOV R6, RZ, RZ, -R5 ;  /* 0x000000ffff067224 */ /* 0x002fc800078e0a05 */
[----:B------:R-:W-:Y:S02]  /*01a0*/  IMAD R9, R6, R7, RZ ;  /* 0x0000000706097224 */ /* 0x000fe400078e02ff */
[----:B------:R-:W-:Y:S02]  /*01b0*/  IMAD.MOV.U32 R6, RZ, RZ, R8 ;  /* 0x000000ffff067224 */ /* 0x000fe400078e0008 */
[----:B------:R-:W-:-:S06]  /*01c0*/  IMAD.HI.U32 R5, R5, R9, R4 ;  /* 0x0000000905057227 */ /* 0x000fcc00078e0004 */
[----:B------:R-:W-:-:S04]  /*01d0*/  IMAD.HI.U32 R5, R5, R6, RZ ;  /* 0x0000000605057227 */ /* 0x000fc800078e00ff */
[----:B------:R-:W-:-:S05]  /*01e0*/  IMAD R2, R5, R2, R6 ;  /* 0x0000000205027224 */ /* 0x000fca00078e0206 */
[----:B------:R-:W-:-:S13]  /*01f0*/  ISETP.GT.U32.AND P1, PT, R7, R2, PT ;  /* 0x000000020700720c */ /* 0x000fda0003f24070 */
[----:B------:R-:W-:Y:S02]  /*0200*/  @!P1 IMAD.IADD R2, R2, 0x1, -R7 ;  /* 0x0000000102029824 */ /* 0x000fe400078e0a07 */
[----:B------:R-:W-:Y:S01]  /*0210*/  @!P1 VIADD R5, R5, 0x1 ;  /* 0x0000000105059836 */ /* 0x000fe20000000000 */
[----:B------:R-:W-:Y:S02]  /*0220*/  ISETP.NE.AND P1, PT, R0, RZ, PT ;  /* 0x000000ff0000720c */ /* 0x000fe40003f25270 */
[----:B------:R-:W-:Y:S02]  /*0230*/  ISETP.GE.U32.AND P0, PT, R2, R7, PT ;  /* 0x000000070200720c */ /* 0x000fe40003f06070 */
[----:B------:R-:W-:-:S04]  /*0240*/  LOP3.LUT R2, R3, R0, RZ, 0x3c, !PT ;  /* 0x0000000003027212 */ /* 0x000fc800078e3cff */
[----:B------:R-:W-:Y:S01]  /*0250*/  ISETP.GE.AND P2, PT, R2, RZ, PT ;  /* 0x000000ff0200720c */ /* 0x000fe20003f46270 */
[----:B------:R-:W-:-:S06]  /*0260*/  VIADD R2, R14, 0x7f ;  /* 0x0000007f0e027836 */ /* 0x000fcc0000000000 */
[----:B------:R-:W-:-:S04]  /*0270*/  @P0 VIADD R5, R5, 0x1 ;  /* 0x0000000105050836 */ /* 0x000fc80000000000 */
[----:B------:R-:W-:Y:S01]  /*0280*/  IMAD.MOV.U32 R6, RZ, RZ, R5 ;  /* 0x000000ffff067224 */ /* 0x000fe200078e0005 */
[----:B------:R-:W-:-:S03]  /*0290*/  SHF.R.S32.HI R5, RZ, 0x1f, R2 ;  /* 0x0000001fff057819 */ /* 0x000fc60000011402 */
[----:B------:R-:W-:Y:S01]  /*02a0*/  @!P2 IMAD.MOV R6, RZ, RZ, -R6 ;  /* 0x000000ffff06a224 */ /* 0x000fe200078e0a06 */
[----:B------:R-:W-:Y:S02]  /*02b0*/  @!P1 LOP3.LUT R6, RZ, R0, RZ, 0x33, !PT ;  /* 0x00000000ff069212 */ /* 0x000fe400078e33ff */
[----:B------:R-:W-:-:S03]  /*02c0*/  LEA.HI R5, R5, R2, RZ, 0x7 ;  /* 0x0000000205057211 */ /* 0x000fc600078f38ff */
[----:B------:R-:W-:Y:S02]  /*02d0*/  IMAD.SHL.U32 R4, R6, 0x8, RZ ;  /* 0x0000000806047824 */ /* 0x000fe400078e00ff */
[----:B------:R-:W-:-:S03]  /*02e0*/  IMAD.MOV R6, RZ, RZ, -R6 ;  /* 0x000000ffff067224 */ /* 0x000fc600078e0a06 */
[----:B------:R-:W-:Y:S01]  /*02f0*/  LEA.HI.SX32 R5, R5, -R4, 0x19 ;  /* 0x8000000405057211 */ /* 0x000fe200078fcaff */
[----:B------:R-:W-:Y:S02]  /*0300*/  IMAD R8, R0, R6, R3 ;  /* 0x0000000600087224 */ /* 0x000fe400078e0203 */
[----:B------:R-:W-:Y:S01]  /*0310*/  IMAD.MOV.U32 R6, RZ, RZ, RZ ;  /* 0x000000ffff067224 */ /* 0x000fe200078e00ff */
[----:B------:R-:W-:Y:S02]  /*0320*/  VIMNMX R5, PT, PT, R5, 0x8, PT ;  /* 0x0000000805057848 */ /* 0x000fe40003fe0100 */
[----:B------:R-:W-:Y:S02]  /*0330*/  IABS R11, R8 ;  /* 0x00000008000b7213 */ /* 0x000fe40000000000 */
[----:B------:R-:W-:-:S04]  /*0340*/  IABS R9, R5 ;  /* 0x0000000500097213 */ /* 0x000fc80000000000 */
[----:B------:R-:W0:Y:S08]  /*0350*/  I2F.RP R2, R9 ;  /* 0x0000000900027306 */ /* 0x000e300000209400 */
[----:B0-----:R-:W0:Y:S02]  /*0360*/  MUFU.RCP R2, R2 ;  /* 0x0000000200027308 */ /* 0x001e240000001000 */
[----:B0-----:R-:W-:-:S06]  /*0370*/  VIADD R7, R2, 0xffffffe ;  /* 0x0ffffffe02077836 */ /* 0x001fcc0000000000 */
[----:B------:R-:W0:Y:S02]  /*0380*/  F2I.FTZ.U32.TRUNC.NTZ R7, R7 ;  /* 0x0000000700077305 */ /* 0x000e24000021f000 */
[----:B0-----:R-:W-:-:S04]  /*0390*/  IMAD.MOV R10, RZ, RZ, -R7 ;  /* 0x000000ffff0a7224 */ /* 0x001fc800078e0a07 */
[----:B------:R-:W-:-:S04]  /*03a0*/  IMAD.MOV.U32 R0, RZ, RZ, R10 ;  /* 0x000000ffff007224 */ /* 0x000fc800078e000a */
[----:B------:R-:W-:Y:S01]  /*03b0*/  IMAD R3, R0, R9, RZ ;  /* 0x0000000900037224 */ /* 0x000fe200078e02ff */
[----:B------:R-:W-:-:S03]  /*03c0*/  IABS R0, R5 ;  /* 0x0000000500007213 */ /* 0x000fc60000000000 */
[----:B------:R-:W-:Y:S01]  /*03d0*/  IMAD.HI.U32 R6, R7, R3, R6 ;  /* 0x0000000307067227 */ /* 0x000fe200078e0006 */
[----:B------:R-:W-:-:S03]  /*03e0*/  SHF.R.U32.HI R3, RZ, 0x7, R12 ;  /* 0x00000007ff037819 */ /* 0x000fc6000001160c */
[----:B------:R-:W-:Y:S01]  /*03f0*/  IMAD.MOV R0, RZ, RZ, -R0 ;  /* 0x000000ffff007224 */ /* 0x000fe200078e0a00 */
[----:B------:R-:W-:Y:S01]  /*0400*/  SGXT.U32 R16, R3, 0x2 ;  /* 0x000000020310781a */ /* 0x000fe20000000000 */
[----:B------:R-:W-:-:S03]  /*0410*/  IMAD.HI.U32 R2, R6, R11, RZ ;  /* 0x0000000b06027227 */ /* 0x000fc600078e00ff */
[----:B------:R-:W-:Y:S01]  /*0420*/  LOP3.LUT R3, R16, 0x8, RZ, 0xfc, !PT ;  /* 0x0000000810037812 */ /* 0x000fe200078efcff */
[----:B------:R-:W-:Y:S01]  /*0430*/  IMAD R0, R2, R0, R11 ;  /* 0x0000000002007224 */ /* 0x000fe200078e020b */
[C---:B------:R-:W-:Y:S02]  /*0440*/  LOP3.LUT R3, R16.reuse, 0x14, RZ, 0xfc, !PT ;  /* 0x0000001410037812 */ /* 0x040fe400078efcff */
[C---:B------:R-:W-:Y:S02]  /*0450*/  LOP3.LUT R3, R16.reuse, 0x20, RZ, 0xfc, !PT ;  /* 0x0000002010037812 */ /* 0x040fe400078efcff */
[----:B------:R-:W-:Y:S02]  /*0460*/  ISETP.GT.U32.AND P1, PT, R9, R0, PT ;  /* 0x000000000900720c */ /* 0x000fe40003f24070 */
[C---:B------:R-:W-:Y:S02]  /*0470*/  LOP3.LUT R3, R16.reuse, 0x2c, RZ, 0xfc, !PT ;  /* 0x0000002c10037812 */ /* 0x040fe400078efcff */
[----:B------:R-:W-:-:S02]  /*0480*/  LOP3.LUT R3, R16, 0x38, RZ, 0xfc, !PT ;  /* 0x0000003810037812 */ /* 0x000fc400078efcff */
[C---:B------:R-:W-:Y:S02]  /*0490*/  LOP3.LUT R3, R16.reuse, 0x44, RZ, 0xfc, !PT ;  /* 0x0000004410037812 */ /* 0x040fe400078efcff */
[C---:B------:R-:W-:Y:S02]  /*04a0*/  LOP3.LUT R3, R16.reuse, 0x50, RZ, 0xfc, !PT ;  /* 0x0000005010037812 */ /* 0x040fe400078efcff */
[C---:B------:R-:W-:Y:S02]  /*04b0*/  LOP3.LUT R3, R16.reuse, 0x5c, RZ, 0xfc, !PT ;  /* 0x0000005c10037812 */ /* 0x040fe400078efcff */
[----:B------:R-:W-:Y:S01]  /*04c0*/  LOP3.LUT R3, R16, 0x68, RZ, 0xfc, !PT ;  /* 0x0000006810037812 */ /* 0x000fe200078efcff */
[----:B------:R-:W-:Y:S02]  /*04d0*/  @!P1 IMAD.IADD R0, R0, 0x1, -R9 ;  /* 0x0000000100009824 */ /* 0x000fe400078e0a09 */
[----:B------:R-:W-:Y:S01]  /*04e0*/  @!P1 VIADD R2, R2, 0x1 ;  /* 0x0000000102029836 */ /* 0x000fe20000000000 */
[----:B------:R-:W-:-:S02]  /*04f0*/  ISETP.NE.AND P1, PT, R5, RZ, PT ;  /* 0x000000ff0500720c */ /* 0x000fc40003f25270 */
[----:B------:R-:W-:Y:S02]  /*0500*/  ISETP.GE.U32.AND P0, PT, R0, R9, PT ;  /* 0x000000090000720c */ /* 0x000fe40003f06070 */
[----:B------:R-:W-:-:S04]  /*0510*/  LOP3.LUT R0, R8, R5, RZ, 0x3c, !PT ;  /* 0x0000000508007212 */ /* 0x000fc800078e3cff */
[----:B------:R-:W-:-:S07]  /*0520*/  ISETP.GE.AND P2, PT, R0, RZ, PT ;  /* 0x000000ff0000720c */ /* 0x000fce0003f46270 */
[----:B------:R-:W-:-:S06]  /*0530*/  @P0 VIADD R2, R2, 0x1 ;  /* 0x0000000102020836 */ /* 0x000fcc0000000000 */
[----:B------:R-:W-:Y:S01]  /*0540*/  @!P2 IMAD.MOV R2, RZ, RZ, -R2 ;  /* 0x000000ffff02a224 */ /* 0x000fe200078e0a02 */
[----:B------:R-:W-:-:S05]  /*0550*/  @!P1 LOP3.LUT R2, RZ, R5, RZ, 0x33, !PT ;  /* 0x00000005ff029212 */ /* 0x000fca00078e33ff */
[----:B------:R-:W-:Y:S02]  /*0560*/  IMAD.MOV R0, RZ, RZ, -R2 ;  /* 0x000000ffff007224 */ /* 0x000fe400078e0a02 */
[----:B------:R-:W-:Y:S02]  /*0570*/  IMAD.SHL.U32 R2, R2, 0x200, RZ ;  /* 0x0000020002027824 */ /* 0x000fe400078e00ff */
[----:B------:R-:W-:-:S03]  /*0580*/  IMAD R5, R5, R0, R8 ;  /* 0x0000000005057224 */ /* 0x000fc600078e0208 */
[----:B------:R-:W-:Y:S01]  /*0590*/  LOP3.LUT R6, R2, 0x4, R16, 0xfe, !PT ;  /* 0x0000000402067812 */ /* 0x000fe200078efe10 */
[----:B------:R-:W-:Y:S01]  /*05a0*/  IMAD.IADD R0, R4, 0x1, R5 ;  /* 0x0000000104007824 */ /* 0x000fe200078e0205 */
[C---:B------:R-:W-:Y:S02]  /*05b0*/  LOP3.LUT R4, R16.reuse, 0x4, RZ, 0xfc, !PT ;  /* 0x0000000410047812 */ /* 0x040fe400078efcff */
[C---:B------:R-:W-:Y:S01]  /*05c0*/  LOP3.LUT R4, R16.reuse, 0x10, RZ, 0xfc, !PT ;  /* 0x0000001010047812 */ /* 0x040fe200078efcff */
[----:B------:R0:W-:Y:S01]  /*05d0*/  STL [R1+0x9c4], R6 ;  /* 0x0009c40601007387 */ /* 0x0001e20000100800 */
[----:B------:R-:W-:Y:S01]  /*05e0*/  LOP3.LUT R5, R16, 0xc, RZ, 0xfc, !PT ;  /* 0x0000000c10057812 */ /* 0x000fe200078efcff */
[----:B------:R-:W-:Y:S01]  /*05f0*/  IMAD R0, R0, 0x80, R13 ;  /* 0x0000008000007824 */ /* 0x000fe200078e020d */
[C---:B------:R-:W-:Y:S02]  /*0600*/  LOP3.LUT R4, R16.reuse, 0x1c, RZ, 0xfc, !PT ;  /* 0x0000001c10047812 */ /* 0x040fe400078efcff */
[----:B------:R-:W-:-:S02]  /*0610*/  LOP3.LUT R5, R16, 0x18, RZ, 0xfc, !PT ;  /* 0x0000001810057812 */ /* 0x000fc400078efcff */
[C---:B------:R-:W-:Y:S02]  /*0620*/  LOP3.LUT R4, R16.reuse, 0x28, RZ, 0xfc, !PT ;  /* 0x0000002810047812 */ /* 0x040fe400078efcff */
[C---:B------:R-:W-:Y:S02]  /*0630*/  LOP3.LUT R5, R16.reuse, 0x24, RZ, 0xfc, !PT ;  /* 0x0000002410057812 */ /* 0x040fe400078efcff */
[C---:B------:R-:W-:Y:S02]  /*0640*/  LOP3.LUT R4, R16.reuse, 0x34, RZ, 0xfc, !PT ;  /* 0x0000003410047812 */ /* 0x040fe400078efcff */
[C---:B------:R-:W-:Y:S02]  /*0650*/  LOP3.LUT R5, R16.reuse, 0x30, RZ, 0xfc, !PT ;  /* 0x0000003010057812 */ /* 0x040fe400078efcff */
        /* <DEDUP_REMOVED lines=8> */
[C---:B------:R-:W-:Y:S02]  /*06e0*/  LOP3.LUT R4, R2.reuse, R16, RZ, 0xfc, !PT ;  /* 0x0000001002047212 */ /* 0x040fe400078efcff */
[C-C-:B------:R-:W-:Y:S02]  /*06f0*/  LOP3.LUT R5, R2.reuse, 0x8, R16.reuse, 0xfe, !PT ;  /* 0x0000000802057812 */ /* 0x140fe400078efe10 */
[C-C-:B------:R-:W-:Y:S01]  /*0700*/  LOP3.LUT R3, R2.reuse, 0xc, R16.reuse, 0xfe, !PT ;  /* 0x0000000c02037812 */ /* 0x140fe200078efe10 */
[----:B------:R-:W-:Y:S01]  /*0710*/  STL [R1+0x7a4], R4 ;  /* 0x0007a40401007387 */ /* 0x000fe20000100800 */
[----:B0-----:R-:W-:Y:S02]  /*0720*/  LOP3.LUT R6, R2, 0x18, R16, 0xfe, !PT ;  /* 0x0000001802067812 */ /* 0x001fe400078efe10 */
[C---:B------:R-:W-:Y:S01]  /*0730*/  LOP3.LUT R28, R4.reuse, 0x1d4, RZ, 0xfc, !PT ;  /* 0x000001d4041c7812 */ /* 0x040fe200078efcff */
[----:B------:R0:W-:Y:S01]  /*0740*/  STL [R1+0x9a8], R5 ;  /* 0x0009a80501007387 */ /* 0x0001e20000100800 */
[----:B------:R-:W-:-:S03]  /*0750*/  LOP3.LUT R29, R4, 0x1f4, RZ, 0xfc, !PT ;  /* 0x000001f4041d7812 */ /* 0x000fc600078efcff */
[----:B------:R1:W-:Y:S01]  /*0760*/  STL [R1+0x9bc], R3 ;  /* 0x0009bc0301007387 */ /* 0x0003e20000100800 */
[C-C-:B0-----:R-:W-:Y:S02]  /*0770*/  LOP3.LUT R5, R2.reuse, 0x10, R16.reuse, 0xfe, !PT ;  /* 0x0000001002057812 */ /* 0x141fe400078efe10 */
[----:B-1----:R-:W-:-:S03]  /*0780*/  LOP3.LUT R3, R2, 0x14, R16, 0xfe, !PT ;  /* 0x0000001402037812 */ /* 0x002fc600078efe10 */
[----:B------:R0:W-:Y:S04]  /*0790*/  STL [R1+0x9b8], R5 ;  /* 0x0009b80501007387 */ /* 0x0001e80000100800 */
[----:B------:R1:W-:Y:S04]  /*07a0*/  STL [R1+0x9b4], R3 ;  /* 0x0009b40301007387 */ /* 0x0003e80000100800 */
[----:B------:R2:W-:Y:S01]  /*07b0*/  STL [R1+0x9b0], R6 ;  /* 0x0009b00601007387 */ /* 0x0005e20000100800 */
[C-C-:B0-----:R-:W-:Y:S02]  /*07c0*/  LOP3.LUT R5, R2.reuse, 0x1c, R16.reuse, 0xfe, !PT ;  /* 0x0000001c02057812 */ /* 0x141fe400078efe10 */
[----:B-1----:R-:W-:-:S03]  /*07d0*/  LOP3.LUT R3, R2, 0x20, R16, 0xfe, !PT ;  /* 0x0000002002037812 */ /* 0x002fc600078efe10 */
[----:B------:R0:W-:Y:S01]  /*07e0*/  STL [R1+0x9ac], R5 ;  /* 0x0009ac0501007387 */ /* 0x0001e20000100800 */
[----:B--2---:R-:W-:-:S03]  /*07f0*/  LOP3.LUT R6, R2, 0x24, R16, 0xfe, !PT ;  /* 0x0000002402067812 */ /* 0x004fc600078efe10 */
        /* <DEDUP_REMOVED lines=43> */
[----:B------:R-:W-:Y:S01]  /*0ab0*/  STL [R1+0xa20], R6 ;  /* 0x000a200601007387 */ /* 0x000fe20000100800 */
[----:B0-----:R-:W-:Y:S02]  /*0ac0*/  LOP3.LUT R5, R2, 0x7c, R16, 0xfe, !PT ;  /* 0x0000007c02057812 */ /* 0x001fe400078efe10 */
[C---:B------:R-:W-:Y:S02]  /*0ad0*/  LOP3.LUT R2, R4.reuse, 0x84, RZ, 0xfc, !PT ;  /* 0x0000008404027812 */ /* 0x040fe400078efcff */
[C---:B-1----:R-:W-:Y:S01]  /*0ae0*/  LOP3.LUT R3, R4.reuse, 0x80, RZ, 0xfc, !PT ;  /* 0x0000008004037812 */ /* 0x042fe200078efcff */
[----:B------:R0:W-:Y:S04]  /*0af0*/  STL [R1+0xa24], R5 ;  /* 0x000a240501007387 */ /* 0x0001e80000100800 */
[----:B------:R1:W-:Y:S04]  /*0b00*/  STL [R1+0xa28], R3 ;  /* 0x000a280301007387 */ /* 0x0003e80000100800 */
[----:B------:R2:W-:Y:S01]  /*0b10*/  STL [R1+0xa74], R2 ;  /* 0x000a740201007387 */ /* 0x0005e20000100800 */
[----:B0-----:R-:W-:-:S02]  /*0b20*/  LOP3.LUT R5, R4, 0x88, RZ, 0xfc, !PT ;  /* 0x0000008804057812 */ /* 0x001fc400078efcff */
[----:B-1----:R-:W-:-:S03]  /*0b30*/  LOP3.LUT R3, R4, 0x8c, RZ, 0xfc, !PT ;  /* 0x0000008c04037812 */ /* 0x002fc600078efcff */
[----:B------:R0:W-:Y:S01]  /*0b40*/  STL [R1+0xa78], R5 ;  /* 0x000a780501007387 */ /* 0x0001e20000100800 */
[----:B--2---:R-:W-:-:S03]  /*0b50*/  LOP3.LUT R2, R4, 0x90, RZ, 0xfc, !PT ;  /* 0x0000009004027812 */ /* 0x004fc600078efcff */
[----:B------:R1:W-:Y:S04]  /*0b60*/  STL [R1+0xa7c], R3 ;  /* 0x000a7c0301007387 */ /* 0x0003e80000100800 */
[----:B------:R2:W-:Y:S01]  /*0b70*/  STL [R1+0xa80], R2 ;  /* 0x000a800201007387 */ /* 0x0005e20000100800 */
[C---:B0-----:R-:W-:Y:S02]  /*0b80*/  LOP3.LUT R5, R4.reuse, 0x94, RZ, 0xfc, !PT ;  /* 0x0000009404057812 */ /* 0x041fe400078efcff */
        /* <DEDUP_REMOVED lines=147> */
[----:B------:R1:W-:Y:S01]  /*14c0*/  STL [R1+0xba8], R3 ;  /* 0x000ba80301007387 */ /* 0x0003e20000100800 */
[C---:B0-----:R-:W-:Y:S02]  /*14d0*/  LOP3.LUT R5, R4.reuse, 0x1c0, RZ, 0xfc, !PT ;  /* 0x000001c004057812 */ /* 0x041fe400078efcff */
[----:B-1----:R-:W-:-:S03]  /*14e0*/  LOP3.LUT R3, R4, 0x1c4, RZ, 0xfc, !PT ;  /* 0x000001c404037812 */ /* 0x002fc600078efcff */
[----:B------:R0:W-:Y:S04]  /*14f0*/  STL [R1+0xbb0], R5 ;  /* 0x000bb00501007387 */ /* 0x0001e80000100800 */
[----:B------:R-:W-:Y:S04]  /*1500*/  STL [R1+0xbac], R2 ;  /* 0x000bac0201007387 */ /* 0x000fe80000100800 */
[----:B------:R1:W-:Y:S01]  /*1510*/  STL [R1+0xbb4], R3 ;  /* 0x000bb40301007387 */ /* 0x0003e20000100800 */
[----:B0-----:R-:W-:-:S03]  /*1520*/  LOP3.LUT R5, R4, 0x1c8, RZ, 0xfc, !PT ;  /* 0x000001c804057812 */ /* 0x001fc600078efcff */
[----:B------:R0:W-:Y:S04]  /*1530*/  STL [R1+0x9c0], R0 ;  /* 0x0009c00001007387 */ /* 0x0001e80000100800 */
[----:B------:R2:W-:Y:S01]  /*1540*/  STL [R1+0xbb8], R5 ;  /* 0x000bb80501007387 */ /* 0x0005e20000100800 */
[C---:B-1----:R-:W-:Y:S02]  /*1550*/  LOP3.LUT R3, R4.reuse, 0x1cc, RZ, 0xfc, !PT ;  /* 0x000001cc04037812 */ /* 0x042fe400078efcff */
[----:B0-----:R-:W-:-:S03]  /*1560*/  LOP3.LUT R0, R4, 0x1d0, RZ, 0xfc, !PT ;  /* 0x000001d004007812 */ /* 0x001fc600078efcff */
[----:B------:R0:W-:Y:S01]  /*1570*/  STL [R1+0xbbc], R3 ;  /* 0x000bbc0301007387 */ /* 0x0001e20000100800 */
[----:B--2---:R-:W-:-:S03]  /*1580*/  LOP3.LUT R5, R4, 0x1d8, RZ, 0xfc, !PT ;  /* 0x000001d804057812 */ /* 0x004fc600078efcff */
[----:B------:R1:W-:Y:S04]  /*1590*/  STL [R1+0xbc0], R0 ;  /* 0x000bc00001007387 */ /* 0x0003e80000100800 */
[----:B------:R2:W-:Y:S01]  /*15a0*/  STL [R1+0xbcc], R5 ;  /* 0x000bcc0501007387 */ /* 0x0005e20000100800 */
[----:B0-----:R-:W-:-:S03]  /*15b0*/  LOP3.LUT R3, R4, 0x1e0, RZ, 0xfc, !PT ;  /* 0x000001e004037812 */ /* 0x001fc600078efcff */
[----:B------:R-:W-:Y:S01]  /*15c0*/  STL [R1+0xbc4], R28 ;  /* 0x000bc41c01007387 */ /* 0x000fe20000100800 */
[C---:B-1----:R-:W-:Y:S02]  /*15d0*/  LOP3.LUT R0, R4.reuse, 0x1dc, RZ, 0xfc, !PT ;  /* 0x000001dc04007812 */ /* 0x042fe400078efcff */
[----:B--2---:R-:W-:-:S03]  /*15e0*/  LOP3.LUT R5, R4, 0x1e8, RZ, 0xfc, !PT ;  /* 0x000001e804057812 */ /* 0x004fc600078efcff */
[----:B------:R0:W-:Y:S04]  /*15f0*/  STL [R1+0xbc8], R0 ;  /* 0x000bc80001007387 */ /* 0x0001e80000100800 */
[----:B------:R1:W-:Y:S01]  /*1600*/  STL [R1+0xbd0], R3 ;  /* 0x000bd00301007387 */ /* 0x0003e20000100800 */
[C---:B0-----:R-:W-:Y:S02]  /*1610*/  LOP3.LUT R0, R4.reuse, 0x1e4, RZ, 0xfc, !PT ;  /* 0x000001e404007812 */ /* 0x041fe400078efcff */
[----:B-1----:R-:W-:-:S03]  /*1620*/  LOP3.LUT R3, R4, 0x1ec, RZ, 0xfc, !PT ;  /* 0x000001ec04037812 */ /* 0x002fc600078efcff */
[----:B------:R0:W-:Y:S04]  /*1630*/  STL [R1+0xbd4], R0 ;  /* 0x000bd40001007387 */ /* 0x0001e80000100800 */
[----:B------:R-:W-:Y:S04]  /*1640*/  STL [R1+0xbe0], R5 ;  /* 0x000be00501007387 */ /* 0x000fe80000100800 */
[----:B------:R1:W-:Y:S01]  /*1650*/  STL [R1+0xbdc], R3 ;  /* 0x000bdc0301007387 */ /* 0x0003e20000100800 */
[----:B0-----:R-:W-:-:S05]  /*1660*/  LOP3.LUT R0, R4, 0x1f0, RZ, 0xfc, !PT ;  /* 0x000001f004007812 */ /* 0x001fca00078efcff */
[----:B------:R0:W-:Y:S01]  /*1670*/  STL [R1+0xbe4], R0 ;  /* 0x000be40001007387 */ /* 0x0001e20000100800 */
[C---:B-1----:R-:W-:Y:S02]  /*1680*/  LOP3.LUT R3, R4.reuse, 0x1f8, RZ, 0xfc, !PT ;  /* 0x000001f804037812 */ /* 0x042fe400078efcff */
[----:B0-----:R-:W-:-:S05]  /*1690*/  LOP3.LUT R0, R4, 0x1fc, RZ, 0xfc, !PT ;  /* 0x000001fc04007812 */ /* 0x001fca00078efcff */
[----:B------:R0:W-:Y:S04]  /*16a0*/  STL [R1+0xa70], R0 ;  /* 0x000a700001007387 */ /* 0x0001e80000100800 */
[----:B------:R0:W-:Y:S04]  /*16b0*/  STL [R1+0xbe8], R29 ;  /* 0x000be81d01007387 */ /* 0x0001e80000100800 */
[----:B------:R0:W-:Y:S01]  /*16c0*/  STL [R1+0xbd8], R3 ;  /* 0x000bd80301007387 */ /* 0x0001e20000100800 */
[----:B---34-:R-:W-:Y:S05]  /*16d0*/  BRA.U UP0, `(.L_x_0) ;  /* 0x0000000100dc7547 */ /* 0x018fea000b800000 */
[----:B0-----:R-:W-:Y:S01]  /*16e0*/  IMAD.SHL.U32 R0, R12, 0x80, RZ ;  /* 0x000000800c007824 */ /* 0x001fe200078e00ff */
[----:B------:R-:W-:Y:S02]  /*16f0*/  CS2R R24, SRZ ;  /* 0x0000000000187805 */ /* 0x000fe4000001ff00 */
[----:B------:R-:W-:Y:S02]  /*1700*/  CS2R R26, SRZ ;  /* 0x00000000001a7805 */ /* 0x000fe4000001ff00 */
[----:B------:R-:W-:Y:S02]  /*1710*/  CS2R R20, SRZ ;  /* 0x0000000000147805 */ /* 0x000fe4000001ff00 */
[----:B------:R-:W-:Y:S01]  /*1720*/  CS2R R22, SRZ ;  /* 0x0000000000167805 */ /* 0x000fe2000001ff00 */
[----:B------:R0:W-:Y:S01]  /*1730*/  STL [R1+0xa6c], R0 ;  /* 0x000a6c0001007387 */ /* 0x0001e20000100800 */
[----:B------:R-:W-:Y:S02]  /*1740*/  CS2R R16, SRZ ;  /* 0x0000000000107805 */ /* 0x000fe4000001ff00 */
[----:B------:R-:W-:-:S02]  /*1750*/  CS2R R18, SRZ ;  /* 0x0000000000127805 */ /* 0x000fc4000001ff00 */
[----:B------:R-:W-:Y:S01]  /*1760*/  CS2R R12, SRZ ;  /* 0x00000000000c7805 */ /* 0x000fe2000001ff00 */
[----:B------:R0:W-:Y:S01]  /*1770*/  STL [R1], RZ ;  /* 0x000000ff01007387 */ /* 0x0001e20000100800 */
[----:B------:R-:W-:Y:S02]  /*1780*/  CS2R R14, SRZ ;  /* 0x00000000000e7805 */ /* 0x000fe4000001ff00 */
[----:B------:R-:W-:Y:S02]  /*1790*/  CS2R R8, SRZ ;  /* 0x0000000000087805 */ /* 0x000fe4000001ff00 */
[----:B------:R-:W-:Y:S01]  /*17a0*/  CS2R R10, SRZ ;  /* 0x00000000000a7805 */ /* 0x000fe2000001ff00 */
[----:B------:R0:W-:Y:S01]  /*17b0*/  STL [R1+0x4], RZ ;  /* 0x000004ff01007387 */ /* 0x0001e20000100800 */
[----:B------:R-:W-:Y:S02]  /*17c0*/  CS2R R4, SRZ ;  /* 0x0000000000047805 */ /* 0x000fe4000001ff00 */
[----:B------:R-:W-:Y:S01]  /*17d0*/  CS2R R6, SRZ ;  /* 0x0000000000067805 */ /* 0x000fe2000001ff00 */
[----:B------:R0:W-:Y:S04]  /*17e0*/  STL [R1+0x8], RZ ;  /* 0x000008ff01007387 */ /* 0x0001e80000100800 */
        /* <DEDUP_REMOVED lines=36> */
[----:B------:R0:W-:Y:S01]  /*1a30*/  STL [R1+0x9c], RZ ;  /* 0x00009cff01007387 */ /* 0x0001e20000100800 */
[----:B------:R-:W-:Y:S05]  /*1a40*/  BRA `(.L_x_1) ;  /* 0x000002b400c07947 */ /* 0x000fea0003800000 */
.L_x_0:
[----:B------:R-:W2:Y:S01]  /*1a50*/  LDL R6, [R1+0xbb0] ;  /* 0x000bb00001067983 */ /* 0x000ea20000100800 */
[----:B------:R-:W-:Y:S01]  /*1a60*/  IMAD.MOV.U32 R12, RZ, RZ, R28 ;  /* 0x000000ffff0c7224 */ /* 0x000fe200078e001c */
[----:B------:R-:W-:Y:S02]  /*1a70*/  IABS R28, R15 ;  /* 0x0000000f001c7213 */ /* 0x000fe40000000000 */
[----:B------:R-:W3:Y:S04]  /*1a80*/  LDL R8, [R1+0xbcc] ;  /* 0x000bcc0001087983 */ /* 0x000ee80000100800 */
[----:B------:R-:W4:Y:S04]  /*1a90*/  LDL R13, [R1+0xbb4] ;  /* 0x000bb400010d7983 */ /* 0x000f280000100800 */
[----:B------:R-:W5:Y:S04]  /*1aa0*/  LDL R18, [R1+0xbc8] ;  /* 0x000bc80001127983 */ /* 0x000f680000100800 */
[----:B------:R-:W2:Y:S04]  /*1ab0*/  LDL R17, [R1+0xbb8] ;  /* 0x000bb80001117983 */ /* 0x000ea80000100800 */
        /* <DEDUP_REMOVED lines=8> */
[----:B------:R-:W2:Y:S01]  /*1b40*/  LDL R9, [R1+0xbe4] ;  /* 0x000be40001097983 */ /* 0x000ea20000100800 */
[----:B------:R-:W-:Y:S01]  /*1b50*/  IMAD.MOV.U32 R11, RZ, RZ, R29 ;  /* 0x000000ffff0b7224 */ /* 0x000fe200078e001d */
[----:B------:R-:W1:Y:S01]  /*1b60*/  LDCU UR7, c[0x0][0x3b0] ;  /* 0x00007600ff0777ac */ /* 0x000e620008000800 */
[----:B------:R-:W-:Y:S01]  /*1b70*/  IMAD.MOV.U32 R24, RZ, RZ, R3 ;  /* 0x000000ffff187224 */ /* 0x000fe200078e0003 */
[----:B------:R0:W-:Y:S01]  /*1b80*/  STL [R1+0xd88], R15 ;  /* 0x000d880f01007387 */ /* 0x0001e20000100800 */
[----:B------:R-:W-:Y:S01]  /*1b90*/  IMAD.MOV.U32 R10, RZ, RZ, R2 ;  /* 0x000000ffff0a7224 */ /* 0x000fe200078e0002 */
[----:B------:R-:W1:Y:S01]  /*1ba0*/  LDCU UR16, c[0x0][0x3a4] ;  /* 0x00007480ff1077ac */ /* 0x000e620008000800 */
[----:B------:R-:W-:Y:S01]  /*1bb0*/  IMAD.MOV.U32 R4, RZ, RZ, RZ ;  /* 0x000000ffff047224 */ /* 0x000fe200078e00ff */
[----:B------:R-:W1:Y:S01]  /*1bc0*/  LDCU.128 UR8, c[0x0][0x380] ;  /* 0x00007000ff0877ac */ /* 0x000e620008000c00 */
[----:B0-----:R-:W2:Y:S01]  /*1bd0*/  LDL R15, [R1+0x7a4] ;  /* 0x0007a400010f7983 */ /* 0x001ea20000100800 */
[----:B------:R-:W-:Y:S01]  /*1be0*/  IABS R29, R14 ;  /* 0x0000000e001d7213 */ /* 0x000fe20000000000 */
[----:B------:R-:W0:Y:S01]  /*1bf0*/  I2F.RP R2, R28 ;  /* 0x0000001c00027306 */ /* 0x000e220000209400 */
[----:B------:R-:W0:Y:S01]  /*1c00*/  LDCU UR15, c[0x0][0x3a8] ;  /* 0x00007500ff0f77ac */ /* 0x000e220008000800 */
[----:B------:R1:W-:Y:S01]  /*1c10*/  STL [R1+0xd8c], R14 ;  /* 0x000d8c0e01007387 */ /* 0x0003e20000100800 */
[----:B------:R-:W0:Y:S01]  /*1c20*/  LDCU UR17, c[0x0][0x3a8] ;  /* 0x00007500ff1177ac */ /* 0x000e220008000800 */
[----:B------:R-:W0:Y:S01]  /*1c30*/  LDCU UR18, c[0x0][0x3a8] ;  /* 0x00007500ff1277ac */ /* 0x000e220008000800 */
[----:B-1----:R-:W-:Y:S01]  /*1c40*/  IMAD.MOV.U32 R14, RZ, RZ, R0 ;  /* 0x000000ffff0e7224 */ /* 0x002fe200078e0000 */
[----:B------:R-:W1:Y:S02]  /*1c50*/  LDCU UR19, c[0x0][0x3a8] ;  /* 0x00007500ff1377ac */ /* 0x000e640008000800 */
[----:B------:R-:W1:Y:S01]  /*1c60*/  I2F.RP R0, R29 ;  /* 0x0000001d00007306 */ /* 0x000e620000209400 */
[----:B------:R-:W2:Y:S01]  /*1c70*/  LDCU UR21, c[0x0][0x3a8] ;  /* 0x00007500ff1577ac */ /* 0x000ea20008000800 */
[----:B------:R-:W2:Y:S06]  /*1c80*/  LDCU UR23, c[0x0][0x3a8] ;  /* 0x00007500ff1777ac */ /* 0x000eac0008000800 */
[----:B0-----:R-:W0:Y:S01]  /*1c90*/  MUFU.RCP R2, R2 ;  /* 0x0000000200027308 */ /* 0x001e220000001000 */
[----:B------:R-:W2:Y:S01]  /*1ca0*/  LDCU UR20, c[0x0][0x3a8] ;  /* 0x00007500ff1477ac */ /* 0x000ea20008000800 */
[----:B------:R-:W2:Y:S06]  /*1cb0*/  LDCU UR24, c[0x0][0x3a8] ;  /* 0x00007500ff1877ac */ /* 0x000eac0008000800 */
[----:B-1----:R-:W1:Y:S01]  /*1cc0*/  MUFU.RCP R0, R0 ;  /* 0x0000000000007308 */ /* 0x002e620000001000 */
[----:B------:R-:W2:Y:S01]  /*1cd0*/  LDCU UR22, c[0x0][0x3a8] ;  /* 0x00007500ff1677ac */ /* 0x000ea20008000800 */
[----:B------:R-:W2:Y:S01]  /*1ce0*/  LDCU UR25, c[0x0][0x3a8] ;  /* 0x00007500ff1977ac */ /* 0x000ea20008000800 */
[----:B0-----:R-:W-:Y:S01]  /*1cf0*/  VIADD R2, R2, 0xffffffe ;  /* 0x0ffffffe02027836 */ /* 0x001fe20000000000 */
[----:B------:R-:W0:Y:S04]  /*1d00*/  LDCU UR26, c[0x0][0x3a8] ;  /* 0x00007500ff1a77ac */ /* 0x000e280008000800 */
[----:B------:R-:W0:Y:S01]  /*1d10*/  F2I.FTZ.U32.TRUNC.NTZ R5, R2 ;  /* 0x0000000200057305 */ /* 0x000e22000021f000 */
[----:B------:R-:W2:Y:S01]  /*1d20*/  LDCU UR27, c[0x0][0x3a8] ;  /* 0x00007500ff1b77ac */ /* 0x000ea20008000800 */
[----:B-1----:R-:W-:Y:S01]  /*1d30*/  VIADD R0, R0, 0xffffffe ;  /* 0x0ffffffe00007836 */ /* 0x002fe20000000000 */
[----:B------:R-:W1:Y:S05]  /*1d40*/  LDCU UR28, c[0x0][0x3a8] ;  /* 0x00007500ff1c77ac */ /* 0x000e6a0008000800 */
[----:B------:R-:W1:Y:S01]  /*1d50*/  F2I.FTZ.U32.TRUNC.NTZ R3, R0 ;  /* 0x0000000000037305 */ /* 0x000e62000021f000 */
[----:B------:R-:W2:Y:S01]  /*1d60*/  LDCU UR29, c[0x0][0x3a8] ;  /* 0x00007500ff1d77ac */ /* 0x000ea20008000800 */
[----:B------:R-:W2:Y:S01]  /*1d70*/  LDCU UR30, c[0x0][0x3a8] ;  /* 0x00007500ff1e77ac */ /* 0x000ea20008000800 */
[----:B0-----:R-:W-:Y:S01]  /*1d80*/  IMAD.MOV R23, RZ, RZ, -R5 ;  /* 0x000000ffff177224 */ /* 0x001fe200078e0a05 */
[----:B------:R-:W0:Y:S03]  /*1d90*/  LDCU UR31, c[0x0][0x3a8] ;  /* 0x00007500ff1f77ac */ /* 0x000e260008000800 */
[----:B------:R-:W-:Y:S01]  /*1da0*/  IMAD R23, R23, R28, RZ ;  /* 0x0000001c17177224 */ /* 0x000fe200078e02ff */
[----:B------:R-:W0:Y:S01]  /*1db0*/  LDCU UR32, c[0x0][0x3a8] ;  /* 0x00007500ff2077ac */ /* 0x000e220008000800 */
[----:B-1----:R-:W-:Y:S01]  /*1dc0*/  IMAD.MOV R7, RZ, RZ, -R3 ;  /* 0x000000ffff077224 */ /* 0x002fe200078e0a03 */
[----:B------:R-:W1:Y:S01]  /*1dd0*/  LDCU UR6, c[0x0][0x3ac] ;  /* 0x00007580ff0677ac */ /* 0x000e620008000800 */
[----:B------:R-:W0:Y:S01]  /*1de0*/  LDCU UR33, c[0x0][0x3a8] ;  /* 0x00007500ff2177ac */ /* 0x000e220008000800 */
[----:B------:R-:W0:Y:S01]  /*1df0*/  LDCU UR34, c[0x0][0x3a8] ;  /* 0x00007500ff2277ac */ /* 0x000e220008000800 */
[----:B------:R-:W0:Y:S01]  /*1e00*/  LDCU UR35, c[0x0][0x3a8] ;  /* 0x00007500ff2377ac */ /* 0x000e220008000800 */
[----:B------:R-:W0:Y:S01]  /*1e10*/  LDCU UR36, c[0x0][0x3a8] ;  /* 0x00007500ff2477ac */ /* 0x000e220008000800 */
[----:B------:R-:W0:Y:S01]  /*1e20*/  LDCU UR37, c[0x0][0x3a8] ;  /* 0x00007500ff2577ac */ /* 0x000e220008000800 */
[----:B------:R-:W0:Y:S01]  /*1e30*/  LDCU UR38, c[0x0][0x3a8] ;  /* 0x00007500ff2677ac */ /* 0x000e220008000800 */
[----:B------:R-:W0:Y:S01]  /*1e40*/  LDCU UR39, c[0x0][0x3a8] ;  /* 0x00007500ff2777ac */ /* 0x000e220008000800 */
[----:B--2---:R-:W-:Y:S01]  /*1e50*/  IABS R0, R15 ;  /* 0x0000000f00007213 */ /* 0x004fe20000000000 */
[----:B------:R2:W-:Y:S04]  /*1e60*/  STL [R1+0xd90], R15 ;  /* 0x000d900f01007387 */ /* 0x0005e80000100800 */
[----:B--2---:R-:W2:Y:S01]  /*1e70*/  LDL R15, [R1+0x9c0] ;  /* 0x0009c000010f7983 */ /* 0x004ea20000100800 */
[----:B------:R-:W-:Y:S01]  /*1e80*/  IMAD R7, R7, R29, RZ ;  /* 0x0000001d07077224 */ /* 0x000fe200078e02ff */
[----:B------:R-:W-:Y:S01]  /*1e90*/  IABS R11, R11 ;  /* 0x0000000b000b7213 */ /* 0x000fe20000000000 */
[----:B------:R-:W-:Y:S01]  /*1ea0*/  IMAD.MOV.U32 R2, RZ, RZ, RZ ;  /* 0x000000ffff027224 */ /* 0x000fe200078e00ff */
[----:B------:R-:W-:Y:S01]  /*1eb0*/  IABS R9, R9 ;  /* 0x0000000900097213 */ /* 0x000fe20000000000 */
[----:B------:R-:W-:Y:S01]  /*1ec0*/  IMAD.HI.U32 R23, R5, R23, R4 ;  /* 0x0000001705177227 */ /* 0x000fe200078e0004 */
[----:B------:R-:W-:-:S03]  /*1ed0*/  IABS R5, R14 ;  /* 0x0000000e00057213 */ /* 0x000fc60000000000 */
[----:B------:R-:W-:Y:S01]  /*1ee0*/  IMAD.HI.U32 R7, R3, R7, R2 ;  /* 0x0000000703077227 */ /* 0x000fe200078e0002 */
[----:B------:R-:W-:-:S03]  /*1ef0*/  IABS R3, R24 ;  /* 0x0000001800037213 */ /* 0x000fc60000000000 */
[----:B------:R-:W-:Y:S02]  /*1f00*/  IMAD.MOV.U32 R14, RZ, RZ, R25 ;  /* 0x000000ffff0e7224 */ /* 0x000fe400078e0019 */
[----:B------:R-:W-:Y:S02]  /*1f10*/  IMAD.MOV.U32 R25, RZ, RZ, R27 ;  /* 0x000000ffff197224 */ /* 0x000fe400078e001b */
[----:B-----5:R-:W-:Y:S02]  /*1f20*/  IMAD.MOV.U32 R27, RZ, RZ, R18 ;  /* 0x000000ffff1b7224 */ /* 0x020fe400078e0012 */
[----:B------:R-:W-:Y:S02]  /*1f30*/  IMAD.MOV.U32 R18, RZ, RZ, R6 ;  /* 0x000000ffff127224 */ /* 0x000fe400078e0006 */
[----:B------:R-:W-:Y:S02]  /*1f40*/  IMAD.MOV.U32 R2, RZ, RZ, R0 ;  /* 0x000000ffff027224 */ /* 0x000fe400078e0000 */
[----:B------:R-:W-:-:S04]  /*1f50*/  IMAD.HI.U32 R6, R23, R5, RZ ;  /* 0x0000000517067227 */ /* 0x000fc800078e00ff */
[----:B------:R-:W-:Y:S02]  /*1f60*/  IMAD.MOV R6, RZ, RZ, -R6 ;  /* 0x000000ffff067224 */ /* 0x000fe400078e0a06 */
[----:B------:R-:W-:Y:S02]  /*1f70*/  IMAD.MOV.U32 R24, RZ, RZ, R26 ;  /* 0x000000ffff187224 */ /* 0x000fe400078e001a */
[----:B------:R-:W-:Y:S02]  /*1f80*/  IMAD.MOV.U32 R26, RZ, RZ, R21 ;  /* 0x000000ffff1a7224 */ /* 0x000fe400078e0015 */
[----:B------:R-:W-:Y:S02]  /*1f90*/  IMAD.MOV.U32 R21, RZ, RZ, R22 ;  /* 0x000000ffff157224 */ /* 0x000fe400078e0016 */
[----:B------:R-:W-:Y:S02]  /*1fa0*/  IMAD.MOV.U32 R22, RZ, RZ, R16 ;  /* 0x000000ffff167224 */ /* 0x000fe400078e0010 */
[----:B------:R-:W-:-:S02]  /*1fb0*/  IMAD R5, R28, R6, R5 ;  /* 0x000000061c057224 */ /* 0x000fc400078e0205 */
[----:B------:R-:W-:Y:S02]  /*1fc0*/  IMAD.MOV.U32 R16, RZ, RZ, R17 ;  /* 0x000000ffff107224 */ /* 0x000fe400078e0011 */
[----:B---3--:R-:W-:Y:S01]  /*1fd0*/  IMAD.MOV.U32 R17, RZ, RZ, R8 ;  /* 0x000000ffff117224 */ /* 0x008fe200078e0008 */
[----:B------:R3:W-:Y:S01]  /*1fe0*/  STL [R1+0x90], R5 ;  /* 0x0000900501007387 */ /* 0x0007e20000100800 */
[----:B------:R-:W-:-:S04]  /*1ff0*/  IMAD.HI.U32 R8, R23, R2, RZ ;  /* 0x0000000217087227 */ /* 0x000fc800078e00ff */
[----:B------:R-:W-:-:S04]  /*2000*/  IMAD.MOV R8, RZ, RZ, -R8 ;  /* 0x000000ffff087224 */ /* 0x000fc800078e0a08 */
[----:B------:R-:W-:Y:S01]  /*2010*/  IMAD R2, R28, R8, R2 ;  /* 0x000000081c027224 */ /* 0x000fe200078e0202 */
[----:B---3--:R-:W-:Y:S01]  /*2020*/  IABS R5, R24 ;  /* 0x0000001800057213 */ /* 0x008fe20000000000 */
[----:B------:R-:W-:Y:S02]  /*2030*/  IMAD.MOV.U32 R24, RZ, RZ, R26 ;  /* 0x000000ffff187224 */ /* 0x000fe400078e001a */
[----:B------:R-:W-:Y:S02]  /*2040*/  IMAD.MOV.U32 R26, RZ, RZ, R17 ;  /* 0x000000ffff1a7224 */ /* 0x000fe400078e0011 */
[----:B------:R-:W-:Y:S02]  /*2050*/  IMAD.MOV.U32 R17, RZ, RZ, R18 ;  /* 0x000000ffff117224 */ /* 0x000fe400078e0012 */
[----:B------:R-:W-:Y:S02]  /*2060*/  IMAD.MOV.U32 R18, RZ, RZ, R10 ;  /* 0x000000ffff127224 */ /* 0x000fe400078e000a */
[----:B------:R-:W-:-:S04]  /*2070*/  IMAD.HI.U32 R10, R23, R9, RZ ;  /* 0x00000009170a7227 */ /* 0x000fc800078e00ff */
[----:B------:R-:W-:-:S04]  /*2080*/  IMAD.HI.U32 R6, R23, R5, RZ ;  /* 0x0000000517067227 */ /* 0x000fc800078e00ff */
[----:B------:R-:W-:Y:S02]  /*2090*/  IMAD.MOV R10, RZ, RZ, -R10 ;  /* 0x000000ffff0a7224 */ /* 0x000fe400078e0a0a */
[----:B------:R-:W-:Y:S02]  /*20a0*/  IMAD.MOV R6, RZ, RZ, -R6 ;  /* 0x000000ffff067224 */ /* 0x000fe400078e0a06 */
[C---:B------:R-:W-:Y:S02]  /*20b0*/  IMAD R9, R28.reuse, R10, R9 ;  /* 0x0000000a1c097224 */ /* 0x040fe400078e0209 */
[----:B------:R-:W-:Y:S01]  /*20c0*/  IMAD R5, R28, R6, R5 ;  /* 0x000000061c057224 */ /* 0x000fe200078e0205 */
[----:B--2---:R-:W-:-:S05]  /*20d0*/  IABS R4, R15 ;  /* 0x0000000f00047213 */ /* 0x004fca0000000000 */
[----:B------:R-:W-:Y:S02]  /*20e0*/  IMAD.MOV.U32 R0, RZ, RZ, R4 ;  /* 0x000000ffff007224 */ /* 0x000fe400078e0004 */
[----:B------:R-:W-:-:S04]  /*20f0*/  IMAD.HI.U32 R4, R23, R3, RZ ;  /* 0x0000000317047227 */ /* 0x000fc800078e00ff */
[----:B------:R-:W-:Y:S02]  /*2100*/  IMAD.MOV R4, RZ, RZ, -R4 ;  /* 0x000000ffff047224 */ /* 0x000fe400078e0a04 */
[----:B------:R-:W-:-:S04]  /*2110*/  IMAD.HI.U32 R7, R7, R0, RZ ;  /* 0x0000000007077227 */ /* 0x000fc800078e00ff */
[----:B------:R-:W-:Y:S02]  /*2120*/  IMAD R3, R28, R4, R3 ;  /* 0x000000041c037224 */ /* 0x000fe400078e0203 */
[----:B------:R-:W-:-:S03]  /*2130*/  IMAD.MOV R7, RZ, RZ, -R7 ;  /* 0x000000ffff077224 */ /* 0x000fc600078e0a07 */
[----:B------:R2:W-:Y:S01]  /*2140*/  STL [R1+0x8c], R3 ;  /* 0x00008c0301007387 */ /* 0x0005e20000100800 */
[----:B------:R-:W-:Y:S01]  /*2150*/  IMAD R0, R29, R7, R0 ;  /* 0x000000071d007224 */ /* 0x000fe200078e0200 */
[----:B------:R-:W-:-:S05]  /*2160*/  IABS R7, R14 ;  /* 0x0000000e00077213 */ /* 0x000fca0000000000 */
[----:B------:R-:W-:Y:S01]  /*2170*/  IMAD.HI.U32 R8, R23, R7, RZ ;  /* 0x0000000717087227 */ /* 0x000fe200078e00ff */
[----:B--2---:R-:W-:-:S03]  /*2180*/  IABS R3, R25 ;  /* 0x0000001900037213 */ /* 0x004fc60000000000 */
[----:B------:R-:W-:Y:S02]  /*2190*/  IMAD.MOV.U32 R25, RZ, RZ, R27 ;  /* 0x000000ffff197224 */ /* 0x000fe400078e001b */
[----:B------:R-:W-:Y:S02]  /*21a0*/  IMAD.MOV.U32 R27, RZ, RZ, R12 ;  /* 0x000000ffff1b7224 */ /* 0x000fe400078e000c */
[----:B------:R-:W-:-:S04]  /*21b0*/  IMAD.HI.U32 R12, R23, R11, RZ ;  /* 0x0000000b170c7227 */ /* 0x000fc800078e00ff */
[----:B------:R-:W-:-:S04]  /*21c0*/  IMAD.HI.U32 R4, R23, R3, RZ ;  /* 0x0000000317047227 */ /* 0x000fc800078e00ff */
[----:B------:R-:W-:Y:S02]  /*21d0*/  IMAD.MOV R12, RZ, RZ, -R12 ;  /* 0x000000ffff0c7224 */ /* 0x000fe400078e0a0c */
[----:B------:R-:W-:Y:S02]  /*21e0*/  IMAD.MOV R8, RZ, RZ, -R8 ;  /* 0x000000ffff087224 */ /* 0x000fe400078e0a08 */
[----:B------:R-:W-:Y:S02]  /*21f0*/  IMAD.MOV R4, RZ, RZ, -R4 ;  /* 0x000000ffff047224 */ /* 0x000fe400078e0a04 */
[C---:B------:R-:W-:Y:S02]  /*2200*/  IMAD R11, R28.reuse, R12, R11 ;  /* 0x0000000c1c0b7224 */ /* 0x040fe400078e020b */
[C---:B------:R-:W-:Y:S02]  /*2210*/  IMAD R7, R28.reuse, R8, R7 ;  /* 0x000000081c077224 */ /* 0x040fe400078e0207 */
[----:B------:R-:W-:Y:S01]  /*2220*/  IMAD R3, R28, R4, R3 ;  /* 0x000000041c037224 */ /* 0x000fe200078e0203 */
[----:B------:R2:W-:Y:S04]  /*2230*/  STL [R1+0x88], R11 ;  /* 0x0000880b01007387 */ /* 0x0005e80000100800 */
[----:B------:R3:W-:Y:S04]  /*2240*/  STL [R1+0x84], R9 ;  /* 0x0000840901007387 */ /* 0x0007e80000100800 */
[----:B------:R5:W-:Y:S01]  /*2250*/  STL [R1+0x80], R7 ;  /* 0x0000800701007387 */ /* 0x000be20000100800 */
[----:B--2---:R-:W-:-:S03]  /*2260*/  IABS R11, R24 ;  /* 0x00000018000b7213 */ /* 0x004fc60000000000 */
[----:B------:R2:W-:Y:S01]  /*2270*/  STL [R1+0x7c], R5 ;  /* 0x00007c0501007387 */ /* 0x0005e20000100800 */
[----:B---3--:R-:W-:Y:S01]  /*2280*/  IABS R9, R25 ;  /* 0x0000001900097213 */ /* 0x008fe20000000000 */
[C---:B------:R-:W-:Y:S02]  /*2290*/  IMAD.HI.U32 R12, R23.reuse, R11, RZ ;  /* 0x0000000b170c7227 */ /* 0x040fe400078e00ff */
[----:B------:R3:W-:Y:S01]  /*22a0*/  STL [R1+0x78], R3 ;  /* 0x0000780301007387 */ /* 0x0007e20000100800 */
[----:B-----5:R-:W-:Y:S01]  /*22b0*/  IABS R7, R26 ;  /* 0x0000001a00077213 */ /* 0x020fe20000000000 */
[----:B------:R-:W-:Y:S01]  /*22c0*/  IMAD.HI.U32 R10, R23, R9, RZ ;  /* 0x00000009170a7227 */ /* 0x000fe200078e00ff */
[----:B--2---:R-:W-:-:S03]  /*22d0*/  IABS R5, R27 ;  /* 0x0000001b00057213 */ /* 0x004fc60000000000 */
[----:B------:R-:W-:Y:S01]  /*22e0*/  IMAD.HI.U32 R8, R23, R7, RZ ;  /* 0x0000000717087227 */ /* 0x000fe200078e00ff */
[----:B---3--:R-:W-:-:S03]  /*22f0*/  IABS R3, R20 ;  /* 0x0000001400037213 */ /* 0x008fc60000000000 */
[----:B------:R-:W-:-:S04]  /*2300*/  IMAD.HI.U32 R6, R23, R5, RZ ;  /* 0x0000000517067227 */ /* 0x000fc800078e00ff */
[----:B------:R-:W-:-:S04]  /*2310*/  IMAD.HI.U32 R4, R23, R3, RZ ;  /* 0x0000000317047227 */ /* 0x000fc800078e00ff */
[----:B------:R-:W-:Y:S02]  /*2320*/  IMAD.MOV R12, RZ, RZ, -R12 ;  /* 0x000000ffff0c7224 */ /* 0x000fe400078e0a0c */
[----:B------:R-:W-:Y:S02]  /*2330*/  IMAD.MOV R10, RZ, RZ, -R10 ;  /* 0x000000ffff0a7224 */ /* 0x000fe400078e0a0a */
[----:B------:R-:W-:Y:S02]  /*2340*/  IMAD.MOV R8, RZ, RZ, -R8 ;  /* 0x000000ffff087224 */ /* 0x000fe400078e0a08 */
[----:B------:R-:W-:Y:S02]  /*2350*/  IMAD.MOV R6, RZ, RZ, -R6 ;  /* 0x000000ffff067224 */ /* 0x000fe400078e0a06 */
[----:B------:R-:W-:Y:S02]  /*2360*/  IMAD.MOV R4, RZ, RZ, -R4 ;  /* 0x000000ffff047224 */ /* 0x000fe400078e0a04 */
[----:B------:R-:W-:-:S02]  /*2370*/  IMAD R11, R28, R12, R11 ;  /* 0x0000000c1c0b7224 */ /* 0x000fc400078e020b */
[C---:B------:R-:W-:Y:S02]  /*2380*/  IMAD R9, R28.reuse, R10, R9 ;  /* 0x0000000a1c097224 */ /* 0x040fe400078e0209 */
[C---:B------:R-:W-:Y:S01]  /*2390*/  IMAD R7, R28.reuse, R8, R7 ;  /* 0x000000081c077224 */ /* 0x040fe200078e0207 */
[----:B------:R2:W-:Y:S01]  /*23a0*/  STL [R1+0x74], R11 ;  /* 0x0000740b01007387 */ /* 0x0005e20000100800 */
[C---:B------:R-:W-:Y:S02]  /*23b0*/  IMAD R5, R28.reuse, R6, R5 ;  /* 0x000000061c057224 */ /* 0x040fe400078e0205 */
[----:B------:R-:W-:Y:S01]  /*23c0*/  IMAD R3, R28, R4, R3 ;  /* 0x000000041c037224 */ /* 0x000fe200078e0203 */
[----:B------:R3:W-:Y:S04]  /*23d0*/  STL [R1+0x70], R9 ;  /* 0x0000700901007387 */ /* 0x0007e80000100800 */
[----:B------:R4:W-:Y:S01]  /*23e0*/  STL [R1+0x6c], R7 ;  /* 0x00006c0701007387 */ /* 0x0009e20000100800 */
[----:B--2---:R-:W-:-:S03]  /*23f0*/  IABS R11, R21 ;  /* 0x00000015000b7213 */ /* 0x004fc60000000000 */
[----:B------:R2:W-:Y:S01]  /*2400*/  STL [R1+0x178], R5 ;  /* 0x0001780501007387 */ /* 0x0005e20000100800 */
[----:B---3--:R-:W-:-:S03]  /*2410*/  IABS R9, R16 ;  /* 0x0000001000097213 */ /* 0x008fc60000000000 */
[----:B------:R3:W-:Y:S04]  /*2420*/  STL [R1+0x190], R3 ;  /* 0x0001900301007387 */ /* 0x0007e80000100800 */
[----:B------:R-:W5:Y:S01]  /*2430*/  LDL R16, [R1+0xba0] ;  /* 0x000ba00001107983 */ /* 0x000f620000100800 */
[----:B----4-:R-:W-:-:S03]  /*2440*/  IABS R7, R13 ;  /* 0x0000000d00077213 */ /* 0x010fc60000000000 */
[----:B------:R-:W4:Y:S01]  /*2450*/  LDL R13, [R1+0xb9c] ;  /* 0x000b9c00010d7983 */ /* 0x000f220000100800 */
[----:B--2---:R-:W-:Y:S01]  /*2460*/  IABS R5, R17 ;  /* 0x0000001100057213 */ /* 0x004fe20000000000 */
[C---:B------:R-:W-:Y:S01]  /*2470*/  IMAD.HI.U32 R12, R23.reuse, R11, RZ ;  /* 0x0000000b170c7227 */ /* 0x040fe200078e00ff */
[----:B---3--:R-:W-:Y:S01]  /*2480*/  IABS R3, R18 ;  /* 0x0000001200037213 */ /* 0x008fe20000000000 */
[----:B------:R-:W2:Y:S02]  /*2490*/  LDL R17, [R1+0xb98] ;  /* 0x000b980001117983 */ /* 0x000ea40000100800 */
[----:B------:R-:W-:-:S04]  /*24a0*/  IMAD.HI.U32 R10, R23, R9, RZ ;  /* 0x00000009170a7227 */ /* 0x000fc800078e00ff */
[----:B------:R-:W-:-:S04]  /*24b0*/  IMAD.HI.U32 R8, R23, R7, RZ ;  /* 0x0000000717087227 */ /* 0x000fc800078e00ff */
[----:B------:R-:W-:-:S04]  /*24c0*/  IMAD.HI.U32 R6, R23, R5, RZ ;  /* 0x0000000517067227 */ /* 0x000fc800078e00ff */
[----:B------:R-:W-:Y:S02]  /*24d0*/  IMAD.MOV R12, RZ, RZ, -R12 ;  /* 0x000000ffff0c7224 */ /* 0x000fe400078e0a0c */
[----:B------:R-:W-:-:S04]  /*24e0*/  IMAD.HI.U32 R4, R23, R3, RZ ;  /* 0x0000000317047227 */ /* 0x000fc800078e00ff */
[----:B------:R-:W-:Y:S02]  /*24f0*/  IMAD.MOV R10, RZ, RZ, -R10 ;  /* 0x000000ffff0a7224 */ /* 0x000fe400078e0a0a */
[----:B------:R-:W-:Y:S02]  /*2500*/  IMAD.MOV R8, RZ, RZ, -R8 ;  /* 0x000000ffff087224 */ /* 0x000fe400078e0a08 */
[----:B------:R-:W-:Y:S02]  /*2510*/  IMAD.MOV R6, RZ, RZ, -R6 ;  /* 0x000000ffff067224 */ /* 0x000fe400078e0a06 */
[C---:B------:R-:W-:Y:S02]  /*2520*/  IMAD R11, R28.reuse, R12, R11 ;  /* 0x0000000c1c0b7224 */ /* 0x040fe400078e020b */
[----:B------:R-:W-:Y:S02]  /*2530*/  IMAD.MOV R4, RZ, RZ, -R4 ;  /* 0x000000ffff047224 */ /* 0x000fe400078e0a04 */
[C---:B------:R-:W-:Y:S01]  /*2540*/  IMAD R9, R28.reuse, R10, R9 ;  /* 0x0000000a1c097224 */ /* 0x040fe200078e0209 */
[----:B------:R3:W-:Y:S01]  /*2550*/  STL [R1+0x164], R11 ;  /* 0x0001640b01007387 */ /* 0x0007e20000100800 */
[----:B------:R-:W-:-:S02]  /*2560*/  IMAD R7, R28, R8, R7 ;  /* 0x000000081c077224 */ /* 0x000fc400078e0207 */
[C---:B------:R-:W-:Y:S01]  /*2570*/  IMAD R5, R28.reuse, R6, R5 ;  /* 0x000000061c057224 */ /* 0x040fe200078e0205 */
[----:B------:R0:W-:Y:S01]  /*2580*/  STL [R1+0x168], R9 ;  /* 0x0001680901007387 */ /* 0x0001e20000100800 */
[----:B------:R-:W-:-:S03]  /*2590*/  IMAD R3, R28, R4, R3 ;  /* 0x000000041c037224 */ /* 0x000fc600078e0203 */
[----:B------:R5:W-:Y:S01]  /*25a0*/  STL [R1+0x16c], R7 ;  /* 0x00016c0701007387 */ /* 0x000be20000100800 */
[----:B---3--:R-:W-:-:S03]  /*25b0*/  IABS R11, R19 ;  /* 0x00000013000b7213 */ /* 0x008fc60000000000 */
[----:B------:R-:W3:Y:S04]  /*25c0*/  LDL R18, [R1+0xb94] ;  /* 0x000b940001127983 */ /* 0x000ee80000100800 */
[----:B------:R4:W-:Y:S04]  /*25d0*/  STL [R1+0x170], R5 ;  /* 0x0001700501007387 */ /* 0x0009e80000100800 */
[----:B------:R2:W-:Y:S04]  /*25e0*/  STL [R1+0x174], R3 ;  /* 0x0001740301007387 */ /* 0x0005e80000100800 */
[----:B------:R-:W3:Y:S01]  /*25f0*/  LDL R19, [R1+0xb90] ;  /* 0x000b900001137983 */ /* 0x000ee20000100800 */
[----:B0-----:R-:W-:-:S03]  /*2600*/  IABS R9, R22 ;  /* 0x0000001600097213 */ /* 0x001fc60000000000 */
[----:B------:R-:W3:Y:S01]  /*2610*/  LDL R22, [R1+0xb8c] ;  /* 0x000b8c0001167983 */ /* 0x000ee20000100800 */
[----:B-----5:R-:W-:-:S03]  /*2620*/  IABS R7, R16 ;  /* 0x0000001000077213 */ /* 0x020fc60000000000 */
[----:B------:R-:W5:Y:S01]  /*2630*/  LDL R16, [R1+0xb88] ;  /* 0x000b880001107983 */ /* 0x000f620000100800 */
[----:B----4-:R-:W-:-:S03]  /*2640*/  IABS R5, R13 ;  /* 0x0000000d00057213 */ /* 0x010fc60000000000 */
[----:B------:R-:W4:Y:S01]  /*2650*/  LDL R13, [R1+0xb84] ;  /* 0x000b8400010d7983 */ /* 0x000f220000100800 */
[----:B------:R-:W-:Y:S01]  /*2660*/  IMAD.HI.U32 R12, R23, R11, RZ ;  /* 0x0000000b170c7227 */ /* 0x000fe200078e00ff */
[----:B--2---:R-:W-:-:S03]  /*2670*/  IABS R3, R17 ;  /* 0x0000001100037213 */ /* 0x004fc60000000000 */
        /* <DEDUP_REMOVED lines=8> */
[----:B------:R3:W-:Y:S01]  /*2700*/  STL [R1+0x150], R11 ;  /* 0x0001500b01007387 */ /* 0x0007e20000100800 */
[----:B------:R-:W-:-:S03]  /*2710*/  IMAD.HI.U32 R6, R23, R5, RZ ;  /* 0x0000000517067227 */ /* 0x000fc600078e00ff */
[----:B------:R0:W-:Y:S01]  /*2720*/  STL [R1+0x154], R9 ;  /* 0x0001540901007387 */ /* 0x0001e20000100800 */
[----:B------:R-:W-:-:S03]  /*2730*/  IMAD.HI.U32 R4, R23, R3, RZ ;  /* 0x0000000317047227 */ /* 0x000fc600078e00ff */
[----:B------:R2:W-:Y:S01]  /*2740*/  STL [R1+0x158], R7 ;  /* 0x0001580701007387 */ /* 0x0005e20000100800 */
[----:B------:R-:W-:Y:S02]  /*2750*/  IMAD.MOV R6, RZ, RZ, -R6 ;  /* 0x000000ffff067224 */ /* 0x000fe400078e0a06 */
[----:B------:R-:W-:Y:S01]  /*2760*/  IMAD.MOV R4, RZ, RZ, -R4 ;  /* 0x000000ffff047224 */ /* 0x000fe200078e0a04 */
[----:B------:R-:W4:Y:S01]  /*2770*/  LDL R17, [R1+0xb80] ;  /* 0x000b800001117983 */ /* 0x000f220000100800 */
[C---:B------:R-:W-:Y:S02]  /*2780*/  IMAD R5, R28.reuse, R6, R5 ;  /* 0x000000061c057224 */ /* 0x040fe400078e0205 */
[----:B------:R-:W-:-:S03]  /*2790*/  IMAD R3, R28, R4, R3 ;  /* 0x000000041c037224 */ /* 0x000fc600078e0203 */
[----:B------:R5:W-:Y:S01]  /*27a0*/  STL [R1+0x15c], R5 ;  /* 0x00015c0501007387 */ /* 0x000be20000100800 */
[----:B---3--:R-:W-:-:S03]  /*27b0*/  IABS R11, R18 ;  /* 0x00000012000b7213 */ /* 0x008fc60000000000 */
[----:B------:R4:W-:Y:S04]  /*27c0*/  STL [R1+0x160], R3 ;  /* 0x0001600301007387 */ /* 0x0009e80000100800 */
[----:B------:R-:W3:Y:S01]  /*27d0*/  LDL R18, [R1+0xb7c] ;  /* 0x000b7c0001127983 */ /* 0x000ee20000100800 */
[----:B0-----:R-:W-:-:S03]  /*27e0*/  IABS R9, R19 ;  /* 0x0000001300097213 */ /* 0x001fc60000000000 */
[----:B------:R-:W3:Y:S01]  /*27f0*/  LDL R19, [R1+0xb78] ;  /* 0x000b780001137983 */ /* 0x000ee20000100800 */
[----:B--2---:R-:W-:-:S03]  /*2800*/  IABS R7, R22 ;  /* 0x0000001600077213 */ /* 0x004fc60000000000 */
[----:B------:R-:W2:Y:S01]  /*2810*/  LDL R22, [R1+0xb74] ;  /* 0x000b740001167983 */ /* 0x000ea20000100800 */
[----:B------:R-:W-:-:S04]  /*2820*/  IMAD.HI.U32 R12, R23, R11, RZ ;  /* 0x0000000b170c7227 */ /* 0x000fc800078e00ff */
        /* <DEDUP_REMOVED lines=8> */
[----:B-----5:R-:W-:-:S02]  /*28b0*/  IABS R5, R16 ;  /* 0x0000001000057213 */ /* 0x020fc40000000000 */
[----:B------:R-:W5:Y:S01]  /*28c0*/  LDL R16, [R1+0xb70] ;  /* 0x000b700001107983 */ /* 0x000f620000100800 */
[----:B----4-:R-:W-:-:S03]  /*28d0*/  IABS R3, R13 ;  /* 0x0000000d00037213 */ /* 0x010fc60000000000 */
[----:B------:R0:W-:Y:S04]  /*28e0*/  STL [R1+0x128], R11 ;  /* 0x0001280b01007387 */ /* 0x0001e80000100800 */
[----:B------:R3:W-:Y:S04]  /*28f0*/  STL [R1+0x12c], R9 ;  /* 0x00012c0901007387 */ /* 0x0007e80000100800 */
[----:B------:R4:W-:Y:S04]  /*2900*/  STL [R1+0x130], R7 ;  /* 0x0001300701007387 */ /* 0x0009e80000100800 */
[----:B------:R-:W5:Y:S01]  /*2910*/  LDL R13, [R1+0xb6c] ;  /* 0x000b6c00010d7983 */ /* 0x000f620000100800 */
[----:B------:R-:W-:-:S04]  /*2920*/  IMAD.HI.U32 R6, R23, R5, RZ ;  /* 0x0000000517067227 */ /* 0x000fc800078e00ff */
[----:B------:R-:W-:-:S04]  /*2930*/  IMAD.HI.U32 R4, R23, R3, RZ ;  /* 0x0000000317047227 */ /* 0x000fc800078e00ff */
[----:B------:R-:W-:Y:S02]  /*2940*/  IMAD.MOV R6, RZ, RZ, -R6 ;  /* 0x000000ffff067224 */ /* 0x000fe400078e0a06 */
[----:B------:R-:W-:Y:S02]  /*2950*/  IMAD.MOV R4, RZ, RZ, -R4 ;  /* 0x000000ffff047224 */ /* 0x000fe400078e0a04 */
[C---:B------:R-:W-:Y:S02]  /*2960*/  IMAD R5, R28.reuse, R6, R5 ;  /* 0x000000061c057224 */ /* 0x040fe400078e0205 */
[----:B------:R-:W-:-:S03]  /*2970*/  IMAD R3, R28, R4, R3 ;  /* 0x000000041c037224 */ /* 0x000fc600078e0203 */
[----:B------:R2:W-:Y:S01]  /*2980*/  STL [R1+0x148], R5 ;  /* 0x0001480501007387 */ /* 0x0005e20000100800 */
[----:B0-----:R-:W-:-:S03]  /*2990*/  IABS R11, R17 ;  /* 0x00000011000b7213 */ /* 0x001fc60000000000 */
[----:B------:R5:W-:Y:S04]  /*29a0*/  STL [R1+0x14c], R3 ;  /* 0x00014c0301007387 */ /* 0x000be80000100800 */
[----:B------:R-:W5:Y:S01]  /*29b0*/  LDL R17, [R1+0xb68] ;  /* 0x000b680001117983 */ /* 0x000f620000100800 */
[----:B---3--:R-:W-:-:S03]  /*29c0*/  IABS R9, R18 ;  /* 0x0000001200097213 */ /* 0x008fc60000000000 */
[----:B------:R-:W3:Y:S01]  /*29d0*/  LDL R18, [R1+0xb64] ;  /* 0x000b640001127983 */ /* 0x000ee20000100800 */
[----:B----4-:R-:W-:-:S03]  /*29e0*/  IABS R7, R19 ;  /* 0x0000001300077213 */ /* 0x010fc60000000000 */
[----:B------:R-:W4:Y:S01]  /*29f0*/  LDL R19, [R1+0xb60] ;  /* 0x000b600001137983 */ /* 0x000f220000100800 */
[----:B--2---:R-:W-:-:S03]  /*2a00*/  IABS R5, R22 ;  /* 0x0000001600057213 */ /* 0x004fc60000000000 */
[----:B------:R-:W2:Y:S01]  /*2a10*/  LDL R22, [R1+0xb5c] ;  /* 0x000b5c0001167983 */ /* 0x000ea20000100800 */
[----:B------:R-:W-:-:S04]  /*2a20*/  IMAD.HI.U32 R12, R23, R11, RZ ;  /* 0x0000000b170c7227 */ /* 0x000fc800078e00ff */
[----:B------:R-:W-:-:S04]  /*2a30*/  IMAD.HI.U32 R10, R23, R9, RZ ;  /* 0x00000009170a7227 */ /* 0x000fc800078e00ff */
[----:B------:R-:W-:-:S04]  /*2a40*/  IMAD.HI.U32 R8, R23, R7, RZ ;  /* 0x0000000717087227 */ /* 0x000fc800078e00ff */
[----:B------:R-:W-:Y:S02]  /*2a50*/  IMAD.MOV R12, RZ, RZ, -R12 ;  /* 0x000000ffff0c7224 */ /* 0x000fe400078e0a0c */
[----:B------:R-:W-:-:S04]  /*2a60*/  IMAD.HI.U32 R6, R23, R5, RZ ;  /* 0x0000000517067227 */ /* 0x000fc800078e00ff */
[----:B------:R-:W-:Y:S02]  /*2a70*/  IMAD.MOV R10, RZ, RZ, -R10 ;  /* 0x000000ffff0a7224 */ /* 0x000fe400078e0a0a */
[----:B------:R-:W-:Y:S02]  /*2a80*/  IMAD.MOV R8, RZ, RZ, -R8 ;  /* 0x000000ffff087224 */ /* 0x000fe400078e0a08 */
[C---:B------:R-:W-:Y:S02]  /*2a90*/  IMAD R11, R28.reuse, R12, R11 ;  /* 0x0000000c1c0b7224 */ /* 0x040fe400078e020b */
[----:B------:R-:W-:Y:S02]  /*2aa0*/  IMAD.MOV R6, RZ, RZ, -R6 ;  /* 0x000000ffff067224 */ /* 0x000fe400078e0a06 */
[C---:B------:R-:W-:Y:S02]  /*2ab0*/  IMAD R9, R28.reuse, R10, R9 ;  /* 0x0000000a1c097224 */ /* 0x040fe400078e0209 */
[C---:B------:R-:W-:Y:S01]  /*2ac0*/  IMAD R7, R28.reuse, R8, R7 ;  /* 0x000000081c077224 */ /* 0x040fe200078e0207 */
[----:B------:R0:W-:Y:S01]  /*2ad0*/  STL [R1+0x114], R11 ;  /* 0x0001140b01007387 */ /* 0x0001e20000100800 */
[----:B------:R-:W-:-:S03]  /*2ae0*/  IMAD R5, R28, R6, R5 ;  /* 0x000000061c057224 */ /* 0x000fc600078e0205 */
[----:B------:R0:W-:Y:S04]  /*2af0*/  STL [R1+0x118], R9 ;  /* 0x0001180901007387 */ /* 0x0001e80000100800 */
[----:B------:R3:W-:Y:S01]  /*2b00*/  STL [R1+0x11c], R7 ;  /* 0x00011c0701007387 */ /* 0x0007e20000100800 */
[----:B-----5:R-:W-:-:S03]  /*2b10*/  IABS R3, R16 ;  /* 0x0000001000037213 */ /* 0x020fc60000000000 */
[----:B------:R-:W5:Y:S02]  /*2b20*/  LDL R16, [R1+0xb58] ;  /* 0x000b580001107983 */ /* 0x000f640000100800 */
[----:B------:R-:W-:-:S04]  /*2b30*/  IMAD.HI.U32 R4, R23, R3, RZ ;  /* 0x0000000317047227 */ /* 0x000fc800078e00ff */
[----:B------:R-:W-:-:S04]  /*2b40*/  IMAD.MOV R4, RZ, RZ, -R4 ;  /* 0x000000ffff047224 */ /* 0x000fc800078e0a04 */
[----:B------:R-:W-:Y:S01]  /*2b50*/  IMAD R3, R28, R4, R3 ;  /* 0x000000041c037224 */ /* 0x000fe200078e0203 */
[----:B------:R4:W-:Y:S01]  /*2b60*/  STL [R1+0x120], R5 ;  /* 0x0001200501007387 */ /* 0x0009e20000100800 */
[----:B0-----:R-:W-:-:S03]  /*2b70*/  IABS R11, R13 ;  /* 0x0000000d000b7213 */ /* 0x001fc60000000000 */
[----:B------:R2:W-:Y:S04]  /*2b80*/  STL [R1+0x124], R3 ;  /* 0x0001240301007387 */ /* 0x0005e80000100800 */
[----:B------:R-:W5:Y:S01]  /*2b90*/  LDL R13, [R1+0xb54] ;  /* 0x000b5400010d7983 */ /* 0x000f620000100800 */
[----:B------:R-:W-:-:S03]  /*2ba0*/  IABS R9, R17 ;  /* 0x0000001100097213 */ /* 0x000fc60000000000 */
[----:B------:R-:W5:Y:S01]  /*2bb0*/  LDL R17, [R1+0xb50] ;  /* 0x000b500001117983 */ /* 0x000f620000100800 */
[C---:B------:R-:W-:Y:S01]  /*2bc0*/  IMAD.HI.U32 R12, R23.reuse, R11, RZ ;  /* 0x0000000b170c7227 */ /* 0x040fe200078e00ff */
[----:B---3--:R-:W-:Y:S02]  /*2bd0*/  IABS R7, R18 ;  /* 0x0000001200077213 */ /* 0x008fe40000000000 */
[----:B------:R-:W3:Y:S01]  /*2be0*/  LDL R18, [R1+0xb4c] ;  /* 0x000b4c0001127983 */ /* 0x000ee20000100800 */
[C---:B------:R-:W-:Y:S01]  /*2bf0*/  IMAD.HI.U32 R10, R23.reuse, R9, RZ ;  /* 0x00000009170a7227 */ /* 0x040fe200078e00ff */
[----:B----4-:R-:W-:Y:S02]  /*2c00*/  IABS R5, R19 ;  /* 0x0000001300057213 */ /* 0x010fe40000000000 */
[----:B------:R-:W4:Y:S01]  /*2c10*/  LDL R19, [R1+0xb48] ;  /* 0x000b480001137983 */ /* 0x000f220000100800 */
[----:B------:R-:W-:-:S04]  /*2c20*/  IMAD.HI.U32 R8, R23, R7, RZ ;  /* 0x0000000717087227 */ /* 0x000fc800078e00ff */
[----:B------:R-:W-:Y:S02]  /*2c30*/  IMAD.MOV R12, RZ, RZ, -R12 ;  /* 0x000000ffff0c7224 */ /* 0x000fe400078e0a0c */
[----:B------:R-:W-:Y:S02]  /*2c40*/  IMAD.MOV R10, RZ, RZ, -R10 ;  /* 0x000000ffff0a7224 */ /* 0x000fe400078e0a0a */
[----:B------:R-:W-:Y:S02]  /*2c50*/  IMAD.MOV R8, RZ, RZ, -R8 ;  /* 0x000000ffff087224 */ /* 0x000fe400078e0a08 */
[C---:B------:R-:W-:Y:S02]  /*2c60*/  IMAD R11, R28.reuse, R12, R11 ;  /* 0x0000000c1c0b7224 */ /* 0x040fe400078e020b */
[C---:B------:R-:W-:Y:S02]  /*2c70*/  IMAD R9, R28.reuse, R10, R9 ;  /* 0x0000000a1c097224 */ /* 0x040fe400078e0209 */
[----:B------:R-:W-:Y:S01]  /*2c80*/  IMAD R7, R28, R8, R7 ;  /* 0x000000081c077224 */ /* 0x000fe200078e0207 */
[----:B--2---:R-:W-:Y:S01]  /*2c90*/  IABS R3, R22 ;  /* 0x0000001600037213 */ /* 0x004fe20000000000 */
[----:B------:R5:W-:Y:S01]  /*2ca0*/  STL [R1+0x100], R11 ;  /* 0x0001000b01007387 */ /* 0x000be20000100800 */
[----:B------:R-:W-:-:S03]  /*2cb0*/  IMAD.HI.U32 R6, R23, R5, RZ ;  /* 0x0000000517067227 */ /* 0x000fc600078e00ff */
[----:B------:R0:W-:Y:S01]  /*2cc0*/  STL [R1+0x104], R9 ;  /* 0x0001040901007387 */ /* 0x0001e20000100800 */
[----:B------:R-:W-:-:S03]  /*2cd0*/  IMAD.HI.U32 R4, R23, R3, RZ ;  /* 0x0000000317047227 */ /* 0x000fc600078e00ff */
[----:B------:R2:W-:Y:S04]  /*2ce0*/  STL [R1+0x108], R7 ;  /* 0x0001080701007387 */ /* 0x0005e80000100800 */
[----:B------:R-:W4:Y:S01]  /*2cf0*/  LDL R22, [R1+0xb44] ;  /* 0x000b440001167983 */ /* 0x000f220000100800 */
[----:B------:R-:W-:Y:S02]  /*2d00*/  IMAD.MOV R6, RZ, RZ, -R6 ;  /* 0x000000ffff067224 */ /* 0x000fe400078e0a06 */
[----:B------:R-:W-:Y:S02]  /*2d10*/  IMAD.MOV R4, RZ, RZ, -R4 ;  /* 0x000000ffff047224 */ /* 0x000fe400078e0a04 */
[C---:B------:R-:W-:Y:S02]  /*2d20*/  IMAD R5, R28.reuse, R6, R5 ;  /* 0x000000061c057224 */ /* 0x040fe400078e0205 */
[----:B------:R-:W-:-:S03]  /*2d30*/  IMAD R3, R28, R4, R3 ;  /* 0x000000041c037224 */ /* 0x000fc600078e0203 */
[----:B------:R3:W-:Y:S04]  /*2d40*/  STL [R1+0x10c], R5 ;  /* 0x00010c0501007387 */ /* 0x0007e80000100800 */
[----:B------:R4:W-:Y:S01]  /*2d50*/  STL [R1+0x110], R3 ;  /* 0x0001100301007387 */ /* 0x0009e20000100800 */
[----:B-----5:R-:W-:-:S03]  /*2d60*/  IABS R11, R16 ;  /* 0x00000010000b7213 */ /* 0x020fc60000000000 */
[----:B------:R-:W5:Y:S01]  /*2d70*/  LDL R16, [R1+0xb40] ;  /* 0x000b400001107983 */ /* 0x000f620000100800 */
[----:B0-----:R-:W-:-:S03]  /*2d80*/  IABS R9, R13 ;  /* 0x0000000d00097213 */ /* 0x001fc60000000000 */
[----:B------:R-:W5:Y:S01]  /*2d90*/  LDL R13, [R1+0xb3c] ;  /* 0x000b3c00010d7983 */ /* 0x000f620000100800 */
[C---:B------:R-:W-:Y:S01]  /*2da0*/  IMAD.HI.U32 R12, R23.reuse, R11, RZ ;  /* 0x0000000b170c7227 */ /* 0x040fe200078e00ff */
[----:B--2---:R-:W-:Y:S02]  /*2db0*/  IABS R7, R17 ;  /* 0x0000001100077213 */ /* 0x004fe40000000000 */
[----:B------:R-:W2:Y:S01]  /*2dc0*/  LDL R17, [R1+0xb38] ;  /* 0x000b380001117983 */ /* 0x000ea20000100800 */
[----:B------:R-:W-:-:S04]  /*2dd0*/  IMAD.HI.U32 R10, R23, R9, RZ ;  /* 0x00000009170a7227 */ /* 0x000fc800078e00ff */
[C---:B------:R-:W-:Y:S01]  /*2de0*/  IMAD.HI.U32 R8, R23.reuse, R7, RZ ;  /* 0x0000000717087227 */ /* 0x040fe200078e00ff */
[----:B---3--:R-:W-:Y:S02]  /*2df0*/  IABS R5, R18 ;  /* 0x0000001200057213 */ /* 0x008fe40000000000 */
[----:B------:R-:W3:Y:S01]  /*2e00*/  LDL R18, [R1+0xb30] ;  /* 0x000b300001127983 */ /* 0x000ee20000100800 */
[----:B------:R-:W-:Y:S02]  /*2e10*/  IMAD.MOV R12, RZ, RZ, -R12 ;  /* 0x000000ffff0c7224 */ /* 0x000fe400078e0a0c */
[----:B------:R-:W-:Y:S01]  /*2e20*/  IMAD.HI.U32 R6, R23, R5, RZ ;  /* 0x0000000517067227 */ /* 0x000fe200078e00ff */
[----:B----4-:R-:W-:-:S03]  /*2e30*/  IABS R3, R19 ;  /* 0x0000001300037213 */ /* 0x010fc60000000000 */
[----:B------:R-:W-:Y:S02]  /*2e40*/  IMAD.MOV R10, RZ, RZ, -R10 ;  /* 0x000000ffff0a7224 */ /* 0x000fe400078e0a0a */
[----:B------:R-:W-:Y:S02]  /*2e50*/  IMAD.MOV R8, RZ, RZ, -R8 ;  /* 0x000000ffff087224 */ /* 0x000fe400078e0a08 */
[----:B------:R-:W-:-:S04]  /*2e60*/  IMAD.HI.U32 R4, R23, R3, RZ ;  /* 0x0000000317047227 */ /* 0x000fc800078e00ff */
[----:B------:R-:W-:Y:S02]  /*2e70*/  IMAD.MOV R6, RZ, RZ, -R6 ;  /* 0x000000ffff067224 */ /* 0x000fe400078e0a06 */
[C---:B------:R-:W-:Y:S02]  /*2e80*/  IMAD R11, R28.reuse, R12, R11 ;  /* 0x0000000c1c0b7224 */ /* 0x040fe400078e020b */
[----:B------:R-:W-:Y:S02]  /*2e90*/  IMAD.MOV R4, RZ, RZ, -R4 ;  /* 0x000000ffff047224 */ /* 0x000fe400078e0a04 */
[C---:B------:R-:W-:Y:S02]  /*2ea0*/  IMAD R9, R28.reuse, R10, R9 ;  /* 0x0000000a1c097224 */ /* 0x040fe400078e0209 */
[C---:B------:R-:W-:Y:S01]  /*2eb0*/  IMAD R7, R28.reuse, R8, R7 ;  /* 0x000000081c077224 */ /* 0x040fe200078e0207 */
[----:B------:R0:W-:Y:S01]  /*2ec0*/  STL [R1+0xec], R11 ;  /* 0x0000ec0b01007387 */ /* 0x0001e20000100800 */
[----:B------:R-:W-:-:S02]  /*2ed0*/  IMAD R5, R28, R6, R5 ;  /* 0x000000061c057224 */ /* 0x000fc400078e0205 */
[----:B------:R-:W-:Y:S01]  /*2ee0*/  IMAD R3, R28, R4, R3 ;  /* 0x000000041c037224 */ /* 0x000fe200078e0203 */
[----:B------:R5:W-:Y:S04]  /*2ef0*/  STL [R1+0xf0], R9 ;  /* 0x0000f00901007387 */ /* 0x000be80000100800 */
[----:B------:R4:W-:Y:S04]  /*2f00*/  STL [R1+0xf4], R7 ;  /* 0x0000f40701007387 */ /* 0x0009e80000100800 */
[----:B------:R-:W3:Y:S01]  /*2f10*/  LDL R19, [R1+0xb34] ;  /* 0x000b340001137983 */ /* 0x000ee20000100800 */
[----:B0-----:R-:W-:-:S03]  /*2f20*/  IABS R11, R22 ;  /* 0x00000016000b7213 */ /* 0x001fc60000000000 */
[----:B------:R2:W-:Y:S04]  /*2f30*/  STL [R1+0xf8], R5 ;  /* 0x0000f80501007387 */ /* 0x0005e80000100800 */
[----:B------:R3:W-:Y:S04]  /*2f40*/  STL [R1+0xfc], R3 ;  /* 0x0000fc0301007387 */ /* 0x0007e80000100800 */
[----:B------:R-:W3:Y:S01]  /*2f50*/  LDL R22, [R1+0xb2c] ;  /* 0x000b2c0001167983 */ /* 0x000ee20000100800 */
[----:B-----5:R-:W-:-:S03]  /*2f60*/  IABS R9, R16 ;  /* 0x0000001000097213 */ /* 0x020fc60000000000 */
[----:B------:R-:W5:Y:S01]  /*2f70*/  LDL R16, [R1+0xb28] ;  /* 0x000b280001107983 */ /* 0x000f620000100800 */
[----:B----4-:R-:W-:-:S03]  /*2f80*/  IABS R7, R13 ;  /* 0x0000000d00077213 */ /* 0x010fc60000000000 */
[----:B------:R-:W4:Y:S01]  /*2f90*/  LDL R13, [R1+0xb24] ;  /* 0x000b2400010d7983 */ /* 0x000f220000100800 */
[----:B------:R-:W-:-:S04]  /*2fa0*/  IMAD.HI.U32 R12, R23, R11, RZ ;  /* 0x0000000b170c7227 */ /* 0x000fc800078e00ff */
[----:B------:R-:W-:-:S04]  /*2fb0*/  IMAD.HI.U32 R10, R23, R9, RZ ;  /* 0x00000009170a7227 */ /* 0x000fc800078e00ff */
[----:B------:R-:W-:-:S04]  /*2fc0*/  IMAD.HI.U32 R8, R23, R7, RZ ;  /* 0x0000000717087227 */ /* 0x000fc800078e00ff */
[----:B------:R-:W-:Y:S01]  /*2fd0*/  IMAD.MOV R12, RZ, RZ, -R12 ;  /* 0x000000ffff0c7224 */ /* 0x000fe200078e0a0c */
[----:B--2---:R-:W-:Y:S02]  /*2fe0*/  IABS R5, R17 ;  /* 0x0000001100057213 */ /* 0x004fe40000000000 */
[----:B------:R-:W2:Y:S01]  /*2ff0*/  LDL R17, [R1+0xb20] ;  /* 0x000b200001117983 */ /* 0x000ea20000100800 */
[----:B------:R-:W-:Y:S02]  /*3000*/  IMAD.MOV R10, RZ, RZ, -R10 ;  /* 0x000000ffff0a7224 */ /* 0x000fe400078e0a0a */
[----:B------:R-:W-:Y:S02]  /*3010*/  IMAD.MOV R8, RZ, RZ, -R8 ;  /* 0x000000ffff087224 */ /* 0x000fe400078e0a08 */
[C---:B------:R-:W-:Y:S02]  /*3020*/  IMAD R11, R28.reuse, R12, R11 ;  /* 0x0000000c1c0b7224 */ /* 0x040fe400078e020b */
[----:B------:R-:W-:-:S02]  /*3030*/  IMAD R9, R28, R10, R9 ;  /* 0x0000000a1c097224 */ /* 0x000fc400078e0209 */
[----:B------:R-:W-:Y:S01]  /*3040*/  IMAD R7, R28, R8, R7 ;  /* 0x000000081c077224 */ /* 0x000fe200078e0207 */
[----:B------:R0:W-:Y:S01]  /*3050*/  STL [R1+0xd8], R11 ;  /* 0x0000d80b01007387 */ /* 0x0001e20000100800 */
[----:B---3--:R-:W-:-:S03]  /*3060*/  IABS R3, R18 ;  /* 0x0000001200037213 */ /* 0x008fc60000000000 */
[----:B------:R3:W-:Y:S01]  /*3070*/  STL [R1+0xdc], R9 ;  /* 0x0000dc0901007387 */ /* 0x0007e20000100800 */
[----:B------:R-:W-:-:S03]  /*3080*/  IMAD.HI.U32 R6, R23, R5, RZ ;  /* 0x0000000517067227 */ /* 0x000fc600078e00ff */
[----:B------:R5:W-:Y:S01]  /*3090*/  STL [R1+0xe0], R7 ;  /* 0x0000e00701007387 */ /* 0x000be20000100800 */
[----:B------:R-:W-:-:S03]  /*30a0*/  IMAD.HI.U32 R4, R23, R3, RZ ;  /* 0x0000000317047227 */ /* 0x000fc600078e00ff */
[----:B------:R-:W2:Y:S01]  /*30b0*/  LDL R18, [R1+0xb1c] ;  /* 0x000b1c0001127983 */ /* 0x000ea20000100800 */
[----:B------:R-:W-:Y:S02]  /*30c0*/  IMAD.MOV R6, RZ, RZ, -R6 ;  /* 0x000000ffff067224 */ /* 0x000fe400078e0a06 */
[----:B------:R-:W-:Y:S02]  /*30d0*/  IMAD.MOV R4, RZ, RZ, -R4 ;  /* 0x000000ffff047224 */ /* 0x000fe400078e0a04 */
[C---:B------:R-:W-:Y:S02]  /*30e0*/  IMAD R5, R28.reuse, R6, R5 ;  /* 0x000000061c057224 */ /* 0x040fe400078e0205 */
[----:B------:R-:W-:-:S03]  /*30f0*/  IMAD R3, R28, R4, R3 ;  /* 0x000000041c037224 */ /* 0x000fc600078e0203 */
[----:B------:R4:W-:Y:S04]  /*3100*/  STL [R1+0xe4], R5 ;  /* 0x0000e40501007387 */ /* 0x0009e80000100800 */
[----:B------:R2:W-:Y:S01]  /*3110*/  STL [R1+0xe8], R3 ;  /* 0x0000e80301007387 */ /* 0x0005e20000100800 */
[----:B0-----:R-:W-:-:S03]  /*3120*/  IABS R11, R19 ;  /* 0x00000013000b7213 */ /* 0x001fc60000000000 */
[----:B------:R-:W2:Y:S01]  /*3130*/  LDL R19, [R1+0xb18] ;  /* 0x000b180001137983 */ /* 0x000ea20000100800 */
[----:B---3--:R-:W-:-:S03]  /*3140*/  IABS R9, R22 ;  /* 0x0000001600097213 */ /* 0x008fc60000000000 */
        /* <DEDUP_REMOVED lines=8> */
[----:B------:R-:W-:Y:S02]  /*31d0*/  IMAD.MOV R12, RZ, RZ, -R12 ;  /* 0x000000ffff0c7224 */ /* 0x000fe400078e0a0c */
[----:B------:R-:W-:Y:S01]  /*31e0*/  IMAD.HI.U32 R6, R23, R5, RZ ;  /* 0x0000000517067227 */ /* 0x000fe200078e00ff */
[----:B--2---:R-:W-:-:S03]  /*31f0*/  IABS R3, R17 ;  /* 0x0000001100037213 */ /* 0x004fc60000000000 */
[----:B------:R-:W-:Y:S02]  /*3200*/  IMAD.MOV R10, RZ, RZ, -R10 ;  /* 0x000000ffff0a7224 */ /* 0x000fe400078e0a0a */
[----:B------:R-:W-:Y:S02]  /*3210*/  IMAD.MOV R8, RZ, RZ, -R8 ;  /* 0x000000ffff087224 */ /* 0x000fe400078e0a08 */
[----:B------:R-:W-:-:S04]  /*3220*/  IMAD.HI.U32 R4, R23, R3, RZ ;  /* 0x0000000317047227 */ /* 0x000fc800078e00ff */
[C---:B------:R-:W-:Y:S02]  /*3230*/  IMAD R11, R28.reuse, R12, R11 ;  /* 0x0000000c1c0b7224 */ /* 0x040fe400078e020b */
[----:B------:R-:W-:Y:S02]  /*3240*/  IMAD.MOV R6, RZ, RZ, -R6 ;  /* 0x000000ffff067224 */ /* 0x000fe400078e0a06 */
[C---:B------:R-:W-:Y:S02]  /*3250*/  IMAD R9, R28.reuse, R10, R9 ;  /* 0x0000000a1c097224 */ /* 0x040fe400078e0209 */
[----:B------:R-:W-:Y:S02]  /*3260*/  IMAD.MOV R4, RZ, RZ, -R4 ;  /* 0x000000ffff047224 */ /* 0x000fe400078e0a04 */
[C---:B------:R-:W-:Y:S01]  /*3270*/  IMAD R7, R28.reuse, R8, R7 ;  /* 0x000000081c077224 */ /* 0x040fe200078e0207 */
[----:B------:R0:W-:Y:S01]  /*3280*/  STL [R1+0xc8], R11 ;  /* 0x0000c80b01007387 */ /* 0x0001e20000100800 */
[----:B------:R-:W-:-:S02]  /*3290*/  IMAD R5, R28, R6, R5 ;  /* 0x000000061c057224 */ /* 0x000fc400078e0205 */
[----:B------:R-:W-:Y:S01]  /*32a0*/  IMAD R3, R28, R4, R3 ;  /* 0x000000041c037224 */ /* 0x000fe200078e0203 */
[----:B------:R2:W-:Y:S04]  /*32b0*/  STL [R1+0xcc], R9 ;  /* 0x0000cc0901007387 */ /* 0x0005e80000100800 */
[----:B------:R3:W-:Y:S04]  /*32c0*/  STL [R1+0xd0], R7 ;  /* 0x0000d00701007387 */ /* 0x0007e80000100800 */
[----:B------:R-:W4:Y:S01]  /*32d0*/  LDL R17, [R1+0xb08] ;  /* 0x000b080001117983 */ /* 0x000f220000100800 */
[----:B0-----:R-:W-:-:S03]  /*32e0*/  IABS R11, R18 ;  /* 0x00000012000b7213 */ /* 0x001fc60000000000 */
[----:B------:R5:W-:Y:S04]  /*32f0*/  STL [R1+0xd4], R5 ;  /* 0x0000d40501007387 */ /* 0x000be80000100800 */
[----:B------:R4:W-:Y:S04]  /*3300*/  STL [R1+0x1f4], R3 ;  /* 0x0001f40301007387 */ /* 0x0009e80000100800 */
[----:B------:R-:W4:Y:S01]  /*3310*/  LDL R18, [R1+0xb04] ;  /* 0x000b040001127983 */ /* 0x000f220000100800 */
[----:B--2---:R-:W-:-:S03]  /*3320*/  IABS R9, R19 ;  /* 0x0000001300097213 */ /* 0x004fc60000000000 */
[----:B------:R-:W2:Y:S01]  /*3330*/  LDL R19, [R1+0xb00] ;  /* 0x000b000001137983 */ /* 0x000ea20000100800 */
[C---:B------:R-:W-:Y:S01]  /*3340*/  IMAD.HI.U32 R12, R23.reuse, R11, RZ ;  /* 0x0000000b170c7227 */ /* 0x040fe200078e00ff */
[----:B---3--:R-:W-:Y:S02]  /*3350*/  IABS R7, R22 ;  /* 0x0000001600077213 */ /* 0x008fe40000000000 */
[----:B------:R-:W3:Y:S01]  /*3360*/  LDL R22, [R1+0xafc] ;  /* 0x000afc0001167983 */ /* 0x000ee20000100800 */
        /* <DEDUP_REMOVED lines=9> */
[----:B------:R-:W5:Y:S04]  /*3400*/  LDL R16, [R1+0xaf8] ;  /* 0x000af80001107983 */ /* 0x000f680000100800 */
[----:B------:R0:W-:Y:S04]  /*3410*/  STL [R1+0xb8], R11 ;  /* 0x0000b80b01007387 */ /* 0x0001e80000100800 */
[----:B------:R0:W-:Y:S04]  /*3420*/  STL [R1+0xbc], R9 ;  /* 0x0000bc0901007387 */ /* 0x0001e80000100800 */
[----:B------:R2:W-:Y:S01]  /*3430*/  STL [R1+0xc0], R7 ;  /* 0x0000c00701007387 */ /* 0x0005e20000100800 */
[----:B----4-:R-:W-:-:S03]  /*3440*/  IABS R3, R13 ;  /* 0x0000000d00037213 */ /* 0x010fc60000000000 */
[----:B------:R-:W4:Y:S01]  /*3450*/  LDL R13, [R1+0xaf4] ;  /* 0x000af400010d7983 */ /* 0x000f220000100800 */
[----:B------:R-:W-:-:S04]  /*3460*/  IMAD.HI.U32 R6, R23, R5, RZ ;  /* 0x0000000517067227 */ /* 0x000fc800078e00ff */
[----:B------:R-:W-:-:S04]  /*3470*/  IMAD.HI.U32 R4, R23, R3, RZ ;  /* 0x0000000317047227 */ /* 0x000fc800078e00ff */
[----:B------:R-:W-:Y:S02]  /*3480*/  IMAD.MOV R6, RZ, RZ, -R6 ;  /* 0x000000ffff067224 */ /* 0x000fe400078e0a06 */
[----:B------:R-:W-:Y:S02]  /*3490*/  IMAD.MOV R4, RZ, RZ, -R4 ;  /* 0x000000ffff047224 */ /* 0x000fe400078e0a04 */
[C---:B------:R-:W-:Y:S02]  /*34a0*/  IMAD R5, R28.reuse, R6, R5 ;  /* 0x000000061c057224 */ /* 0x040fe400078e0205 */
[----:B------:R-:W-:-:S03]  /*34b0*/  IMAD R3, R28, R4, R3 ;  /* 0x000000041c037224 */ /* 0x000fc600078e0203 */
[----:B------:R3:W-:Y:S04]  /*34c0*/  STL [R1+0xc4], R5 ;  /* 0x0000c40501007387 */ /* 0x0007e80000100800 */
[----:B------:R5:W-:Y:S01]  /*34d0*/  STL [R1+0x1e8], R3 ;  /* 0x0001e80301007387 */ /* 0x000be20000100800 */
[----:B0-----:R-:W-:-:S03]  /*34e0*/  IABS R11, R17 ;  /* 0x00000011000b7213 */ /* 0x001fc60000000000 */
[----:B------:R-:W4:Y:S01]  /*34f0*/  LDL R17, [R1+0xaf0] ;  /* 0x000af00001117983 */ /* 0x000f220000100800 */
[----:B------:R-:W-:-:S03]  /*3500*/  IABS R9, R18 ;  /* 0x0000001200097213 */ /* 0x000fc60000000000 */
[----:B------:R-:W4:Y:S01]  /*3510*/  LDL R18, [R1+0xaec] ;  /* 0x000aec0001127983 */ /* 0x000f220000100800 */
[C---:B------:R-:W-:Y:S01]  /*3520*/  IMAD.HI.U32 R12, R23.reuse, R11, RZ ;  /* 0x0000000b170c7227 */ /* 0x040fe200078e00ff */
[----:B--2---:R-:W-:Y:S02]  /*3530*/  IABS R7, R19 ;  /* 0x0000001300077213 */ /* 0x004fe40000000000 */
        /* <DEDUP_REMOVED lines=9> */
[----:B------:R-:W-:Y:S02]  /*35d0*/  IMAD.MOV R6, RZ, RZ, -R6 ;  /* 0x000000ffff067224 */ /* 0x000fe400078e0a06 */
[C---:B------:R-:W-:Y:S02]  /*35e0*/  IMAD R11, R28.reuse, R12, R11 ;  /* 0x0000000c1c0b7224 */ /* 0x040fe400078e020b */
[----:B------:R-:W-:-:S02]  /*35f0*/  IMAD R9, R28, R10, R9 ;  /* 0x0000000a1c097224 */ /* 0x000fc400078e0209 */
[C---:B------:R-:W-:Y:S01]  /*3600*/  IMAD R7, R28.reuse, R8, R7 ;  /* 0x000000081c077224 */ /* 0x040fe200078e0207 */
[----:B------:R4:W-:Y:S01]  /*3610*/  STL [R1+0xac], R11 ;  /* 0x0000ac0b01007387 */ /* 0x0009e20000100800 */
[----:B------:R-:W-:-:S03]  /*3620*/  IMAD R5, R28, R6, R5 ;  /* 0x000000061c057224 */ /* 0x000fc600078e0205 */
[----:B------:R0:W-:Y:S01]  /*3630*/  STL [R1+0xb0], R9 ;  /* 0x0000b00901007387 */ /* 0x0001e20000100800 */
[----:B-----5:R-:W-:-:S03]  /*3640*/  IABS R3, R16 ;  /* 0x0000001000037213 */ /* 0x020fc60000000000 */
[----:B------:R-:W5:Y:S04]  /*3650*/  LDL R16, [R1+0xae0] ;  /* 0x000ae00001107983 */ /* 0x000f680000100800 */
[----:B------:R0:W-:Y:S04]  /*3660*/  STL [R1+0xb4], R7 ;  /* 0x0000b40701007387 */ /* 0x0001e80000100800 */
[----:B------:R2:W-:Y:S01]  /*3670*/  STL [R1+0x1d0], R5 ;  /* 0x0001d00501007387 */ /* 0x0005e20000100800 */
[----:B----4-:R-:W-:-:S03]  /*3680*/  IABS R11, R13 ;  /* 0x0000000d000b7213 */ /* 0x010fc60000000000 */
[----:B------:R-:W4:Y:S01]  /*3690*/  LDL R13, [R1+0xadc] ;  /* 0x000adc00010d7983 */ /* 0x000f220000100800 */
[----:B------:R-:W-:-:S04]  /*36a0*/  IMAD.HI.U32 R4, R23, R3, RZ ;  /* 0x0000000317047227 */ /* 0x000fc800078e00ff */
[----:B------:R-:W-:-:S04]  /*36b0*/  IMAD.MOV R4, RZ, RZ, -R4 ;  /* 0x000000ffff047224 */ /* 0x000fc800078e0a04 */
[----:B------:R-:W-:-:S05]  /*36c0*/  IMAD R3, R28, R4, R3 ;  /* 0x000000041c037224 */ /* 0x000fca00078e0203 */
[----:B------:R3:W-:Y:S01]  /*36d0*/  STL [R1+0x1d4], R3 ;  /* 0x0001d40301007387 */ /* 0x0007e20000100800 */
[----:B------:R-:W-:-:S04]  /*36e0*/  IMAD.HI.U32 R12, R23, R11, RZ ;  /* 0x0000000b170c7227 */ /* 0x000fc800078e00ff */
[----:B------:R-:W-:Y:S01]  /*36f0*/  IMAD.MOV R12, RZ, RZ, -R12 ;  /* 0x000000ffff0c7224 */ /* 0x000fe200078e0a0c */
[----:B0-----:R-:W-:Y:S02]  /*3700*/  IABS R9, R17 ;  /* 0x0000001100097213 */ /* 0x001fe40000000000 */
[----:B------:R-:W4:Y:S01]  /*3710*/  LDL R17, [R1+0xad8] ;  /* 0x000ad80001117983 */ /* 0x000f220000100800 */
[----:B------:R-:W-:-:S03]  /*3720*/  IABS R7, R18 ;  /* 0x0000001200077213 */ /* 0x000fc60000000000 */
[----:B------:R-:W4:Y:S01]  /*3730*/  LDL R18, [R1+0xad4] ;  /* 0x000ad40001127983 */ /* 0x000f220000100800 */
[C---:B------:R-:W-:Y:S01]  /*3740*/  IMAD.HI.U32 R10, R23.reuse, R9, RZ ;  /* 0x00000009170a7227 */ /* 0x040fe200078e00ff */
[----:B--2---:R-:W-:Y:S02]  /*3750*/  IABS R5, R19 ;  /* 0x0000001300057213 */ /* 0x004fe40000000000 */
[----:B------:R-:W2:Y:S01]  /*3760*/  LDL R19, [R1+0xad0] ;  /* 0x000ad00001137983 */ /* 0x000ea20000100800 */
[----:B------:R-:W-:-:S04]  /*3770*/  IMAD.HI.U32 R8, R23, R7, RZ ;  /* 0x0000000717087227 */ /* 0x000fc800078e00ff */
[----:B------:R-:W-:Y:S01]  /*3780*/  IMAD.HI.U32 R6, R23, R5, RZ ;  /* 0x0000000517067227 */ /* 0x000fe200078e00ff */
[----:B---3--:R-:W-:-:S03]  /*3790*/  IABS R3, R22 ;  /* 0x0000001600037213 */ /* 0x008fc60000000000 */
[----:B------:R-:W-:Y:S02]  /*37a0*/  IMAD.MOV R10, RZ, RZ, -R10 ;  /* 0x000000ffff0a7224 */ /* 0x000fe400078e0a0a */
[----:B------:R-:W-:Y:S02]  /*37b0*/  IMAD.MOV R8, RZ, RZ, -R8 ;  /* 0x000000ffff087224 */ /* 0x000fe400078e0a08 */
[----:B------:R-:W-:-:S04]  /*37c0*/  IMAD.HI.U32 R4, R23, R3, RZ ;  /* 0x0000000317047227 */ /* 0x000fc800078e00ff */
[----:B------:R-:W-:Y:S02]  /*37d0*/  IMAD.MOV R6, RZ, RZ, -R6 ;  /* 0x000000ffff067224 */ /* 0x000fe400078e0a06 */
[C---:B------:R-:W-:Y:S02]  /*37e0*/  IMAD R11, R28.reuse, R12, R11 ;  /* 0x0000000c1c0b7224 */ /* 0x040fe400078e020b */
[----:B------:R-:W-:Y:S02]  /*37f0*/  IMAD.MOV R4, RZ, RZ, -R4 ;  /* 0x000000ffff047224 */ /* 0x000fe400078e0a04 */
[C---:B------:R-:W-:Y:S02]  /*3800*/  IMAD R9, R28.reuse, R10, R9 ;  /* 0x0000000a1c097224 */ /* 0x040fe400078e0209 */
[C---:B------:R-:W-:Y:S02]  /*3810*/  IMAD R7, R28.reuse, R8, R7 ;  /* 0x000000081c077224 */ /* 0x040fe400078e0207 */
[C---:B------:R-:W-:Y:S01]  /*3820*/  IMAD R5, R28.reuse, R6, R5 ;  /* 0x000000061c057224 */ /* 0x040fe200078e0205 */
[----:B------:R5:W-:Y:S01]  /*3830*/  STL [R1+0x1ac], R11 ;  /* 0x0001ac0b01007387 */ /* 0x000be20000100800 */
[----:B------:R-:W-:-:S03]  /*3840*/  IMAD R3, R28, R4, R3 ;  /* 0x000000041c037224 */ /* 0x000fc600078e0203 */
[----:B------:R4:W-:Y:S04]  /*3850*/  STL [R1+0x1b0], R9 ;  /* 0x0001b00901007387 */ /* 0x0009e80000100800 */
[----:B------:R0:W-:Y:S04]  /*3860*/  STL [R1+0x1b4], R7 ;  /* 0x0001b40701007387 */ /* 0x0001e80000100800 */
[----:B------:R3:W-:Y:S04]  /*3870*/  STL [R1+0x1b8], R5 ;  /* 0x0001b80501007387 */ /* 0x0007e80000100800 */
[----:B------:R-:W2:Y:S04]  /*3880*/  LDL R21, [R1+0xacc] ;  /* 0x000acc0001157983 */ /* 0x000ea80000100800 */
[----:B------:R2:W-:Y:S01]  /*3890*/  STL [R1+0x1bc], R3 ;  /* 0x0001bc0301007387 */ /* 0x0005e20000100800 */
[----:B-----5:R-:W-:-:S03]  /*38a0*/  IABS R11, R16 ;  /* 0x00000010000b7213 */ /* 0x020fc60000000000 */
[----:B------:R-:W5:Y:S01]  /*38b0*/  LDL R16, [R1+0xac8] ;  /* 0x000ac80001107983 */ /* 0x000f620000100800 */
[----:B----4-:R-:W-:-:S03]  /*38c0*/  IABS R9, R13 ;  /* 0x0000000d00097213 */ /* 0x010fc60000000000 */
[----:B------:R-:W4:Y:S01]  /*38d0*/  LDL R13, [R1+0xac4] ;  /* 0x000ac400010d7983 */ /* 0x000f220000100800 */
[----:B------:R-:W-:-:S04]  /*38e0*/  IMAD.HI.U32 R12, R23, R11, RZ ;  /* 0x0000000b170c7227 */ /* 0x000fc800078e00ff */
[----:B------:R-:W-:-:S04]  /*38f0*/  IMAD.HI.U32 R10, R23, R9, RZ ;  /* 0x00000009170a7227 */ /* 0x000fc800078e00ff */
[----:B------:R-:W-:Y:S02]  /*3900*/  IMAD.MOV R12, RZ, RZ, -R12 ;  /* 0x000000ffff0c7224 */ /* 0x000fe400078e0a0c */
[----:B------:R-:W-:Y:S02]  /*3910*/  IMAD.MOV R10, RZ, RZ, -R10 ;  /* 0x000000ffff0a7224 */ /* 0x000fe400078e0a0a */
[C---:B------:R-:W-:Y:S02]  /*3920*/  IMAD R11, R28.reuse, R12, R11 ;  /* 0x0000000c1c0b7224 */ /* 0x040fe400078e020b */
[----:B------:R-:W-:Y:S01]  /*3930*/  IMAD R9, R28, R10, R9 ;  /* 0x0000000a1c097224 */ /* 0x000fe200078e0209 */
[----:B0-----:R-:W-:Y:S02]  /*3940*/  IABS R7, R17 ;  /* 0x0000001100077213 */ /* 0x001fe40000000000 */
[----:B------:R-:W4:Y:S03]  /*3950*/  LDL R17, [R1+0xac0] ;  /* 0x000ac00001117983 */ /* 0x000f260000100800 */
[----:B------:R-:W-:Y:S01]  /*3960*/  IMAD.HI.U32 R8, R23, R7, RZ ;  /* 0x0000000717087227 */ /* 0x000fe200078e00ff */
[----:B---3--:R-:W-:-:S02]  /*3970*/  IABS R5, R18 ;  /* 0x0000001200057213 */ /* 0x008fc40000000000 */
[----:B------:R-:W3:Y:S01]  /*3980*/  LDL R18, [R1+0xabc] ;  /* 0x000abc0001127983 */ /* 0x000ee20000100800 */
[----:B------:R-:W-:Y:S02]  /*3990*/  IMAD.MOV R8, RZ, RZ, -R8 ;  /* 0x000000ffff087224 */ /* 0x000fe400078e0a08 */
[----:B------:R-:W-:-:S04]  /*39a0*/  IMAD.HI.U32 R6, R23, R5, RZ ;  /* 0x0000000517067227 */ /* 0x000fc800078e00ff */
[----:B------:R-:W-:Y:S02]  /*39b0*/  IMAD.MOV R6, RZ, RZ, -R6 ;  /* 0x000000ffff067224 */ /* 0x000fe400078e0a06 */
[C---:B------:R-:W-:Y:S01]  /*39c0*/  IMAD R7, R28.reuse, R8, R7 ;  /* 0x000000081c077224 */ /* 0x040fe200078e0207 */
[----:B------:R-:W-:Y:S01]  /*39d0*/  STL [R1+0x17c], R11 ;  /* 0x00017c0b01007387 */ /* 0x000fe20000100800 */
[----:B------:R-:W-:-:S03]  /*39e0*/  IMAD R5, R28, R6, R5 ;  /* 0x000000061c057224 */ /* 0x000fc600078e0205 */
[----:B------:R5:W-:Y:S01]  /*39f0*/  STL [R1+0x180], R9 ;  /* 0x0001800901007387 */ /* 0x000be20000100800 */
[----:B--2---:R-:W-:-:S03]  /*3a00*/  IABS R3, R19 ;  /* 0x0000001300037213 */ /* 0x004fc60000000000 */
[----:B------:R4:W-:Y:S04]  /*3a10*/  STL [R1+0x184], R7 ;  /* 0x0001840701007387 */ /* 0x0009e80000100800 */
[----:B------:R-:W2:Y:S04]  /*3a20*/  LDL R22, [R1+0xab8] ;  /* 0x000ab80001167983 */ /* 0x000ea80000100800 */
[----:B------:R0:W-:Y:S04]  /*3a30*/  STL [R1+0x188], R5 ;  /* 0x0001880501007387 */ /* 0x0001e80000100800 */
[----:B------:R-:W2:Y:S01]  /*3a40*/  LDL R19, [R1+0xab0] ;  /* 0x000ab00001137983 */ /* 0x000ea20000100800 */
[----:B------:R-:W-:-:S04]  /*3a50*/  IMAD.HI.U32 R4, R23, R3, RZ ;  /* 0x0000000317047227 */ /* 0x000fc800078e00ff */
[----:B------:R-:W-:-:S04]  /*3a60*/  IMAD.MOV R4, RZ, RZ, -R4 ;  /* 0x000000ffff047224 */ /* 0x000fc800078e0a04 */
[----:B------:R-:W-:-:S05]  /*3a70*/  IMAD R3, R28, R4, R3 ;  /* 0x000000041c037224 */ /* 0x000fca00078e0203 */
[----:B------:R3:W-:Y:S01]  /*3a80*/  STL [R1+0x18c], R3 ;  /* 0x00018c0301007387 */ /* 0x0007e20000100800 */
[----:B-----5:R-:W-:-:S03]  /*3a90*/  IABS R9, R16 ;  /* 0x0000001000097213 */ /* 0x020fc60000000000 */
[----:B------:R-:W5:Y:S01]  /*3aa0*/  LDL R16, [R1+0xab4] ;  /* 0x000ab40001107983 */ /* 0x000f620000100800 */
[----:B----4-:R-:W-:-:S03]  /*3ab0*/  IABS R7, R13 ;  /* 0x0000000d00077213 */ /* 0x010fc60000000000 */
[----:B------:R-:W4:Y:S01]  /*3ac0*/  LDL R13, [R1+0xaac] ;  /* 0x000aac00010d7983 */ /* 0x000f220000100800 */
[----:B------:R-:W-:Y:S01]  /*3ad0*/  IABS R11, R21 ;  /* 0x00000015000b7213 */ /* 0x000fe20000000000 */
        /* <DEDUP_REMOVED lines=9> */
[----:B0-----:R-:W-:-:S02]  /*3b70*/  IABS R5, R17 ;  /* 0x0000001100057213 */ /* 0x001fc40000000000 */
[----:B------:R-:W4:Y:S03]  /*3b80*/  LDL R17, [R1+0xaa8] ;  /* 0x000aa80001117983 */ /* 0x000f260000100800 */
[----:B------:R-:W-:Y:S01]  /*3b90*/  IMAD.HI.U32 R6, R23, R5, RZ ;  /* 0x0000000517067227 */ /* 0x000fe200078e00ff */
[----:B---3--:R-:W-:-:S03]  /*3ba0*/  IABS R3, R18 ;  /* 0x0000001200037213 */ /* 0x008fc60000000000 */
[----:B------:R-:W-:Y:S02]  /*3bb0*/  IMAD.MOV R6, RZ, RZ, -R6 ;  /* 0x000000ffff067224 */ /* 0x000fe400078e0a06 */
[----:B------:R-:W-:-:S04]  /*3bc0*/  IMAD.HI.U32 R4, R23, R3, RZ ;  /* 0x0000000317047227 */ /* 0x000fc800078e00ff */
[----:B------:R-:W-:Y:S01]  /*3bd0*/  IMAD.MOV R4, RZ, RZ, -R4 ;  /* 0x000000ffff047224 */ /* 0x000fe200078e0a04 */
[----:B------:R2:W-:Y:S01]  /*3be0*/  STL [R1+0x134], R11 ;  /* 0x0001340b01007387 */ /* 0x0005e20000100800 */
[C---:B------:R-:W-:Y:S02]  /*3bf0*/  IMAD R5, R28.reuse, R6, R5 ;  /* 0x000000061c057224 */ /* 0x040fe400078e0205 */
[----:B------:R-:W-:Y:S01]  /*3c00*/  IMAD R3, R28, R4, R3 ;  /* 0x000000041c037224 */ /* 0x000fe200078e0203 */
[----:B------:R0:W-:Y:S04]  /*3c10*/  STL [R1+0x138], R9 ;  /* 0x0001380901007387 */ /* 0x0001e80000100800 */
[----:B------:R-:W3:Y:S04]  /*3c20*/  LDL R18, [R1+0xaa4] ;  /* 0x000aa40001127983 */ /* 0x000ee80000100800 */
[----:B------:R5:W-:Y:S01]  /*3c30*/  STL [R1+0x13c], R7 ;  /* 0x00013c0701007387 */ /* 0x000be20000100800 */
[----:B--2---:R-:W-:-:S03]  /*3c40*/  IABS R11, R22 ;  /* 0x00000016000b7213 */ /* 0x004fc60000000000 */
[----:B------:R4:W-:Y:S01]  /*3c50*/  STL [R1+0x140], R5 ;  /* 0x0001400501007387 */ /* 0x0009e20000100800 */
[----:B0-----:R-:W-:-:S03]  /*3c60*/  IABS R9, R19 ;  /* 0x0000001300097213 */ /* 0x001fc60000000000 */
[----:B------:R0:W-:Y:S04]  /*3c70*/  STL [R1+0x144], R3 ;  /* 0x0001440301007387 */ /* 0x0001e80000100800 */
[----:B------:R-:W2:Y:S04]  /*3c80*/  LDL R19, [R1+0xa9c] ;  /* 0x000a9c0001137983 */ /* 0x000ea80000100800 */
[----:B------:R-:W2:Y:S01]  /*3c90*/  LDL R22, [R1+0xaa0] ;  /* 0x000aa00001167983 */ /* 0x000ea20000100800 */
[----:B-----5:R-:W-:-:S03]  /*3ca0*/  IABS R7, R16 ;  /* 0x0000001000077213 */ /* 0x020fc60000000000 */
[----:B------:R-:W5:Y:S01]  /*3cb0*/  LDL R16, [R1+0xa98] ;  /* 0x000a980001107983 */ /* 0x000f620000100800 */
[----:B----4-:R-:W-:-:S03]  /*3cc0*/  IABS R5, R13 ;  /* 0x0000000d00057213 */ /* 0x010fc60000000000 */
[----:B------:R-:W4:Y:S01]  /*3cd0*/  LDL R13, [R1+0xa94] ;  /* 0x000a9400010d7983 */ /* 0x000f220000100800 */
[----:B------:R-:W-:-:S04]  /*3ce0*/  IMAD.HI.U32 R12, R23, R11, RZ ;  /* 0x0000000b170c7227 */ /* 0x000fc800078e00ff */
[----:B------:R-:W-:-:S04]  /*3cf0*/  IMAD.HI.U32 R10, R23, R9, RZ ;  /* 0x00000009170a7227 */ /* 0x000fc800078e00ff */
        /* <DEDUP_REMOVED lines=8> */
[C---:B------:R-:W-:Y:S02]  /*3d80*/  IMAD R7, R28.reuse, R8, R7 ;  /* 0x000000081c077224 */ /* 0x040fe400078e0207 */
[----:B------:R-:W-:Y:S01]  /*3d90*/  IMAD R5, R28, R6, R5 ;  /* 0x000000061c057224 */ /* 0x000fe200078e0205 */
[----:B------:R-:W-:Y:S01]  /*3da0*/  STL [R1+0x68], R11 ;  /* 0x0000680b01007387 */ /* 0x000fe20000100800 */
[----:B0-----:R-:W-:-:S05]  /*3db0*/  IABS R3, R17 ;  /* 0x0000001100037213 */ /* 0x001fca0000000000 */
[----:B------:R-:W-:-:S04]  /*3dc0*/  IMAD.HI.U32 R4, R23, R3, RZ ;  /* 0x0000000317047227 */ /* 0x000fc800078e00ff */
[----:B------:R-:W-:Y:S01]  /*3dd0*/  IMAD.MOV R4, RZ, RZ, -R4 ;  /* 0x000000ffff047224 */ /* 0x000fe200078e0a04 */
[----:B------:R0:W-:Y:S03]  /*3de0*/  STL [R1+0x64], R9 ;  /* 0x0000640901007387 */ /* 0x0001e60000100800 */
[----:B------:R-:W-:Y:S01]  /*3df0*/  IMAD R3, R28, R4, R3 ;  /* 0x000000041c037224 */ /* 0x000fe200078e0203 */
[----:B------:R-:W-:Y:S04]  /*3e00*/  STL [R1+0x60], R7 ;  /* 0x0000600701007387 */ /* 0x000fe80000100800 */
[----:B------:R2:W-:Y:S04]  /*3e10*/  STL [R1+0x5c], R5 ;  /* 0x00005c0501007387 */ /* 0x0005e80000100800 */
[----:B------:R-:W4:Y:S04]  /*3e20*/  LDL R21, [R1+0xa90] ;  /* 0x000a900001157983 */ /* 0x000f280000100800 */
[----:B------:R4:W-:Y:S01]  /*3e30*/  STL [R1+0x58], R3 ;  /* 0x0000580301007387 */ /* 0x0009e20000100800 */
[----:B---3--:R-:W-:-:S03]  /*3e40*/  IABS R8, R18 ;  /* 0x0000001200087213 */ /* 0x008fc60000000000 */
[----:B------:R-:W3:Y:S04]  /*3e50*/  LDL R17, [R1+0xa8c] ;  /* 0x000a8c0001117983 */ /* 0x000ee80000100800 */
[----:B------:R-:W3:Y:S01]  /*3e60*/  LDL R18, [R1+0xa88] ;  /* 0x000a880001127983 */ /* 0x000ee20000100800 */
[----:B0-----:R-:W-:Y:S01]  /*3e70*/  IMAD.HI.U32 R9, R23, R8, RZ ;  /* 0x0000000817097227 */ /* 0x001fe200078e00ff */
[----:B--2---:R-:W-:Y:S02]  /*3e80*/  IABS R5, R19 ;  /* 0x0000001300057213 */ /* 0x004fe40000000000 */
[----:B------:R-:W2:Y:S01]  /*3e90*/  LDL R19, [R1+0xa84] ;  /* 0x000a840001137983 */ /* 0x000ea20000100800 */
[----:B------:R-:W-:-:S03]  /*3ea0*/  IABS R6, R22 ;  /* 0x0000001600067213 */ /* 0x000fc60000000000 */
[----:B------:R-:W2:Y:S01]  /*3eb0*/  LDL R22, [R1+0xa80] ;  /* 0x000a800001167983 */ /* 0x000ea20000100800 */
        /* <DEDUP_REMOVED lines=8> */
[----:B------:R-:W-:Y:S04]  /*3f40*/  STL [R1+0x54], R8 ;  /* 0x0000540801007387 */ /* 0x000fe80000100800 */
[----:B------:R-:W-:Y:S01]  /*3f50*/  STL [R1+0x50], R6 ;  /* 0x0000500601007387 */ /* 0x000fe20000100800 */
[----:B-----5:R-:W-:-:S03]  /*3f60*/  IABS R4, R16 ;  /* 0x0000001000047213 */ /* 0x020fc60000000000 */
[----:B------:R-:W5:Y:S04]  /*3f70*/  LDL R16, [R1+0xa7c] ;  /* 0x000a7c0001107983 */ /* 0x000f680000100800 */
        /* <DEDUP_REMOVED lines=8> */
[----:B0-----:R-:W-:-:S03]  /*4000*/  IMAD R5, R28, R12, R3 ;  /* 0x0000000c1c057224 */ /* 0x001fc600078e0203 */
[----:B------:R0:W-:Y:S04]  /*4010*/  STL [R1+0x48], R4 ;  /* 0x0000480401007387 */ /* 0x0001e80000100800 */
[----:B------:R0:W-:Y:S02]  /*4020*/  STL [R1+0x44], R5 ;  /* 0x0000440501007387 */ /* 0x0001e40000100800 */
[----:B0-----:R-:W-:Y:S02]  /*4030*/  IABS R4, R21 ;  /* 0x0000001500047213 */ /* 0x001fe40000000000 */
[----:B---3--:R-:W-:Y:S02]  /*4040*/  IABS R3, R17 ;  /* 0x0000001100037213 */ /* 0x008fe40000000000 */
[----:B------:R-:W3:Y:S01]  /*4050*/  LDL R17, [R1+0xa74] ;  /* 0x000a740001117983 */ /* 0x000ee20000100800 */
[----:B------:R-:W-:-:S03]  /*4060*/  IABS R5, R18 ;  /* 0x0000001200057213 */ /* 0x000fc60000000000 */
[----:B------:R-:W3:Y:S01]  /*4070*/  LDL R18, [R1+0xa28] ;  /* 0x000a280001127983 */ /* 0x000ee20000100800 */
[----:B------:R-:W-:-:S04]  /*4080*/  IMAD.HI.U32 R8, R23, R4, RZ ;  /* 0x0000000417087227 */ /* 0x000fc800078e00ff */
[C---:B------:R-:W-:Y:S01]  /*4090*/  IMAD.HI.U32 R9, R23.reuse, R3, RZ ;  /* 0x0000000317097227 */ /* 0x040fe200078e00ff */
[----:B--2---:R-:W-:Y:S02]  /*40a0*/  IABS R6, R19 ;  /* 0x0000001300067213 */ /* 0x004fe40000000000 */
[----:B------:R-:W2:Y:S01]  /*40b0*/  LDL R19, [R1+0xa24] ;  /* 0x000a240001137983 */ /* 0x000ea20000100800 */
[----:B------:R-:W-:Y:S01]  /*40c0*/  IABS R7, R22 ;  /* 0x0000001600077213 */ /* 0x000fe20000000000 */
[----:B------:R-:W-:Y:S02]  /*40d0*/  IMAD.MOV R8, RZ, RZ, -R8 ;  /* 0x000000ffff087224 */ /* 0x000fe400078e0a08 */
[----:B------:R-:W-:-:S04]  /*40e0*/  IMAD.HI.U32 R10, R23, R5, RZ ;  /* 0x00000005170a7227 */ /* 0x000fc800078e00ff */
[----:B------:R-:W-:-:S04]  /*40f0*/  IMAD.HI.U32 R11, R23, R6, RZ ;  /* 0x00000006170b7227 */ /* 0x000fc800078e00ff */
[----:B------:R-:W-:-:S04]  /*4100*/  IMAD.HI.U32 R12, R23, R7, RZ ;  /* 0x00000007170c7227 */ /* 0x000fc800078e00ff */
[----:B------:R-:W-:Y:S02]  /*4110*/  IMAD.MOV R9, RZ, RZ, -R9 ;  /* 0x000000ffff097224 */ /* 0x000fe400078e0a09 */
[C---:B------:R-:W-:Y:S02]  /*4120*/  IMAD R4, R28.reuse, R8, R4 ;  /* 0x000000081c047224 */ /* 0x040fe400078e0204 */
[----:B------:R-:W-:Y:S02]  /*4130*/  IMAD.MOV R10, RZ, RZ, -R10 ;  /* 0x000000ffff0a7224 */ /* 0x000fe400078e0a0a */
[----:B------:R-:W-:Y:S02]  /*4140*/  IMAD.MOV R11, RZ, RZ, -R11 ;  /* 0x000000ffff0b7224 */ /* 0x000fe400078e0a0b */
[----:B------:R-:W-:Y:S01]  /*4150*/  IMAD.MOV R12, RZ, RZ, -R12 ;  /* 0x000000ffff0c7224 */ /* 0x000fe200078e0a0c */
[----:B------:R0:W-:Y:S01]  /*4160*/  STL [R1+0x40], R4 ;  /* 0x0000400401007387 */ /* 0x0001e20000100800 */
[----:B------:R-:W-:-:S02]  /*4170*/  IMAD R8, R28, R9, R3 ;  /* 0x000000091c087224 */ /* 0x000fc400078e0203 */
[C---:B------:R-:W-:Y:S02]  /*4180*/  IMAD R3, R28.reuse, R10, R5 ;  /* 0x0000000a1c037224 */ /* 0x040fe400078e0205 */
[C---:B------:R-:W-:Y:S01]  /*4190*/  IMAD R5, R28.reuse, R12, R7 ;  /* 0x0000000c1c057224 */ /* 0x040fe200078e0207 */
[----:B------:R-:W-:Y:S01]  /*41a0*/  STL [R1+0x3c], R8 ;  /* 0x00003c0801007387 */ /* 0x000fe20000100800 */
[----:B0-----:R-:W-:-:S03]  /*41b0*/  IMAD R4, R28, R11, R6 ;  /* 0x0000000b1c047224 */ /* 0x001fc600078e0206 */
[----:B------:R-:W-:Y:S04]  /*41c0*/  STL [R1+0x38], R3 ;  /* 0x0000380301007387 */ /* 0x000fe80000100800 */
[----:B------:R4:W-:Y:S04]  /*41d0*/  STL [R1+0x34], R4 ;  /* 0x0000340401007387 */ /* 0x0009e80000100800 */
[----:B------:R3:W-:Y:S04]  /*41e0*/  STL [R1+0x30], R5 ;  /* 0x0000300501007387 */ /* 0x0007e80000100800 */
[----:B------:R-:W2:Y:S04]  /*41f0*/  LDL R20, [R1+0xa20] ;  /* 0x000a200001147983 */ /* 0x000ea80000100800 */
[----:B------:R-:W2:Y:S04]  /*4200*/  LDL R22, [R1+0xa18] ;  /* 0x000a180001167983 */ /* 0x000ea80000100800 */
[----:B------:R-:W2:Y:S01]  /*4210*/  LDL R21, [R1+0xa1c] ;  /* 0x000a1c0001157983 */ /* 0x000ea20000100800 */
[----:B----4-:R-:W-:-:S03]  /*4220*/  IABS R4, R13 ;  /* 0x0000000d00047213 */ /* 0x010fc60000000000 */
[----:B------:R-:W4:Y:S01]  /*4230*/  LDL R13, [R1+0xa14] ;  /* 0x000a1400010d7983 */ /* 0x000f220000100800 */
[----:B-----5:R-:W-:Y:S01]  /*4240*/  IABS R3, R16 ;  /* 0x0000001000037213 */ /* 0x020fe20000000000 */
[C---:B------:R-:W-:Y:S02]  /*4250*/  IMAD.HI.U32 R9, R23.reuse, R4, RZ ;  /* 0x0000000417097227 */ /* 0x040fe400078e00ff */
[----:B------:R-:W5:Y:S02]  /*4260*/  LDL R16, [R1+0xa10] ;  /* 0x000a100001107983 */ /* 0x000f640000100800 */
[----:B------:R-:W-:-:S04]  /*4270*/  IMAD.HI.U32 R8, R23, R3, RZ ;  /* 0x0000000317087227 */ /* 0x000fc800078e00ff */
[----:B------:R-:W-:Y:S02]  /*4280*/  IMAD.MOV R8, RZ, RZ, -R8 ;  /* 0x000000ffff087224 */ /* 0x000fe400078e0a08 */
[----:B------:R-:W-:Y:S02]  /*4290*/  IMAD.MOV R9, RZ, RZ, -R9 ;  /* 0x000000ffff097224 */ /* 0x000fe400078e0a09 */
[C---:B------:R-:W-:Y:S02]  /*42a0*/  IMAD R8, R28.reuse, R8, R3 ;  /* 0x000000081c087224 */ /* 0x040fe400078e0203 */
[----:B------:R-:W-:-:S03]  /*42b0*/  IMAD R3, R28, R9, R4 ;  /* 0x000000091c037224 */ /* 0x000fc600078e0204 */
[----:B------:R-:W-:Y:S04]  /*42c0*/  STL [R1+0x2c], R8 ;  /* 0x00002c0801007387 */ /* 0x000fe80000100800 */
[----:B------:R0:W-:Y:S01]  /*42d0*/  STL [R1+0x28], R3 ;  /* 0x0000280301007387 */ /* 0x0001e20000100800 */
[----:B---3--:R-:W-:Y:S02]  /*42e0*/  IABS R5, R17 ;  /* 0x0000001100057213 */ /* 0x008fe40000000000 */
[----:B------:R-:W-:-:S03]  /*42f0*/  IABS R6, R18 ;  /* 0x0000001200067213 */ /* 0x000fc60000000000 */
[----:B------:R-:W-:-:S04]  /*4300*/  IMAD.HI.U32 R10, R23, R5, RZ ;  /* 0x00000005170a7227 */ /* 0x000fc800078e00ff */
[----:B------:R-:W-:Y:S01]  /*4310*/  IMAD.HI.U32 R11, R23, R6, RZ ;  /* 0x00000006170b7227 */ /* 0x000fe200078e00ff */
[----:B--2---:R-:W-:-:S03]  /*4320*/  IABS R7, R19 ;  /* 0x0000001300077213 */ /* 0x004fc60000000000 */
[----:B------:R-:W-:Y:S02]  /*4330*/  IMAD.MOV R10, RZ, RZ, -R10 ;  /* 0x000000ffff0a7224 */ /* 0x000fe400078e0a0a */
[----:B------:R-:W-:Y:S02]  /*4340*/  IMAD.MOV R11, RZ, RZ, -R11 ;  /* 0x000000ffff0b7224 */ /* 0x000fe400078e0a0b */
[----:B------:R-:W-:-:S04]  /*4350*/  IMAD.HI.U32 R12, R23, R7, RZ ;  /* 0x00000007170c7227 */ /* 0x000fc800078e00ff */
[----:B------:R-:W-:Y:S02]  /*4360*/  IMAD.MOV R12, RZ, RZ, -R12 ;  /* 0x000000ffff0c7224 */ /* 0x000fe400078e0a0c */
[C---:B------:R-:W-:Y:S02]  /*4370*/  IMAD R5, R28.reuse, R10, R5 ;  /* 0x0000000a1c057224 */ /* 0x040fe400078e0205 */
[C---:B------:R-:W-:Y:S02]  /*4380*/  IMAD R4, R28.reuse, R11, R6 ;  /* 0x0000000b1c047224 */ /* 0x040fe400078e0206 */
[----:B0-----:R-:W-:Y:S01]  /*4390*/  IMAD R3, R28, R12, R7 ;  /* 0x0000000c1c037224 */ /* 0x001fe200078e0207 */
[----:B------:R-:W-:Y:S04]  /*43a0*/  STL [R1+0x24], R5 ;  /* 0x0000240501007387 */ /* 0x000fe80000100800 */
[----:B------:R-:W2:Y:S04]  /*43b0*/  LDL R17, [R1+0xa0c] ;  /* 0x000a0c0001117983 */ /* 0x000ea80000100800 */
[----:B------:R-:W-:Y:S04]  /*43c0*/  STL [R1+0x20], R4 ;  /* 0x0000200401007387 */ /* 0x000fe80000100800 */
[----:B------:R-:W3:Y:S04]  /*43d0*/  LDL R18, [R1+0xa08] ;  /* 0x000a080001127983 */ /* 0x000ee80000100800 */
[----:B------:R0:W-:Y:S04]  /*43e0*/  STL [R1+0x1c], R3 ;  /* 0x00001c0301007387 */ /* 0x0001e80000100800 */
[----:B------:R-:W3:Y:S01]  /*43f0*/  LDL R19, [R1+0xa04] ;  /* 0x000a040001137983 */ /* 0x000ee20000100800 */
[----:B----4-:R-:W-:-:S03]  /*4400*/  IABS R6, R13 ;  /* 0x0000000d00067213 */ /* 0x010fc60000000000 */
[----:B------:R-:W4:Y:S01]  /*4410*/  LDL R13, [R1+0x9fc] ;  /* 0x0009fc00010d7983 */ /* 0x000f220000100800 */
[----:B0-----:R-:W-:Y:S02]  /*4420*/  IABS R3, R20 ;  /* 0x0000001400037213 */ /* 0x001fe40000000000 */
[----:B------:R-:W-:Y:S02]  /*4430*/  IABS R5, R22 ;  /* 0x0000001600057213 */ /* 0x000fe40000000000 */
[----:B------:R-:W-:Y:S01]  /*4440*/  IABS R4, R21 ;  /* 0x0000001500047213 */ /* 0x000fe20000000000 */
[----:B------:R-:W4:Y:S01]  /*4450*/  LDL R22, [R1+0xa00] ;  /* 0x000a000001167983 */ /* 0x000f220000100800 */
[----:B-----5:R-:W-:Y:S01]  /*4460*/  IABS R7, R16 ;  /* 0x0000001000077213 */ /* 0x020fe20000000000 */
[----:B------:R-:W-:-:S04]  /*4470*/  IMAD.HI.U32 R8, R23, R3, RZ ;  /* 0x0000000317087227 */ /* 0x000fc800078e00ff */
[----:B------:R-:W-:-:S04]  /*4480*/  IMAD.HI.U32 R9, R23, R4, RZ ;  /* 0x0000000417097227 */ /* 0x000fc800078e00ff */
[----:B------:R-:W-:-:S04]  /*4490*/  IMAD.HI.U32 R10, R23, R5, RZ ;  /* 0x00000005170a7227 */ /* 0x000fc800078e00ff */
[----:B------:R-:W-:Y:S02]  /*44a0*/  IMAD.MOV R8, RZ, RZ, -R8 ;  /* 0x000000ffff087224 */ /* 0x000fe400078e0a08 */
[----:B------:R-:W-:-:S04]  /*44b0*/  IMAD.HI.U32 R12, R23, R7, RZ ;  /* 0x00000007170c7227 */ /* 0x000fc800078e00ff */
[----:B------:R-:W-:-:S04]  /*44c0*/  IMAD.HI.U32 R11, R23, R6, RZ ;  /* 0x00000006170b7227 */ /* 0x000fc800078e00ff */
[----:B------:R-:W-:Y:S02]  /*44d0*/  IMAD.MOV R9, RZ, RZ, -R9 ;  /* 0x000000ffff097224 */ /* 0x000fe400078e0a09 */
[----:B------:R-:W-:Y:S02]  /*44e0*/  IMAD.MOV R10, RZ, RZ, -R10 ;  /* 0x000000ffff0a7224 */ /* 0x000fe400078e0a0a */
[C---:B------:R-:W-:Y:S02]  /*44f0*/  IMAD R3, R28.reuse, R8, R3 ;  /* 0x000000081c037224 */ /* 0x040fe400078e0203 */
[----:B------:R-:W-:Y:S02]  /*4500*/  IMAD.MOV R12, RZ, RZ, -R12 ;  /* 0x000000ffff0c7224 */ /* 0x000fe400078e0a0c */
[----:B------:R-:W-:Y:S02]  /*4510*/  IMAD.MOV R11, RZ, RZ, -R11 ;  /* 0x000000ffff0b7224 */ /* 0x000fe400078e0a0b */
[C---:B------:R-:W-:Y:S01]  /*4520*/  IMAD R8, R28.reuse, R9, R4 ;  /* 0x000000091c087224 */ /* 0x040fe200078e0204 */
[----:B------:R0:W-:Y:S01]  /*4530*/  STL [R1+0x18], R3 ;  /* 0x0000180301007387 */ /* 0x0001e20000100800 */
[----:B------:R-:W-:-:S02]  /*4540*/  IMAD R4, R28, R10, R5 ;  /* 0x0000000a1c047224 */ /* 0x000fc400078e0205 */
[C---:B------:R-:W-:Y:S01]  /*4550*/  IMAD R15, R28.reuse, R12, R7 ;  /* 0x0000000c1c0f7224 */ /* 0x040fe200078e0207 */
[----:B------:R-:W-:Y:S01]  /*4560*/  STL [R1+0x14], R8 ;  /* 0x0000140801007387 */ /* 0x000fe20000100800 */
[----:B0-----:R-:W-:-:S03]  /*4570*/  IMAD R3, R28, R11, R6 ;  /* 0x0000000b1c037224 */ /* 0x001fc600078e0206 */
[----:B------:R-:W-:Y:S04]  /*4580*/  STL [R1+0x10], R4 ;  /* 0x0000100401007387 */ /* 0x000fe80000100800 */
[----:B------:R-:W-:Y:S04]  /*4590*/  STL [R1+0xdc4], R15 ;  /* 0x000dc40f01007387 */ /* 0x000fe80000100800 */
[----:B------:R2:W-:Y:S04]  /*45a0*/  STL [R1+0xc], R3 ;  /* 0x00000c0301007387 */ /* 0x0005e80000100800 */
[----:B------:R-:W5:Y:S01]  /*45b0*/  LDL R16, [R1+0x9f8] ;  /* 0x0009f80001107983 */ /* 0x000f620000100800 */
[----:B--2---:R-:W-:-:S03]  /*45c0*/  IABS R3, R17 ;  /* 0x0000001100037213 */ /* 0x004fc60000000000 */
[----:B------:R-:W2:Y:S01]  /*45d0*/  LDL R17, [R1+0x9f4] ;  /* 0x0009f40001117983 */ /* 0x000ea20000100800 */
[----:B---3--:R-:W-:-:S03]  /*45e0*/  IABS R4, R18 ;  /* 0x0000001200047213 */ /* 0x008fc60000000000 */
[----:B------:R-:W3:Y:S01]  /*45f0*/  LDL R18, [R1+0x9f0] ;  /* 0x0009f00001127983 */ /* 0x000ee20000100800 */
[----:B------:R-:W-:-:S03]  /*4600*/  IABS R5, R19 ;  /* 0x0000001300057213 */ /* 0x000fc60000000000 */
[----:B------:R-:W3:Y:S01]  /*4610*/  LDL R19, [R1+0x9ec] ;  /* 0x0009ec0001137983 */ /* 0x000ee20000100800 */
[----:B----4-:R-:W-:-:S03]  /*4620*/  IABS R7, R13 ;  /* 0x0000000d00077213 */ /* 0x010fc60000000000 */
[----:B------:R-:W4:Y:S01]  /*4630*/  LDL R13, [R1+0x9e8] ;  /* 0x0009e800010d7983 */ /* 0x000f220000100800 */
[----:B------:R-:W-:-:S04]  /*4640*/  IMAD.HI.U32 R8, R23, R3, RZ ;  /* 0x0000000317087227 */ /* 0x000fc800078e00ff */
[----:B------:R-:W-:Y:S01]  /*4650*/  IMAD.HI.U32 R10, R23, R5, RZ ;  /* 0x00000005170a7227 */ /* 0x000fe200078e00ff */
[----:B------:R-:W-:-:S03]  /*4660*/  IABS R6, R22 ;  /* 0x0000001600067213 */ /* 0x000fc60000000000 */
[----:B------:R-:W-:-:S04]  /*4670*/  IMAD.HI.U32 R9, R23, R4, RZ ;  /* 0x0000000417097227 */ /* 0x000fc800078e00ff */
[----:B------:R-:W-:Y:S02]  /*4680*/  IMAD.MOV R8, RZ, RZ, -R8 ;  /* 0x000000ffff087224 */ /* 0x000fe400078e0a08 */
[----:B------:R-:W-:Y:S02]  /*4690*/  IMAD.MOV R10, RZ, RZ, -R10 ;  /* 0x000000ffff0a7224 */ /* 0x000fe400078e0a0a */
[----:B------:R-:W-:Y:S02]  /*46a0*/  IMAD.MOV R9, RZ, RZ, -R9 ;  /* 0x000000ffff097224 */ /* 0x000fe400078e0a09 */
[----:B------:R-:W-:-:S04]  /*46b0*/  IMAD.HI.U32 R11, R23, R6, RZ ;  /* 0x00000006170b7227 */ /* 0x000fc800078e00ff */
[----:B------:R-:W-:Y:S02]  /*46c0*/  IMAD R14, R28, R8, R3 ;  /* 0x000000081c0e7224 */ /* 0x000fe400078e0203 */
[----:B------:R-:W-:-:S04]  /*46d0*/  IMAD.HI.U32 R12, R23, R7, RZ ;  /* 0x00000007170c7227 */ /* 0x000fc800078e00ff */
[C---:B------:R-:W-:Y:S02]  /*46e0*/  IMAD R3, R28.reuse, R10, R5 ;  /* 0x0000000a1c037224 */ /* 0x040fe400078e0205 */
[C---:B------:R-:W-:Y:S01]  /*46f0*/  IMAD R4, R28.reuse, R9, R4 ;  /* 0x000000091c047224 */ /* 0x040fe200078e0204 */
[----:B------:R-:W-:Y:S01]  /*4700*/  STL [R1+0xda8], R14 ;  /* 0x000da80e01007387 */ /* 0x000fe20000100800 */
[----:B------:R-:W-:Y:S02]  /*4710*/  IMAD.MOV R11, RZ, RZ, -R11 ;  /* 0x000000ffff0b7224 */ /* 0x000fe400078e0a0b */
[----:B------:R-:W-:Y:S01]  /*4720*/  IMAD.MOV R12, RZ, RZ, -R12 ;  /* 0x000000ffff0c7224 */ /* 0x000fe200078e0a0c */
[----:B------:R-:W-:Y:S04]  /*4730*/  STL [R1+0xda0], R3 ;  /* 0x000da00301007387 */ /* 0x000fe80000100800 */
[----:B------:R0:W-:Y:S01]  /*4740*/  STL [R1], R4 ;  /* 0x0000000401007387 */ /* 0x0001e20000100800 */
[----:B------:R-:W-:-:S02]  /*4750*/  IMAD R5, R28, R12, R7 ;  /* 0x0000000c1c057224 */ /* 0x000fc400078e0207 */
[----:B0-----:R-:W-:-:S05]  /*4760*/  IMAD R4, R28, R11, R6 ;  /* 0x0000000b1c047224 */ /* 0x001fca00078e0206 */
[----:B------:R-:W-:Y:S04]  /*4770*/  STL [R1+0xd9c], R4 ;  /* 0x000d9c0401007387 */ /* 0x000fe80000100800 */
[----:B------:R0:W-:Y:S04]  /*4780*/  STL [R1+0xd98], R5 ;  /* 0x000d980501007387 */ /* 0x0001e80000100800 */
[----:B------:R-:W4:Y:S01]  /*4790*/  LDL R20, [R1+0x9e4] ;  /* 0x0009e40001147983 */ /* 0x000f220000100800 */
[----:B-----5:R-:W-:-:S03]  /*47a0*/  IABS R6, R16 ;  /* 0x0000001000067213 */ /* 0x020fc60000000000 */
[----:B------:R-:W5:Y:S04]  /*47b0*/  LDL R21, [R1+0x9e0] ;  /* 0x0009e00001157983 */ /* 0x000f680000100800 */
[----:B------:R-:W5:Y:S01]  /*47c0*/  LDL R22, [R1+0x9dc] ;  /* 0x0009dc0001167983 */ /* 0x000f620000100800 */
[----:B------:R-:W-:-:S04]  /*47d0*/  IMAD.HI.U32 R11, R23, R6, RZ ;  /* 0x00000006170b7227 */ /* 0x000fc800078e00ff */
[----:B------:R-:W-:-:S04]  /*47e0*/  IMAD.MOV R11, RZ, RZ, -R11 ;  /* 0x000000ffff0b7224 */ /* 0x000fc800078e0a0b */
[----:B------:R-:W-:Y:S01]  /*47f0*/  IMAD R6, R28, R11, R6 ;  /* 0x0000000b1c067224 */ /* 0x000fe200078e0206 */
[----:B--2---:R-:W-:Y:S02]  /*4800*/  IABS R7, R17 ;  /* 0x0000001100077213 */ /* 0x004fe40000000000 */
[----:B---3--:R-:W-:Y:S02]  /*4810*/  IABS R8, R18 ;  /* 0x0000001200087213 */ /* 0x008fe40000000000 */
[----:B------:R-:W2:Y:S01]  /*4820*/  LDL R18, [R1+0x9d8] ;  /* 0x0009d80001127983 */ /* 0x000ea20000100800 */
[----:B------:R-:W-:Y:S01]  /*4830*/  IMAD.HI.U32 R12, R23, R7, RZ ;  /* 0x00000007170c7227 */ /* 0x000fe200078e00ff */
[----:B------:R-:W-:Y:S02]  /*4840*/  IABS R9, R19 ;  /* 0x0000001300097213 */ /* 0x000fe40000000000 */
[----:B------:R-:W3:Y:S01]  /*4850*/  LDL R19, [R1+0x9d4] ;  /* 0x0009d40001137983 */ /* 0x000ee20000100800 */
[----:B------:R-:W-:-:S02]  /*4860*/  IMAD.MOV R12, RZ, RZ, -R12 ;  /* 0x000000ffff0c7224 */ /* 0x000fc400078e0a0c */
[----:B------:R-:W-:-:S04]  /*4870*/  IMAD.HI.U32 R16, R23, R9, RZ ;  /* 0x0000000917107227 */ /* 0x000fc800078e00ff */
[----:B------:R-:W-:Y:S02]  /*4880*/  IMAD.MOV R16, RZ, RZ, -R16 ;  /* 0x000000ffff107224 */ /* 0x000fe400078e0a10 */
[C---:B------:R-:W-:Y:S02]  /*4890*/  IMAD R7, R28.reuse, R12, R7 ;  /* 0x0000000c1c077224 */ /* 0x040fe400078e0207 */
[----:B------:R-:W-:Y:S01]  /*48a0*/  IMAD R9, R28, R16, R9 ;  /* 0x000000101c097224 */ /* 0x000fe200078e0209 */
[----:B------:R-:W-:Y:S04]  /*48b0*/  STL [R1+0xd94], R6 ;  /* 0x000d940601007387 */ /* 0x000fe80000100800 */
[----:B------:R0:W-:Y:S01]  /*48c0*/  STL [R1+0xda4], R7 ;  /* 0x000da40701007387 */ /* 0x0001e20000100800 */
[----:B----4-:R-:W-:Y:S01]  /*48d0*/  IABS R10, R13 ;  /* 0x0000000d000a7213 */ /* 0x010fe20000000000 */
[----:B------:R-:W-:-:S04]  /*48e0*/  IMAD.HI.U32 R13, R23, R8, RZ ;  /* 0x00000008170d7227 */ /* 0x000fc800078e00ff */
[----:B------:R-:W-:-:S04]  /*48f0*/  IMAD.HI.U32 R17, R23, R10, RZ ;  /* 0x0000000a17117227 */ /* 0x000fc800078e00ff */
[----:B------:R-:W-:Y:S02]  /*4900*/  IMAD.MOV R13, RZ, RZ, -R13 ;  /* 0x000000ffff0d7224 */ /* 0x000fe400078e0a0d */
[----:B------:R-:W-:Y:S02]  /*4910*/  IMAD.MOV R17, RZ, RZ, -R17 ;  /* 0x000000ffff117224 */ /* 0x000fe400078e0a11 */
[C---:B------:R-:W-:Y:S02]  /*4920*/  IMAD R8, R28.reuse, R13, R8 ;  /* 0x0000000d1c087224 */ /* 0x040fe400078e0208 */
[----:B------:R-:W-:-:S03]  /*4930*/  IMAD R10, R28, R17, R10 ;  /* 0x000000111c0a7224 */ /* 0x000fc600078e020a */
[----:B------:R-:W-:Y:S04]  /*4940*/  STL [R1+0xdac], R8 ;  /* 0x000dac0801007387 */ /* 0x000fe80000100800 */
[----:B------:R-:W-:Y:S04]  /*4950*/  STL [R1+0xdb0], R9 ;  /* 0x000db00901007387 */ /* 0x000fe80000100800 */
[----:B------:R-:W-:Y:S04]  /*4960*/  STL [R1+0xdb4], R10 ;  /* 0x000db40a01007387 */ /* 0x000fe80000100800 */
[----:B------:R-:W4:Y:S04]  /*4970*/  LDL R15, [R1+0x9d0] ;  /* 0x0009d000010f7983 */ /* 0x000f280000100800 */
[----:B------:R-:W4:Y:S04]  /*4980*/  LDL R24, [R1+0x9cc] ;  /* 0x0009cc0001187983 */ /* 0x000f280000100800 */
[----:B------:R-:W4:Y:S04]  /*4990*/  LDL R25, [R1+0x9c8] ;  /* 0x0009c80001197983 */ /* 0x000f280000100800 */
[----:B------:R-:W4:Y:S04]  /*49a0*/  LDL R26, [R1+0x9ac] ;  /* 0x0009ac00011a7983 */ /* 0x000f280000100800 */
[----:B------:R-:W4:Y:S01]  /*49b0*/  LDL R27, [R1+0x9b0] ;  /* 0x0009b000011b7983 */ /* 0x000f220000100800 */
[----:B------:R-:W-:-:S02]  /*49c0*/  IABS R11, R20 ;  /* 0x00000014000b7213 */ /* 0x000fc40000000000 */
[----:B-----5:R-:W-:Y:S02]  /*49d0*/  IABS R12, R21 ;  /* 0x00000015000c7213 */ /* 0x020fe40000000000 */
[----:B------:R-:W-:-:S05]  /*49e0*/  IABS R13, R22 ;  /* 0x00000016000d7213 */ /* 0x000fca0000000000 */
[----:B------:R-:W-:-:S04]  /*49f0*/  IMAD.HI.U32 R20, R23, R13, RZ ;  /* 0x0000000d17147227 */ /* 0x000fc800078e00ff */
[----:B------:R-:W-:-:S04]  /*4a00*/  IMAD.MOV R20, RZ, RZ, -R20 ;  /* 0x000000ffff147224 */ /* 0x000fc800078e0a14 */
[----:B------:R-:W-:Y:S01]  /*4a10*/  IMAD R13, R28, R20, R13 ;  /* 0x000000141c0d7224 */ /* 0x000fe200078e020d */
[----:B--2---:R-:W-:Y:S01]  /*4a20*/  IABS R16, R18 ;  /* 0x0000001200107213 */ /* 0x004fe20000000000 */
[----:B------:R-:W-:Y:S01]  /*4a30*/  IMAD.HI.U32 R18, R23, R11, RZ ;  /* 0x0000000b17127227 */ /* 0x000fe200078e00ff */
[----:B---3--:R-:W-:-:S03]  /*4a40*/  IABS R17, R19 ;  /* 0x0000001300117213 */ /* 0x008fc60000000000 */
        /* <DEDUP_REMOVED lines=10> */
[----:B------:R-:W-:Y:S01]  /*4af0*/  STL [R1+0xdb8], R11 ;  /* 0x000db80b01007387 */ /* 0x000fe20000100800 */
[----:B------:R-:W-:-:S03]  /*4b00*/  IMAD R17, R28, R22, R17 ;  /* 0x000000161c117224 */ /* 0x000fc600078e0211 */
[----:B------:R2:W-:Y:S04]  /*4b10*/  STL [R1+0xdbc], R12 ;  /* 0x000dbc0c01007387 */ /* 0x0005e80000100800 */
[----:B------:R-:W-:Y:S04]  /*4b20*/  STL [R1+0xdc0], R13 ;  /* 0x000dc00d01007387 */ /* 0x000fe80000100800 */
[----:B------:R-:W-:Y:S04]  /*4b30*/  STL [R1+0xdc8], R16 ;  /* 0x000dc81001007387 */ /* 0x000fe80000100800 */
[----:B------:R-:W-:Y:S04]  /*4b40*/  STL [R1+0xdcc], R17 ;  /* 0x000dcc1101007387 */ /* 0x000fe80000100800 */
[----:B0-----:R-:W3:Y:S04]  /*4b50*/  LDL R5, [R1+0x9b4] ;  /* 0x0009b40001057983 */ /* 0x001ee80000100800 */
[----:B------:R-:W5:Y:S04]  /*4b60*/  LDL R4, [R1+0x9b8] ;  /* 0x0009b80001047983 */ /* 0x000f680000100800 */
[----:B------:R-:W2:Y:S04]  /*4b70*/  LDL R3, [R1+0x9bc] ;  /* 0x0009bc0001037983 */ /* 0x000ea80000100800 */
[----:B------:R-:W2:Y:S01]  /*4b80*/  LDL R14, [R1+0x9a8] ;  /* 0x0009a800010e7983 */ /* 0x000ea20000100800 */
[----:B----4-:R-:W-:-:S03]  /*4b90*/  IABS R18, R15 ;  /* 0x0000000f00127213 */ /* 0x010fc60000000000 */
[----:B------:R-:W4:Y:S01]  /*4ba0*/  LDL R15, [R1+0x9c4] ;  /* 0x0009c400010f7983 */ /* 0x000f220000100800 */
[----:B------:R-:W-:Y:S02]  /*4bb0*/  IABS R19, R24 ;  /* 0x0000001800137213 */ /* 0x000fe40000000000 */
[----:B------:R-:W-:Y:S02]  /*4bc0*/  IABS R20, R25 ;  /* 0x0000001900147213 */ /* 0x000fe40000000000 */
[----:B------:R-:W-:Y:S01]  /*4bd0*/  IABS R21, R26 ;  /* 0x0000001a00157213 */ /* 0x000fe20000000000 */
[----:B------:R-:W-:Y:S01]  /*4be0*/  IMAD.HI.U32 R24, R23, R18, RZ ;  /* 0x0000001217187227 */ /* 0x000fe200078e00ff */
[----:B------:R-:W-:-:S03]  /*4bf0*/  IABS R22, R27 ;  /* 0x0000001b00167213 */ /* 0x000fc60000000000 */
        /* <DEDUP_REMOVED lines=11> */
[C---:B------:R-:W-:Y:S02]  /*4cb0*/  IMAD R19, R28.reuse, R6, R19 ;  /* 0x000000061c137224 */ /* 0x040fe400078e0213 */
[C---:B------:R-:W-:Y:S02]  /*4cc0*/  IMAD R21, R28.reuse, R26, R21 ;  /* 0x0000001a1c157224 */ /* 0x040fe400078e0215 */
[----:B------:R-:W-:Y:S01]  /*4cd0*/  IMAD R20, R28, R27, R20 ;  /* 0x0000001b1c147224 */ /* 0x000fe200078e0214 */
[----:B------:R-:W-:Y:S04]  /*4ce0*/  STL [R1+0xdd0], R18 ;  /* 0x000dd01201007387 */ /* 0x000fe80000100800 */
[----:B------:R-:W-:Y:S04]  /*4cf0*/  STL [R1+0xdd4], R19 ;  /* 0x000dd41301007387 */ /* 0x000fe80000100800 */
[----:B------:R-:W-:Y:S04]  /*4d00*/  STL [R1+0xdd8], R20 ;  /* 0x000dd81401007387 */ /* 0x000fe80000100800 */
[----:B------:R-:W-:Y:S04]  /*4d10*/  STL [R1+0xddc], R21 ;  /* 0x000ddc1501007387 */ /* 0x000fe80000100800 */
[----:B------:R0:W-:Y:S04]  /*4d20*/  STL [R1+0xde0], R22 ;  /* 0x000de01601007387 */ /* 0x0001e80000100800 */
[----:B------:R-:W4:Y:S01]  /*4d30*/  LDL.LU R6, [R1+0x90] ;  /* 0x0000900001067983 */ /* 0x000f220000300800 */
[----:B---3--:R-:W-:-:S03]  /*4d40*/  IABS R24, R5 ;  /* 0x0000000500187213 */ /* 0x008fc60000000000 */
[----:B------:R-:W3:Y:S01]  /*4d50*/  LDL.LU R5, [R1+0x8c] ;  /* 0x00008c0001057983 */ /* 0x000ee20000300800 */
[----:B-----5:R-:W-:Y:S02]  /*4d60*/  IABS R25, R4 ;  /* 0x0000000400197213 */ /* 0x020fe40000000000 */
[----:B--2---:R-:W-:Y:S01]  /*4d70*/  IABS R26, R3 ;  /* 0x00000003001a7213 */ /* 0x004fe20000000000 */
[----:B------:R-:W-:Y:S01]  /*4d80*/  IMAD.HI.U32 R3, R23, R24, RZ ;  /* 0x0000001817037227 */ /* 0x000fe200078e00ff */
[----:B------:R-:W-:-:S03]  /*4d90*/  IABS R27, R14 ;  /* 0x0000000e001b7213 */ /* 0x000fc60000000000 */
[----:B------:R-:W-:Y:S02]  /*4da0*/  IMAD.MOV R12, RZ, RZ, -R3 ;  /* 0x000000ffff0c7224 */ /* 0x000fe400078e0a03 */
[----:B------:R-:W-:-:S04]  /*4db0*/  IMAD.HI.U32 R11, R23, R25, RZ ;  /* 0x00000019170b7227 */ /* 0x000fc800078e00ff */
[----:B------:R-:W-:-:S04]  /*4dc0*/  IMAD.HI.U32 R10, R23, R26, RZ ;  /* 0x0000001a170a7227 */ /* 0x000fc800078e00ff */
[----:B------:R-:W-:Y:S01]  /*4dd0*/  IMAD.HI.U32 R9, R23, R27, RZ ;  /* 0x0000001b17097227 */ /* 0x000fe200078e00ff */
[----:B----4-:R-:W-:-:S05]  /*4de0*/  IABS R4, R15 ;  /* 0x0000000f00047213 */ /* 0x010fca0000000000 */
[----:B------:R-:W-:Y:S02]  /*4df0*/  IMAD.MOV.U32 R8, RZ, RZ, R4 ;  /* 0x000000ffff087224 */ /* 0x000fe400078e0004 */
[----:B------:R-:W2:Y:S02]  /*4e00*/  LDL.LU R4, [R1+0x88] ;  /* 0x0000880001047983 */ /* 0x000ea40000300800 */
[----:B------:R-:W-:Y:S02]  /*4e10*/  IMAD.HI.U32 R7, R23, R8, RZ ;  /* 0x0000000817077227 */ /* 0x000fe400078e00ff */
[----:B------:R-:W4:Y:S02]  /*4e20*/  LDL.LU R3, [R1+0x84] ;  /* 0x0000840001037983 */ /* 0x000f240000300800 */
[C---:B------:R-:W-:Y:S02]  /*4e30*/  IMAD R23, R28.reuse, R12, R24 ;  /* 0x0000000c1c177224 */ /* 0x040fe400078e0218 */
[----:B0-----:R-:W5:Y:S04]  /*4e40*/  LDL.LU R22, [R1+0x80] ;  /* 0x0000800001167983 */ /* 0x001f680000300800 */
[----:B------:R-:W4:Y:S04]  /*4e50*/  LDL.LU R21, [R1+0x7c] ;  /* 0x00007c0001157983 */ /* 0x000f280000300800 */
[----:B------:R-:W-:Y:S04]  /*4e60*/  STL [R1+0xde4], R23 ;  /* 0x000de41701007387 */ /* 0x000fe80000100800 */
[----:B------:R-:W5:Y:S04]  /*4e70*/  LDL.LU R17, [R1+0x78] ;  /* 0x0000780001117983 */ /* 0x000f680000300800 */
[----:B------:R-:W5:Y:S01]  /*4e80*/  LDL.LU R16, [R1+0x74] ;  /* 0x0000740001107983 */ /* 0x000f620000300800 */
[----:B------:R-:W-:-:S03]  /*4e90*/  ISETP.GT.U32.AND P2, PT, R28, R2, PT ;  /* 0x000000021c00720c */ /* 0x000fc60003f44070 */
[----:B------:R-:W5:Y:S04]  /*4ea0*/  LDL.LU R13, [R1+0x70] ;  /* 0x00007000010d7983 */ /* 0x000f680000300800 */
[----:B------:R-:W5:Y:S01]  /*4eb0*/  LDL.LU R12, [R1+0x6c] ;  /* 0x00006c00010c7983 */ /* 0x000f620000300800 */
[----:B------:R-:W-:-:S03]  /*4ec0*/  ISETP.GT.U32.AND P0, PT, R29, R0, PT ;  /* 0x000000001d00720c */ /* 0x000fc60003f04070 */
[----:B------:R-:W5:Y:S02]  /*4ed0*/  LDL.LU R14, [R1+0x178] ;  /* 0x00017800010e7983 */ /* 0x000f640000300800 */
[----:B------:R-:W-:Y:S02]  /*4ee0*/  @!P2 IMAD.IADD R2, R2, 0x1, -R28 ;  /* 0x000000010202a824 */ /* 0x000fe400078e0a1c */
[----:B------:R-:W-:Y:S02]  /*4ef0*/  IMAD.MOV R24, RZ, RZ, -R11 ;  /* 0x000000ffff187224 */ /* 0x000fe400078e0a0b */
[----:B------:R-:W-:Y:S01]  /*4f00*/  IMAD.MOV R10, RZ, RZ, -R10 ;  /* 0x000000ffff0a7224 */ /* 0x000fe200078e0a0a */
[----:B------:R-:W5:Y:S03]  /*4f10*/  LDL.LU R11, [R1+0x190] ;  /* 0x00019000010b7983 */ /* 0x000f660000300800 */
[----:B------:R-:W-:Y:S01]  /*4f20*/  @!P0 IMAD.IADD R0, R0, 0x1, -R29 ;  /* 0x0000000100008824 */ /* 0x000fe200078e0a1d */
[----:B------:R-:W-:Y:S01]  /*4f30*/  ISETP.GT.U32.AND P4, PT, R28, R6, PT ;  /* 0x000000061c00720c */ /* 0x000fe20003f84070 */
[----:B------:R-:W-:-:S03]  /*4f40*/  IMAD.MOV R9, RZ, RZ, -R9 ;  /* 0x000000ffff097224 */ /* 0x000fc600078e0a09 */
[----:B------:R-:W-:Y:S01]  /*4f50*/  ISETP.GT.U32.AND P0, PT, R29, R0, PT ;  /* 0x000000001d00720c */ /* 0x000fe20003f04070 */
[----:B------:R-:W-:-:S08]  /*4f60*/  IMAD R24, R28, R24, R25 ;  /* 0x000000181c187224 */ /* 0x000fd000078e0219 */
[----:B------:R-:W-:Y:S02]  /*4f70*/  @!P4 IMAD.IADD R6, R6, 0x1, -R28 ;  /* 0x000000010606c824 */ /* 0x000fe400078e0a1c */
[C---:B------:R-:W-:Y:S02]  /*4f80*/  IMAD R25, R28.reuse, R10, R26 ;  /* 0x0000000a1c197224 */ /* 0x040fe400078e021a */
[----:B------:R-:W5:Y:S01]  /*4f90*/  LDL.LU R10, [R1+0x164] ;  /* 0x00016400010a7983 */ /* 0x000f620000300800 */
[----:B------:R-:W-:Y:S02]  /*4fa0*/  IMAD.MOV R7, RZ, RZ, -R7 ;  /* 0x000000ffff077224 */ /* 0x000fe400078e0a07 */
[C---:B------:R-:W-:Y:S02]  /*4fb0*/  IMAD R26, R28.reuse, R9, R27 ;  /* 0x000000091c1a7224 */ /* 0x040fe400078e021b */
[----:B------:R-:W5:Y:S01]  /*4fc0*/  LDL.LU R9, [R1+0x168] ;  /* 0x0001680001097983 */ /* 0x000f620000300800 */
[----:B------:R-:W-:-:S03]  /*4fd0*/  IMAD R27, R28, R7, R8 ;  /* 0x000000071c1b7224 */ /* 0x000fc600078e0208 */
[----:B------:R-:W5:Y:S01]  /*4fe0*/  LDL.LU R8, [R1+0x16c] ;  /* 0x00016c0001087983 */ /* 0x000f620000300800 */
[----:B------:R-:W-:-:S03]  /*4ff0*/  @!P0 IMAD.IADD R0, R0, 0x1, -R29 ;  /* 0x0000000100008824 */ /* 0x000fc600078e0a1d */
[----:B------:R-:W5:Y:S04]  /*5000*/  LDL.LU R7, [R1+0x170] ;  /* 0x0001700001077983 */ /* 0x000f680000300800 */
[----:B------:R-:W5:Y:S04]  /*5010*/  LDL.LU R15, [R1+0x174] ;  /* 0x00017400010f7983 */ /* 0x000f680000300800 */
[----:B------:R-:W5:Y:S04]  /*5020*/  LDL.LU R29, [R1] ;  /* 0x00000000011d7983 */ /* 0x000f680000300800 */
[----:B------:R-:W5:Y:S01]  /*5030*/  LDL.LU R20, [R1+0x150] ;  /* 0x0001500001147983 */ /* 0x000f620000300800 */
[----:B---3--:R-:W-:-:S13]  /*5040*/  ISETP.GT.U32.AND P5, PT, R28, R5, PT ;  /* 0x000000051c00720c */ /* 0x008fda0003fa4070 */
[----:B------:R-:W-:Y:S01]  /*5050*/  @!P5 IMAD.IADD R5, R5, 0x1, -R28 ;  /* 0x000000010505d824 */ /* 0x000fe200078e0a1c */
[C---:B--2---:R-:W-:Y:S02]  /*5060*/  ISETP.GT.U32.AND P1, PT, R28.reuse, R4, PT ;  /* 0x000000041c00720c */ /* 0x044fe40003f24070 */
[C---:B----4-:R-:W-:Y:S02]  /*5070*/  ISETP.GT.U32.AND P2, PT, R28.reuse, R21, PT ;  /* 0x000000151c00720c */ /* 0x050fe40003f44070 */
[----:B-----5:R-:W-:-:S11]  /*5080*/  ISETP.GT.U32.AND P3, PT, R28, R17, PT ;  /* 0x000000111c00720c */ /* 0x020fd60003f64070 */
[--C-:B------:R-:W-:Y:S01]  /*5090*/  @!P2 IMAD.IADD R21, R21, 0x1, -R28.reuse ;  /* 0x000000011515a824 */ /* 0x100fe200078e0a1c */
[C---:B------:R-:W-:Y:S02]  /*50a0*/  ISETP.GT.U32.AND P2, PT, R28.reuse, R6, PT ;  /* 0x000000061c00720c */ /* 0x040fe40003f44070 */
[C---:B------:R-:W-:Y:S01]  /*50b0*/  ISETP.GT.U32.AND P4, PT, R28.reuse, R16, PT ;  /* 0x000000101c00720c */ /* 0x040fe20003f84070 */
[--C-:B------:R-:W-:Y:S01]  /*50c0*/  @!P3 IMAD.IADD R17, R17, 0x1, -R28.reuse ;  /* 0x000000011111b824 */ /* 0x100fe200078e0a1c */
[----:B------:R-:W-:Y:S01]  /*50d0*/  ISETP.GT.U32.AND P3, PT, R28, R5, PT ;  /* 0x000000051c00720c */ /* 0x000fe20003f64070 */
[----:B------:R-:W-:-:S08]  /*50e0*/  @!P1 IMAD.IADD R4, R4, 0x1, -R28 ;  /* 0x0000000104049824 */ /* 0x000fd000078e0a1c */
[--C-:B------:R-:W-:Y:S02]  /*50f0*/  @!P2 IMAD.IADD R6, R6, 0x1, -R28.reuse ;  /* 0x000000010606a824 */ /* 0x100fe400078e0a1c */
[--C-:B------:R-:W-:Y:S01]  /*5100*/  @!P4 IMAD.IADD R16, R16, 0x1, -R28.reuse ;  /* 0x000000011010c824 */ /* 0x100fe200078e0a1c */
[----:B------:R-:W-:Y:S02]  /*5110*/  ISETP.GT.U32.AND P4, PT, R28, R4, PT ;  /* 0x000000041c00720c */ /* 0x000fe40003f84070 */
[----:B------:R0:W-:Y:S01]  /*5120*/  STL [R1+0x90], R6 ;  /* 0x0000900601007387 */ /* 0x0001e20000100800 */
[----:B------:R-:W-:-:S03]  /*5130*/  @!P3 IMAD.IADD R5, R5, 0x1, -R28 ;  /* 0x000000010505b824 */ /* 0x000fc600078e0a1c */
[----:B------:R-:W2:Y:S04]  /*5140*/  LDL.LU R19, [R1+0x154] ;  /* 0x0001540001137983 */ /* 0x000ea80000300800 */
[----:B------:R3:W-:Y:S04]  /*5150*/  STL [R1+0x8c], R5 ;  /* 0x00008c0501007387 */ /* 0x0007e80000100800 */
[----:B------:R-:W4:Y:S04]  /*5160*/  LDL.LU R18, [R1+0x158] ;  /* 0x0001580001127983 */ /* 0x000f280000300800 */
[----:B0-----:R-:W5:Y:S01]  /*5170*/  LDL.LU R6, [R1+0x15c] ;  /* 0x00015c0001067983 */ /* 0x001f620000300800 */
[----:B------:R-:W-:-:S05]  /*5180*/  @!P4 IMAD.IADD R4, R4, 0x1, -R28 ;  /* 0x000000010404c824 */ /* 0x000fca00078e0a1c */
[----:B------:R0:W-:Y:S04]  /*5190*/  STL [R1+0x88], R4 ;  /* 0x0000880401007387 */ /* 0x0001e80000100800 */
[----:B---3--:R-:W3:Y:S01]  /*51a0*/  LDL.LU R5, [R1+0x160] ;  /* 0x0001600001057983 */ /* 0x008ee20000300800 */
[C---:B------:R-:W-:Y:S02]  /*51b0*/  ISETP.GT.U32.AND P0, PT, R28.reuse, R22, PT ;  /* 0x000000161c00720c */ /* 0x040fe40003f04070 */
[C---:B------:R-:W-:Y:S02]  /*51c0*/  ISETP.GT.U32.AND P6, PT, R28.reuse, R3, PT ;  /* 0x000000031c00720c */ /* 0x040fe40003fc4070 */
[C---:B------:R-:W-:Y:S01]  /*51d0*/  ISETP.GT.U32.AND P1, PT, R28.reuse, R12, PT ;  /* 0x0000000c1c00720c */ /* 0x040fe20003f24070 */
[----:B0-----:R-:W3:Y:S01]  /*51e0*/  LDL.LU R4, [R1+0x128] ;  /* 0x0001280001047983 */ /* 0x001ee20000300800 */
[----:B------:R-:W-:-:S07]  /*51f0*/  ISETP.GT.U32.AND P5, PT, R28, R13, PT ;  /* 0x0000000d1c00720c */ /* 0x000fce0003fa4070 */
[--C-:B------:R-:W-:Y:S01]  /*5200*/  @!P0 IMAD.IADD R22, R22, 0x1, -R28.reuse ;  /* 0x0000000116168824 */ /* 0x100fe200078e0a1c */
[C---:B------:R-:W-:Y:S01]  /*5210*/  ISETP.GT.U32.AND P0, PT, R28.reuse, R2, PT ;  /* 0x000000021c00720c */ /* 0x040fe20003f04070 */
[--C-:B------:R-:W-:Y:S01]  /*5220*/  @!P6 IMAD.IADD R3, R3, 0x1, -R28.reuse ;  /* 0x000000010303e824 */ /* 0x100fe200078e0a1c */
[----:B------:R-:W-:Y:S01]  /*5230*/  ISETP.GT.U32.AND P6, PT, R28, R14, PT ;  /* 0x0000000e1c00720c */ /* 0x000fe20003fc4070 */
[--C-:B------:R-:W-:Y:S01]  /*5240*/  @!P1 IMAD.IADD R12, R12, 0x1, -R28.reuse ;  /* 0x000000010c0c9824 */ /* 0x100fe200078e0a1c */
[C---:B------:R-:W-:Y:S01]  /*5250*/  ISETP.GT.U32.AND P1, PT, R28.reuse, R22, PT ;  /* 0x000000161c00720c */ /* 0x040fe20003f24070 */
[----:B------:R-:W-:Y:S01]  /*5260*/  @!P5 IMAD.IADD R13, R13, 0x1, -R28 ;  /* 0x000000010d0dd824 */ /* 0x000fe200078e0a1c */
[C---:B------:R-:W-:Y:S02]  /*5270*/  ISETP.GT.U32.AND P5, PT, R28.reuse, R3, PT ;  /* 0x000000031c00720c */ /* 0x040fe40003fa4070 */
[----:B------:R-:W-:-:S05]  /*5280*/  ISETP.GT.U32.AND P2, PT, R28, R17, PT ;  /* 0x000000111c00720c */ /* 0x000fca0003f44070 */
[--C-:B------:R-:W-:Y:S01]  /*5290*/  @!P0 IMAD.IADD R2, R2, 0x1, -R28.reuse ;  /* 0x0000000102028824 */ /* 0x100fe200078e0a1c */
[----:B------:R-:W-:Y:S01]  /*52a0*/  ISETP.GT.U32.AND P0, PT, R28, R21, PT ;  /* 0x000000151c00720c */ /* 0x000fe20003f04070 */
[--C-:B------:R-:W-:Y:S01]  /*52b0*/  @!P6 IMAD.IADD R14, R14, 0x1, -R28.reuse ;  /* 0x000000010e0ee824 */ /* 0x100fe200078e0a1c */
[----:B------:R-:W-:Y:S01]  /*52c0*/  ISETP.GT.U32.AND P3, PT, R28, R16, PT ;  /* 0x000000101c00720c */ /* 0x000fe20003f64070 */
[--C-:B------:R-:W-:Y:S01]  /*52d0*/  @!P1 IMAD.IADD R22, R22, 0x1, -R28.reuse ;  /* 0x0000000116169824 */ /* 0x100fe200078e0a1c */
[C---:B------:R-:W-:Y:S02]  /*52e0*/  ISETP.GT.U32.AND P1, PT, R28.reuse, R11, PT ;  /* 0x0000000b1c00720c */ /* 0x040fe40003f24070 */
[C---:B------:R-:W-:Y:S01]  /*52f0*/  ISETP.GT.U32.AND P6, PT, R28.reuse, R14, PT ;  /* 0x0000000e1c00720c */ /* 0x040fe20003fc4070 */
[--C-:B------:R-:W-:Y:S02]  /*5300*/  @!P5 IMAD.IADD R3, R3, 0x1, -R28.reuse ;  /* 0x000000010303d824 */ /* 0x100fe400078e0a1c */
[----:B------:R-:W-:Y:S01]  /*5310*/  @!P2 IMAD.IADD R17, R17, 0x1, -R28 ;  /* 0x000000011111a824 */ /* 0x000fe200078e0a1c */
[----:B------:R-:W-:-:S03]  /*5320*/  ISETP.GT.U32.AND P2, PT, R28, R9, PT ;  /* 0x000000091c00720c */ /* 0x000fc60003f44070 */
[--C-:B------:R-:W-:Y:S01]  /*5330*/  @!P0 IMAD.IADD R21, R21, 0x1, -R28.reuse ;  /* 0x0000000115158824 */ /* 0x100fe200078e0a1c */
[C---:B------:R-:W-:Y:S01]  /*5340*/  ISETP.GT.U32.AND P0, PT, R28.reuse, R10, PT ;  /* 0x0000000a1c00720c */ /* 0x040fe20003f04070 */
[----:B------:R0:W-:Y:S01]  /*5350*/  STL [R1+0x84], R3 ;  /* 0x0000840301007387 */ /* 0x0001e20000100800 */
[----:B------:R-:W-:Y:S01]  /*5360*/  ISETP.GT.U32.AND P4, PT, R28, R13, PT ;  /* 0x0000000d1c00720c */ /* 0x000fe20003f84070 */
[--C-:B------:R-:W-:Y:S02]  /*5370*/  @!P3 IMAD.IADD R16, R16, 0x1, -R28.reuse ;  /* 0x000000011010b824 */ /* 0x100fe400078e0a1c */
[--C-:B------:R-:W-:Y:S01]  /*5380*/  @!P6 IMAD.IADD R14, R14, 0x1, -R28.reuse ;  /* 0x000000010e0ee824 */ /* 0x100fe200078e0a1c */
[C---:B------:R-:W-:Y:S01]  /*5390*/  ISETP.GT.U32.AND P6, PT, R28.reuse, R20, PT ;  /* 0x000000141c00720c */ /* 0x040fe20003fc4070 */
[----:B0-----:R-:W3:Y:S01]  /*53a0*/  LDL.LU R3, [R1+0x12c] ;  /* 0x00012c0001037983 */ /* 0x001ee20000300800 */
[----:B------:R-:W-:Y:S01]  /*53b0*/  @!P1 IMAD.IADD R11, R11, 0x1, -R28 ;  /* 0x000000010b0b9824 */ /* 0x000fe200078e0a1c */
[----:B------:R-:W-:-:S04]  /*53c0*/  ISETP.GT.U32.AND P3, PT, R28, R8, PT ;  /* 0x000000081c00720c */ /* 0x000fc80003f64070 */
[--C-:B------:R-:W-:Y:S01]  /*53d0*/  @!P0 IMAD.IADD R10, R10, 0x1, -R28.reuse ;  /* 0x000000010a0a8824 */ /* 0x100fe200078e0a1c */
[C---:B------:R-:W-:Y:S01]  /*53e0*/  ISETP.GT.U32.AND P5, PT, R28.reuse, R12, PT ;  /* 0x0000000c1c00720c */ /* 0x040fe20003fa4070 */
[--C-:B------:R-:W-:Y:S02]  /*53f0*/  @!P2 IMAD.IADD R9, R9, 0x1, -R28.reuse ;  /* 0x000000010909a824 */ /* 0x100fe400078e0a1c */
[--C-:B------:R-:W-:Y:S01]  /*5400*/  @!P4 IMAD.IADD R13, R13, 0x1, -R28.reuse ;  /* 0x000000010d0dc824 */ /* 0x100fe200078e0a1c */
[----:B------:R-:W-:Y:S01]  /*5410*/  ISETP.GT.U32.AND P4, PT, R28, R7, PT ;  /* 0x000000071c00720c */ /* 0x000fe20003f84070 */
[--C-:B------:R-:W-:Y:S01]  /*5420*/  @!P6 IMAD.IADD R20, R20, 0x1, -R28.reuse ;  /* 0x000000011414e824 */ /* 0x100fe200078e0a1c */
[----:B------:R-:W-:Y:S01]  /*5430*/  ISETP.GT.U32.AND P6, PT, R28, R11, PT ;  /* 0x0000000b1c00720c */ /* 0x000fe20003fc4070 */
[----:B------:R-:W-:Y:S01]  /*5440*/  STL [R1+0x80], R22 ;  /* 0x0000801601007387 */ /* 0x000fe20000100800 */
[----:B------:R-:W-:-:S03]  /*5450*/  @!P3 IMAD.IADD R8, R8, 0x1, -R28 ;  /* 0x000000010808b824 */ /* 0x000fc600078e0a1c */
[----:B------:R-:W-:Y:S02]  /*5460*/  STL [R1+0x7c], R21 ;  /* 0x00007c1501007387 */ /* 0x000fe40000100800 */
[--C-:B------:R-:W-:Y:S02]  /*5470*/  @!P5 IMAD.IADD R12, R12, 0x1, -R28.reuse ;  /* 0x000000010c0cd824 */ /* 0x100fe400078e0a1c */
[----:B------:R-:W-:Y:S04]  /*5480*/  STL [R1+0x78], R17 ;  /* 0x0000781101007387 */ /* 0x000fe80000100800 */
[----:B------:R-:W-:Y:S04]  /*5490*/  STL [R1+0x74], R16 ;  /* 0x0000741001007387 */ /* 0x000fe80000100800 */
[----:B------:R-:W-:Y:S04]  /*54a0*/  STL [R1+0x70], R13 ;  /* 0x0000700d01007387 */ /* 0x000fe80000100800 */
[----:B------:R0:W-:Y:S04]  /*54b0*/  STL [R1+0x178], R14 ;  /* 0x0001780e01007387 */ /* 0x0001e80000100800 */
[----:B------:R1:W-:Y:S01]  /*54c0*/  STL [R1+0x6c], R12 ;  /* 0x00006c0c01007387 */ /* 0x0003e20000100800 */
[----:B------:R-:W-:-:S03]  /*54d0*/  @!P4 IMAD.IADD R7, R7, 0x1, -R28 ;  /* 0x000000010707c824 */ /* 0x000fc600078e0a1c */
[----:B0-----:R-:W3:Y:S01]  /*54e0*/  LDL.LU R14, [R1+0x130] ;  /* 0x00013000010e7983 */ /* 0x001ee20000300800 */
[----:B------:R-:W-:-:S03]  /*54f0*/  @!P6 IMAD.IADD R11, R11, 0x1, -R28 ;  /* 0x000000010b0be824 */ /* 0x000fc600078e0a1c */
[----:B------:R-:W3:Y:S04]  /*5500*/  LDL.LU R17, [R1+0x148] ;  /* 0x0001480001117983 */ /* 0x000ee80000300800 */
[----:B------:R-:W3:Y:S04]  /*5510*/  LDL.LU R16, [R1+0x14c] ;  /* 0x00014c0001107983 */ /* 0x000ee80000300800 */
[----:B------:R-:W3:Y:S04]  /*5520*/  LDL.LU R13, [R1+0x114] ;  /* 0x00011400010d7983 */ /* 0x000ee80000300800 */
[----:B-1----:R-:W3:Y:S04]  /*5530*/  LDL.LU R12, [R1+0x118] ;  /* 0x00011800010c7983 */ /* 0x002ee80000300800 */
[----:B------:R0:W-:Y:S04]  /*5540*/  STL [R1+0x190], R11 ;  /* 0x0001900b01007387 */ /* 0x0001e80000100800 */
[----:B0-----:R-:W3:Y:S01]  /*5550*/  LDL.LU R11, [R1+0x11c] ;  /* 0x00011c00010b7983 */ /* 0x001ee20000300800 */
[----:B--2---:R-:W-:-:S02]  /*5560*/  ISETP.GT.U32.AND P1, PT, R28, R19, PT ;  /* 0x000000131c00720c */ /* 0x004fc40003f24070 */
[C---:B----4-:R-:W-:Y:S02]  /*5570*/  ISETP.GT.U32.AND P0, PT, R28.reuse, R18, PT ;  /* 0x000000121c00720c */ /* 0x050fe40003f04070 */
[----:B-----5:R-:W-:-:S09]  /*5580*/  ISETP.GT.U32.AND P2, PT, R28, R6, PT ;  /* 0x000000061c00720c */ /* 0x020fd20003f44070 */
[--C-:B------:R-:W-:Y:S01]  /*5590*/  @!P1 IMAD.IADD R19, R19, 0x1, -R28.reuse ;  /* 0x0000000113139824 */ /* 0x100fe200078e0a1c */
[----:B------:R-:W-:Y:S01]  /*55a0*/  ISETP.GT.U32.AND P1, PT, R28, R10, PT ;  /* 0x0000000a1c00720c */ /* 0x000fe20003f24070 */
[--C-:B------:R-:W-:Y:S01]  /*55b0*/  @!P0 IMAD.IADD R18, R18, 0x1, -R28.reuse ;  /* 0x0000000112128824 */ /* 0x100fe200078e0a1c */
[C---:B---3--:R-:W-:Y:S02]  /*55c0*/  ISETP.GT.U32.AND P3, PT, R28.reuse, R5, PT ;  /* 0x000000051c00720c */ /* 0x048fe40003f64070 */
[----:B------:R-:W-:Y:S01]  /*55d0*/  ISETP.GT.U32.AND P0, PT, R28, R9, PT ;  /* 0x000000091c00720c */ /* 0x000fe20003f04070 */
[----:B------:R-:W-:Y:S01]  /*55e0*/  @!P2 IMAD.IADD R6, R6, 0x1, -R28 ;  /* 0x000000010606a824 */ /* 0x000fe200078e0a1c */
[----:B------:R-:W-:-:S07]  /*55f0*/  ISETP.GT.U32.AND P2, PT, R28, R8, PT ;  /* 0x000000081c00720c */ /* 0x000fce0003f44070 */
[--C-:B------:R-:W-:Y:S02]  /*5600*/  @!P1 IMAD.IADD R10, R10, 0x1, -R28.reuse ;  /* 0x000000010a0a9824 */ /* 0x100fe400078e0a1c */
[--C-:B------:R-:W-:Y:S01]  /*5610*/  @!P3 IMAD.IADD R5, R5, 0x1, -R28.reuse ;  /* 0x000000010505b824 */ /* 0x100fe200078e0a1c */
[----:B------:R-:W-:Y:S01]  /*5620*/  ISETP.GT.U32.AND P3, PT, R28, R7, PT ;  /* 0x000000071c00720c */ /* 0x000fe20003f64070 */
[--C-:B------:R-:W-:Y:S01]  /*5630*/  @!P0 IMAD.IADD R9, R9, 0x1, -R28.reuse ;  /* 0x0000000109098824 */ /* 0x100fe200078e0a1c */
[----:B------:R0:W-:Y:S01]  /*5640*/  STL [R1+0x164], R10 ;  /* 0x0001640a01007387 */ /* 0x0001e20000100800 */
[----:B------:R-:W-:-:S03]  /*5650*/  @!P2 IMAD.IADD R8, R8, 0x1, -R28 ;  /* 0x000000010808a824 */ /* 0x000fc600078e0a1c */
[----:B------:R-:W2:Y:S04]  /*5660*/  LDL.LU R22, [R1+0x120] ;  /* 0x0001200001167983 */ /* 0x000ea80000300800 */
[----:B------:R1:W-:Y:S04]  /*5670*/  STL [R1+0x168], R9 ;  /* 0x0001680901007387 */ /* 0x0003e80000100800 */
[----:B------:R-:W3:Y:S04]  /*5680*/  LDL.LU R21, [R1+0x124] ;  /* 0x0001240001157983 */ /* 0x000ee80000300800 */
[----:B------:R4:W-:Y:S04]  /*5690*/  STL [R1+0x16c], R8 ;  /* 0x00016c0801007387 */ /* 0x0009e80000100800 */
[----:B0-----:R-:W5:Y:S01]  /*56a0*/  LDL.LU R10, [R1+0x100] ;  /* 0x00010000010a7983 */ /* 0x001f620000300800 */
[----:B------:R-:W-:-:S03]  /*56b0*/  @!P3 IMAD.IADD R7, R7, 0x1, -R28 ;  /* 0x000000010707b824 */ /* 0x000fc600078e0a1c */
[----:B-1----:R-:W5:Y:S04]  /*56c0*/  LDL.LU R9, [R1+0x104] ;  /* 0x0001040001097983 */ /* 0x002f680000300800 */
[----:B------:R0:W-:Y:S04]  /*56d0*/  STL [R1+0x170], R7 ;  /* 0x0001700701007387 */ /* 0x0001e80000100800 */
[----:B----4-:R-:W4:Y:S01]  /*56e0*/  LDL.LU R8, [R1+0x108] ;  /* 0x0001080001087983 */ /* 0x010f220000300800 */
[C---:B------:R-:W-:Y:S02]  /*56f0*/  ISETP.GT.U32.AND P5, PT, R28.reuse, R15, PT ;  /* 0x0000000f1c00720c */ /* 0x040fe40003fa4070 */
[----:B------:R-:W-:-:S02]  /*5700*/  ISETP.GT.U32.AND P4, PT, R28, R4, PT ;  /* 0x000000041c00720c */ /* 0x000fc40003f84070 */
[C---:B------:R-:W-:Y:S01]  /*5710*/  ISETP.GT.U32.AND P1, PT, R28.reuse, R19, PT ;  /* 0x000000131c00720c */ /* 0x040fe20003f24070 */
[----:B0-----:R-:W4:Y:S08]  /*5720*/  LDL.LU R7, [R1+0x10c] ;  /* 0x00010c0001077983 */ /* 0x001f300000300800 */
[--C-:B------:R-:W-:Y:S01]  /*5730*/  @!P5 IMAD.IADD R15, R15, 0x1, -R28.reuse ;  /* 0x000000010f0fd824 */ /* 0x100fe200078e0a1c */
[----:B------:R-:W-:Y:S01]  /*5740*/  ISETP.GT.U32.AND P5, PT, R28, R3, PT ;  /* 0x000000031c00720c */ /* 0x000fe20003fa4070 */
[----:B------:R-:W-:Y:S01]  /*5750*/  @!P4 IMAD.IADD R4, R4, 0x1, -R28 ;  /* 0x000000010404c824 */ /* 0x000fe200078e0a1c */
[----:B------:R-:W-:-:S02]  /*5760*/  ISETP.GT.U32.AND P0, PT, R28, R18, PT ;  /* 0x000000121c00720c */ /* 0x000fc40003f04070 */
[----:B------:R-:W-:-:S09]  /*5770*/  ISETP.GT.U32.AND P4, PT, R28, R15, PT ;  /* 0x0000000f1c00720c */ /* 0x000fd20003f84070 */
[--C-:B------:R-:W-:Y:S01]  /*5780*/  @!P5 IMAD.IADD R3, R3, 0x1, -R28.reuse ;  /* 0x000000010303d824 */ /* 0x100fe200078e0a1c */
[C---:B------:R-:W-:Y:S02]  /*5790*/  ISETP.GT.U32.AND P5, PT, R28.reuse, R20, PT ;  /* 0x000000141c00720c */ /* 0x040fe40003fa4070 */
[C---:B------:R-:W-:Y:S02]  /*57a0*/  ISETP.GT.U32.AND P2, PT, R28.reuse, R6, PT ;  /* 0x000000061c00720c */ /* 0x040fe40003f44070 */
[----:B------:R-:W-:Y:S01]  /*57b0*/  ISETP.GT.U32.AND P6, PT, R28, R3, PT ;  /* 0x000000031c00720c */ /* 0x000fe20003fc4070 */
[--C-:B------:R-:W-:Y:S02]  /*57c0*/  @!P4 IMAD.IADD R15, R15, 0x1, -R28.reuse ;  /* 0x000000010f0fc824 */ /* 0x100fe400078e0a1c */
[--C-:B------:R-:W-:Y:S02]  /*57d0*/  @!P1 IMAD.IADD R19, R19, 0x1, -R28.reuse ;  /* 0x0000000113139824 */ /* 0x100fe400078e0a1c */
[----:B------:R-:W-:-:S04]  /*57e0*/  @!P0 IMAD.IADD R18, R18, 0x1, -R28 ;  /* 0x0000000112128824 */ /* 0x000fc800078e0a1c */
[--C-:B------:R-:W-:Y:S01]  /*57f0*/  @!P5 IMAD.IADD R20, R20, 0x1, -R28.reuse ;  /* 0x000000011414d824 */ /* 0x100fe200078e0a1c */
[C---:B------:R-:W-:Y:S02]  /*5800*/  ISETP.GT.U32.AND P5, PT, R28.reuse, R14, PT ;  /* 0x0000000e1c00720c */ /* 0x040fe40003fa4070 */
[C---:B------:R-:W-:Y:S01]  /*5810*/  ISETP.GT.U32.AND P1, PT, R28.reuse, R17, PT ;  /* 0x000000111c00720c */ /* 0x040fe20003f24070 */
[----:B------:R0:W-:Y:S01]  /*5820*/  STL [R1+0x174], R15 ;  /* 0x0001740f01007387 */ /* 0x0001e20000100800 */
[C---:B------:R-:W-:Y:S02]  /*5830*/  ISETP.GT.U32.AND P0, PT, R28.reuse, R16, PT ;  /* 0x000000101c00720c */ /* 0x040fe40003f04070 */
[----:B------:R-:W-:Y:S01]  /*5840*/  ISETP.GT.U32.AND P3, PT, R28, R5, PT ;  /* 0x000000051c00720c */ /* 0x000fe20003f64070 */
[--C-:B------:R-:W-:Y:S01]  /*5850*/  @!P6 IMAD.IADD R3, R3, 0x1, -R28.reuse ;  /* 0x000000010303e824 */ /* 0x100fe200078e0a1c */
[----:B0-----:R-:W4:Y:S01]  /*5860*/  LDL.LU R15, [R1+0x110] ;  /* 0x00011000010f7983 */ /* 0x001f220000300800 */
[----:B------:R-:W-:Y:S01]  /*5870*/  @!P2 IMAD.IADD R6, R6, 0x1, -R28 ;  /* 0x000000010606a824 */ /* 0x000fe200078e0a1c */
[----:B------:R-:W-:-:S03]  /*5880*/  ISETP.GT.U32.AND P2, PT, R28, R13, PT ;  /* 0x0000000d1c00720c */ /* 0x000fc60003f44070 */
[--C-:B------:R-:W-:Y:S02]  /*5890*/  @!P5 IMAD.IADD R14, R14, 0x1, -R28.reuse ;  /* 0x000000010e0ed824 */ /* 0x100fe400078e0a1c */
[--C-:B------:R-:W-:Y:S01]  /*58a0*/  @!P1 IMAD.IADD R17, R17, 0x1, -R28.reuse ;  /* 0x0000000111119824 */ /* 0x100fe200078e0a1c */
[----:B------:R-:W-:Y:S01]  /*58b0*/  ISETP.GT.U32.AND P4, PT, R28, R4, PT ;  /* 0x000000041c00720c */ /* 0x000fe20003f84070 */
[--C-:B------:R-:W-:Y:S02]  /*58c0*/  @!P0 IMAD.IADD R16, R16, 0x1, -R28.reuse ;  /* 0x0000000110108824 */ /* 0x100fe400078e0a1c */
[--C-:B------:R-:W-:Y:S01]  /*58d0*/  @!P3 IMAD.IADD R5, R5, 0x1, -R28.reuse ;  /* 0x000000010505b824 */ /* 0x100fe200078e0a1c */
[----:B------:R-:W-:Y:S01]  /*58e0*/  ISETP.GT.U32.AND P3, PT, R28, R12, PT ;  /* 0x0000000c1c00720c */ /* 0x000fe20003f64070 */
[----:B------:R-:W-:Y:S02]  /*58f0*/  STL [R1+0x150], R20 ;  /* 0x0001501401007387 */ /* 0x000fe40000100800 */
[----:B------:R-:W-:-:S02]  /*5900*/  @!P2 IMAD.IADD R13, R13, 0x1, -R28 ;  /* 0x000000010d0da824 */ /* 0x000fc400078e0a1c */
[----:B------:R-:W-:Y:S04]  /*5910*/  STL [R1+0x154], R19 ;  /* 0x0001541301007387 */ /* 0x000fe80000100800 */
[--C-:B------:R-:W-:Y:S01]  /*5920*/  @!P4 IMAD.IADD R4, R4, 0x1, -R28.reuse ;  /* 0x000000010404c824 */ /* 0x100fe200078e0a1c */
[----:B------:R-:W-:Y:S04]  /*5930*/  STL [R1+0x158], R18 ;  /* 0x0001581201007387 */ /* 0x000fe80000100800 */
[----:B------:R-:W-:Y:S01]  /*5940*/  STL [R1+0x15c], R6 ;  /* 0x00015c0601007387 */ /* 0x000fe20000100800 */
[----:B------:R-:W-:-:S03]  /*5950*/  @!P3 IMAD.IADD R12, R12, 0x1, -R28 ;  /* 0x000000010c0cb824 */ /* 0x000fc600078e0a1c */
[----:B------:R0:W-:Y:S04]  /*5960*/  STL [R1+0x160], R5 ;  /* 0x0001600501007387 */ /* 0x0001e80000100800 */
[----:B0-----:R-:W4:Y:S04]  /*5970*/  LDL.LU R5, [R1+0xec] ;  /* 0x0000ec0001057983 */ /* 0x001f280000300800 */
[----:B------:R0:W-:Y:S04]  /*5980*/  STL [R1+0x128], R4 ;  /* 0x0001280401007387 */ /* 0x0001e80000100800 */
[----:B------:R-:W4:Y:S04]  /*5990*/  LDL.LU R20, [R1+0xf0] ;  /* 0x0000f00001147983 */ /* 0x000f280000300800 */
[----:B------:R-:W4:Y:S04]  /*59a0*/  LDL.LU R6, [R1+0xf4] ;  /* 0x0000f40001067983 */ /* 0x000f280000300800 */
[----:B------:R1:W-:Y:S04]  /*59b0*/  STL [R1+0x12c], R3 ;  /* 0x00012c0301007387 */ /* 0x0003e80000100800 */
[----:B0-----:R-:W4:Y:S04]  /*59c0*/  LDL.LU R4, [R1+0xf8] ;  /* 0x0000f80001047983 */ /* 0x001f280000300800 */
[----:B-1----:R-:W4:Y:S01]  /*59d0*/  LDL.LU R3, [R1+0xfc] ;  /* 0x0000fc0001037983 */ /* 0x002f220000300800 */
[----:B--2---:R-:W-:-:S02]  /*59e0*/  ISETP.GT.U32.AND P6, PT, R28, R22, PT ;  /* 0x000000161c00720c */ /* 0x004fc40003fc4070 */
[C---:B---3--:R-:W-:Y:S02]  /*59f0*/  ISETP.GT.U32.AND P5, PT, R28.reuse, R21, PT ;  /* 0x000000151c00720c */ /* 0x048fe40003fa4070 */
[C---:B-----5:R-:W-:Y:S02]  /*5a00*/  ISETP.GT.U32.AND P1, PT, R28.reuse, R10, PT ;  /* 0x0000000a1c00720c */ /* 0x060fe40003f24070 */
[----:B------:R-:W-:-:S07]  /*5a10*/  ISETP.GT.U32.AND P0, PT, R28, R9, PT ;  /* 0x000000091c00720c */ /* 0x000fce0003f04070 */
[--C-:B------:R-:W-:Y:S01]  /*5a20*/  @!P6 IMAD.IADD R22, R22, 0x1, -R28.reuse ;  /* 0x000000011616e824 */ /* 0x100fe200078e0a1c */
[C---:B------:R-:W-:Y:S01]  /*5a30*/  ISETP.GT.U32.AND P6, PT, R28.reuse, R14, PT ;  /* 0x0000000e1c00720c */ /* 0x040fe20003fc4070 */
[--C-:B------:R-:W-:Y:S01]  /*5a40*/  @!P5 IMAD.IADD R21, R21, 0x1, -R28.reuse ;  /* 0x000000011515d824 */ /* 0x100fe200078e0a1c */
[C---:B------:R-:W-:Y:S02]  /*5a50*/  ISETP.GT.U32.AND P5, PT, R28.reuse, R17, PT ;  /* 0x000000111c00720c */ /* 0x040fe40003fa4070 */
[----:B----4-:R-:W-:Y:S01]  /*5a60*/  ISETP.GT.U32.AND P2, PT, R28, R8, PT ;  /* 0x000000081c00720c */ /* 0x010fe20003f44070 */
[--C-:B------:R-:W-:Y:S01]  /*5a70*/  @!P1 IMAD.IADD R10, R10, 0x1, -R28.reuse ;  /* 0x000000010a0a9824 */ /* 0x100fe200078e0a1c */
[C---:B------:R-:W-:Y:S01]  /*5a80*/  ISETP.GT.U32.AND P1, PT, R28.reuse, R16, PT ;  /* 0x000000101c00720c */ /* 0x040fe20003f24070 */
[----:B------:R-:W-:Y:S01]  /*5a90*/  @!P0 IMAD.IADD R9, R9, 0x1, -R28 ;  /* 0x0000000109098824 */ /* 0x000fe200078e0a1c */
[----:B------:R-:W-:-:S05]  /*5aa0*/  ISETP.GT.U32.AND P0, PT, R28, R13, PT ;  /* 0x0000000d1c00720c */ /* 0x000fca0003f04070 */
[--C-:B------:R-:W-:Y:S02]  /*5ab0*/  @!P6 IMAD.IADD R14, R14, 0x1, -R28.reuse ;  /* 0x000000010e0ee824 */ /* 0x100fe400078e0a1c */
[--C-:B------:R-:W-:Y:S02]  /*5ac0*/  @!P5 IMAD.IADD R17, R17, 0x1, -R28.reuse ;  /* 0x000000011111d824 */ /* 0x100fe400078e0a1c */
[--C-:B------:R-:W-:Y:S01]  /*5ad0*/  @!P2 IMAD.IADD R8, R8, 0x1, -R28.reuse ;  /* 0x000000010808a824 */ /* 0x100fe200078e0a1c */
[----:B------:R-:W-:Y:S01]  /*5ae0*/  ISETP.GT.U32.AND P2, PT, R28, R12, PT ;  /* 0x0000000c1c00720c */ /* 0x000fe20003f44070 */
[--C-:B------:R-:W-:Y:S01]  /*5af0*/  @!P1 IMAD.IADD R16, R16, 0x1, -R28.reuse ;  /* 0x0000000110109824 */ /* 0x100fe200078e0a1c */
[----:B------:R0:W-:Y:S01]  /*5b00*/  STL [R1+0x130], R14 ;  /* 0x0001300e01007387 */ /* 0x0001e20000100800 */
[----:B------:R-:W-:-:S03]  /*5b10*/  @!P0 IMAD.IADD R13, R13, 0x1, -R28 ;  /* 0x000000010d0d8824 */ /* 0x000fc600078e0a1c */
[----:B0-----:R-:W2:Y:S04]  /*5b20*/  LDL.LU R14, [R1+0xd8] ;  /* 0x0000d800010e7983 */ /* 0x001ea80000300800 */
[----:B------:R0:W-:Y:S04]  /*5b30*/  STL [R1+0x148], R17 ;  /* 0x0001481101007387 */ /* 0x0001e80000100800 */
[----:B------:R-:W3:Y:S04]  /*5b40*/  LDL.LU R19, [R1+0xdc] ;  /* 0x0000dc0001137983 */ /* 0x000ee80000300800 */
[----:B------:R1:W-:Y:S04]  /*5b50*/  STL [R1+0x14c], R16 ;  /* 0x00014c1001007387 */ /* 0x0003e80000100800 */
[----:B------:R-:W4:Y:S04]  /*5b60*/  LDL.LU R18, [R1+0xe0] ;  /* 0x0000e00001127983 */ /* 0x000f280000300800 */
[----:B------:R5:W-:Y:S01]  /*5b70*/  STL [R1+0x114], R13 ;  /* 0x0001140d01007387 */ /* 0x000be20000100800 */
[----:B------:R-:W-:-:S03]  /*5b80*/  @!P2 IMAD.IADD R12, R12, 0x1, -R28 ;  /* 0x000000010c0ca824 */ /* 0x000fc600078e0a1c */
[----:B0-----:R-:W2:Y:S04]  /*5b90*/  LDL.LU R17, [R1+0xe4] ;  /* 0x0000e40001117983 */ /* 0x001ea80000300800 */
[----:B-1----:R-:W2:Y:S04]  /*5ba0*/  LDL.LU R16, [R1+0xe8] ;  /* 0x0000e80001107983 */ /* 0x002ea80000300800 */
[----:B------:R0:W-:Y:S04]  /*5bb0*/  STL [R1+0x118], R12 ;  /* 0x0001180c01007387 */ /* 0x0001e80000100800 */
[----:B-----5:R-:W5:Y:S01]  /*5bc0*/  LDL.LU R13, [R1+0xc8] ;  /* 0x0000c800010d7983 */ /* 0x020f620000300800 */
[----:B------:R-:W-:-:S02]  /*5bd0*/  ISETP.GT.U32.AND P4, PT, R28, R11, PT ;  /* 0x0000000b1c00720c */ /* 0x000fc40003f84070 */
[C---:B------:R-:W-:Y:S02]  /*5be0*/  ISETP.GT.U32.AND P3, PT, R28.reuse, R7, PT ;  /* 0x000000071c00720c */ /* 0x040fe40003f64070 */
[C---:B------:R-:W-:Y:S01]  /*5bf0*/  ISETP.GT.U32.AND P5, PT, R28.reuse, R21, PT ;  /* 0x000000151c00720c */ /* 0x040fe20003fa4070 */
[----:B0-----:R-:W5:Y:S08]  /*5c00*/  LDL.LU R12, [R1+0xcc] ;  /* 0x0000cc00010c7983 */ /* 0x001f700000300800 */
[--C-:B------:R-:W-:Y:S01]  /*5c10*/  @!P4 IMAD.IADD R11, R11, 0x1, -R28.reuse ;  /* 0x000000010b0bc824 */ /* 0x100fe200078e0a1c */
[C---:B------:R-:W-:Y:S01]  /*5c20*/  ISETP.GT.U32.AND P4, PT, R28.reuse, R15, PT ;  /* 0x0000000f1c00720c */ /* 0x040fe20003f84070 */
        /* <DEDUP_REMOVED lines=15> */
[C---:B------:R-:W-:Y:S01]  /*5d20*/  ISETP.GT.U32.AND P2, PT, R28.reuse, R8, PT ;  /* 0x000000081c00720c */ /* 0x040fe20003f44070 */
[--C-:B------:R-:W-:Y:S01]  /*5d30*/  @!P0 IMAD.IADD R9, R9, 0x1, -R28.reuse ;  /* 0x0000000109098824 */ /* 0x100fe200078e0a1c */
[----:B0-----:R-:W5:Y:S01]  /*5d40*/  LDL.LU R11, [R1+0xd0] ;  /* 0x0000d000010b7983 */ /* 0x001f620000300800 */
[----:B------:R-:W-:Y:S01]  /*5d50*/  ISETP.GT.U32.AND P0, PT, R28, R4, PT ;  /* 0x000000041c00720c */ /* 0x000fe20003f04070 */
[----:B------:R-:W-:-:S03]  /*5d60*/  @!P6 IMAD.IADD R15, R15, 0x1, -R28 ;  /* 0x000000010f0fe824 */ /* 0x000fc600078e0a1c */
[--C-:B------:R-:W-:Y:S01]  /*5d70*/  @!P4 IMAD.IADD R5, R5, 0x1, -R28.reuse ;  /* 0x000000010505c824 */ /* 0x100fe200078e0a1c */
[----:B------:R-:W-:Y:S01]  /*5d80*/  ISETP.GT.U32.AND P3, PT, R28, R7, PT ;  /* 0x000000071c00720c */ /* 0x000fe20003f64070 */
[--C-:B------:R-:W-:Y:S02]  /*5d90*/  @!P5 IMAD.IADD R20, R20, 0x1, -R28.reuse ;  /* 0x000000011414d824 */ /* 0x100fe400078e0a1c */
[--C-:B------:R-:W-:Y:S02]  /*5da0*/  @!P1 IMAD.IADD R6, R6, 0x1, -R28.reuse ;  /* 0x0000000106069824 */ /* 0x100fe400078e0a1c */
[--C-:B------:R-:W-:Y:S01]  /*5db0*/  @!P2 IMAD.IADD R8, R8, 0x1, -R28.reuse ;  /* 0x000000010808a824 */ /* 0x100fe200078e0a1c */
[----:B------:R-:W-:Y:S02]  /*5dc0*/  ISETP.GT.U32.AND P2, PT, R28, R3, PT ;  /* 0x000000031c00720c */ /* 0x000fe40003f44070 */
[--C-:B------:R-:W-:Y:S01]  /*5dd0*/  @!P0 IMAD.IADD R4, R4, 0x1, -R28.reuse ;  /* 0x0000000104048824 */ /* 0x100fe200078e0a1c */
[----:B------:R-:W-:Y:S04]  /*5de0*/  STL [R1+0x120], R22 ;  /* 0x0001201601007387 */ /* 0x000fe80000100800 */
[--C-:B------:R-:W-:Y:S01]  /*5df0*/  @!P3 IMAD.IADD R7, R7, 0x1, -R28.reuse ;  /* 0x000000010707b824 */ /* 0x100fe200078e0a1c */
[----:B------:R-:W-:Y:S04]  /*5e00*/  STL [R1+0x124], R21 ;  /* 0x0001241501007387 */ /* 0x000fe80000100800 */
[----:B------:R-:W-:Y:S01]  /*5e10*/  STL [R1+0x100], R10 ;  /* 0x0001000a01007387 */ /* 0x000fe20000100800 */
[----:B------:R-:W-:-:S03]  /*5e20*/  @!P2 IMAD.IADD R3, R3, 0x1, -R28 ;  /* 0x000000010303a824 */ /* 0x000fc600078e0a1c */
[----:B------:R-:W-:Y:S04]  /*5e30*/  STL [R1+0x104], R9 ;  /* 0x0001040901007387 */ /* 0x000fe80000100800 */
[----:B------:R-:W-:Y:S04]  /*5e40*/  STL [R1+0x108], R8 ;  /* 0x0001080801007387 */ /* 0x000fe80000100800 */
[----:B------:R0:W-:Y:S04]  /*5e50*/  STL [R1+0x110], R15 ;  /* 0x0001100f01007387 */ /* 0x0001e80000100800 */
[----:B------:R1:W-:Y:S04]  /*5e60*/  STL [R1+0x10c], R7 ;  /* 0x00010c0701007387 */ /* 0x0003e80000100800 */
[----:B0-----:R-:W5:Y:S04]  /*5e70*/  LDL.LU R15, [R1+0xd4] ;  /* 0x0000d400010f7983 */ /* 0x001f680000300800 */
[----:B------:R-:W5:Y:S04]  /*5e80*/  LDL.LU R10, [R1+0x1f4] ;  /* 0x0001f400010a7983 */ /* 0x000f680000300800 */
[----:B------:R-:W5:Y:S04]  /*5e90*/  LDL.LU R9, [R1+0xb8] ;  /* 0x0000b80001097983 */ /* 0x000f680000300800 */
[----:B------:R-:W5:Y:S04]  /*5ea0*/  LDL.LU R8, [R1+0xbc] ;  /* 0x0000bc0001087983 */ /* 0x000f680000300800 */
[----:B-1----:R-:W5:Y:S01]  /*5eb0*/  LDL.LU R7, [R1+0xc0] ;  /* 0x0000c00001077983 */ /* 0x002f620000300800 */
[----:B---3--:R-:W-:-:S02]  /*5ec0*/  ISETP.GT.U32.AND P6, PT, R28, R19, PT ;  /* 0x000000131c00720c */ /* 0x008fc40003fc4070 */
[C---:B----4-:R-:W-:Y:S02]  /*5ed0*/  ISETP.GT.U32.AND P4, PT, R28.reuse, R18, PT ;  /* 0x000000121c00720c */ /* 0x050fe40003f84070 */
[C---:B--2---:R-:W-:Y:S02]  /*5ee0*/  ISETP.GT.U32.AND P5, PT, R28.reuse, R17, PT ;  /* 0x000000111c00720c */ /* 0x044fe40003fa4070 */
[----:B------:R-:W-:-:S07]  /*5ef0*/  ISETP.GT.U32.AND P1, PT, R28, R16, PT ;  /* 0x000000101c00720c */ /* 0x000fce0003f24070 */
[--C-:B------:R-:W-:Y:S01]  /*5f00*/  @!P6 IMAD.IADD R19, R19, 0x1, -R28.reuse ;  /* 0x000000011313e824 */ /* 0x100fe200078e0a1c */
[----:B------:R-:W-:Y:S01]  /*5f10*/  ISETP.GT.U32.AND P6, PT, R28, R5, PT ;  /* 0x000000051c00720c */ /* 0x000fe20003fc4070 */
[--C-:B------:R-:W-:Y:S01]  /*5f20*/  @!P4 IMAD.IADD R18, R18, 0x1, -R28.reuse ;  /* 0x000000011212c824 */ /* 0x100fe200078e0a1c */
[C---:B------:R-:W-:Y:S02]  /*5f30*/  ISETP.GT.U32.AND P4, PT, R28.reuse, R20, PT ;  /* 0x000000141c00720c */ /* 0x040fe40003f84070 */
[C---:B-----5:R-:W-:Y:S01]  /*5f40*/  ISETP.GT.U32.AND P0, PT, R28.reuse, R13, PT ;  /* 0x0000000d1c00720c */ /* 0x060fe20003f04070 */
[--C-:B------:R-:W-:Y:S01]  /*5f50*/  @!P5 IMAD.IADD R17, R17, 0x1, -R28.reuse ;  /* 0x000000011111d824 */ /* 0x100fe200078e0a1c */
[----:B------:R-:W-:Y:S01]  /*5f60*/  ISETP.GT.U32.AND P5, PT, R28, R6, PT ;  /* 0x000000061c00720c */ /* 0x000fe20003fa4070 */
        /* <DEDUP_REMOVED lines=12> */
[----:B------:R1:W-:Y:S01]  /*6030*/  STL [R1+0xf4], R6 ;  /* 0x0000f40601007387 */ /* 0x0003e20000100800 */
[----:B------:R-:W-:-:S03]  /*6040*/  @!P0 IMAD.IADD R3, R3, 0x1, -R28 ;  /* 0x0000000103038824 */ /* 0x000fc600078e0a1c */
[----:B------:R-:W4:Y:S04]  /*6050*/  LDL.LU R21, [R1+0xac] ;  /* 0x0000ac0001157983 */ /* 0x000f280000300800 */
[----:B------:R5:W-:Y:S04]  /*6060*/  STL [R1+0xf8], R4 ;  /* 0x0000f80401007387 */ /* 0x000be80000100800 */
[----:B0-----:R-:W2:Y:S04]  /*6070*/  LDL.LU R20, [R1+0xb0] ;  /* 0x0000b00001147983 */ /* 0x001ea80000300800 */
[----:B-1----:R-:W2:Y:S04]  /*6080*/  LDL.LU R6, [R1+0xb4] ;  /* 0x0000b40001067983 */ /* 0x002ea80000300800 */
[----:B------:R0:W-:Y:S04]  /*6090*/  STL [R1+0xfc], R3 ;  /* 0x0000fc0301007387 */ /* 0x0001e80000100800 */
[----:B-----5:R-:W5:Y:S01]  /*60a0*/  LDL.LU R4, [R1+0x1d0] ;  /* 0x0001d00001047983 */ /* 0x020f620000300800 */
[----:B------:R-:W-:-:S02]  /*60b0*/  ISETP.GT.U32.AND P3, PT, R28, R14, PT ;  /* 0x0000000e1c00720c */ /* 0x000fc40003f64070 */
[C---:B------:R-:W-:Y:S02]  /*60c0*/  ISETP.GT.U32.AND P2, PT, R28.reuse, R12, PT ;  /* 0x0000000c1c00720c */ /* 0x040fe40003f44070 */
[----:B------:R-:W-:Y:S01]  /*60d0*/  ISETP.GT.U32.AND P4, PT, R28, R18, PT ;  /* 0x000000121c00720c */ /* 0x000fe20003f84070 */
[----:B0-----:R-:W5:Y:S08]  /*60e0*/  LDL.LU R3, [R1+0x1d4] ;  /* 0x0001d40001037983 */ /* 0x001f700000300800 */
        /* <DEDUP_REMOVED lines=19> */
[----:B------:R-:W-:Y:S01]  /*6220*/  ISETP.GT.U32.AND P1, PT, R28, R8, PT ;  /* 0x000000081c00720c */ /* 0x000fe20003f24070 */
[----:B0-----:R-:W5:Y:S01]  /*6230*/  LDL.LU R14, [R1+0x1ac] ;  /* 0x0001ac00010e7983 */ /* 0x001f620000300800 */
[----:B------:R-:W-:-:S03]  /*6240*/  @!P6 IMAD.IADD R11, R11, 0x1, -R28 ;  /* 0x000000010b0be824 */ /* 0x000fc600078e0a1c */
[--C-:B------:R-:W-:Y:S02]  /*6250*/  @!P3 IMAD.IADD R15, R15, 0x1, -R28.reuse ;  /* 0x000000010f0fb824 */ /* 0x100fe400078e0a1c */
[----:B------:R-:W-:Y:S01]  /*6260*/  @!P4 IMAD.IADD R10, R10, 0x1, -R28 ;  /* 0x000000010a0ac824 */ /* 0x000fe200078e0a1c */
[----:B------:R-:W-:-:S03]  /*6270*/  ISETP.GT.U32.AND P2, PT, R28, R12, PT ;  /* 0x0000000c1c00720c */ /* 0x000fc60003f44070 */
[--C-:B------:R-:W-:Y:S02]  /*6280*/  @!P5 IMAD.IADD R9, R9, 0x1, -R28.reuse ;  /* 0x000000010909d824 */ /* 0x100fe400078e0a1c */
[--C-:B------:R-:W-:Y:S01]  /*6290*/  @!P0 IMAD.IADD R13, R13, 0x1, -R28.reuse ;  /* 0x000000010d0d8824 */ /* 0x100fe200078e0a1c */
[----:B------:R-:W-:Y:S01]  /*62a0*/  ISETP.GT.U32.AND P0, PT, R28, R7, PT ;  /* 0x000000071c00720c */ /* 0x000fe20003f04070 */
[--C-:B------:R-:W-:Y:S01]  /*62b0*/  @!P1 IMAD.IADD R8, R8, 0x1, -R28.reuse ;  /* 0x0000000108089824 */ /* 0x100fe200078e0a1c */
[----:B------:R0:W-:Y:S04]  /*62c0*/  STL [R1+0xdc], R19 ;  /* 0x0000dc1301007387 */ /* 0x0001e80000100800 */
[----:B------:R1:W-:Y:S01]  /*62d0*/  STL [R1+0xe0], R18 ;  /* 0x0000e01201007387 */ /* 0x0003e20000100800 */
[----:B------:R-:W-:-:S03]  /*62e0*/  @!P2 IMAD.IADD R12, R12, 0x1, -R28 ;  /* 0x000000010c0ca824 */ /* 0x000fc600078e0a1c */
[----:B------:R0:W-:Y:S03]  /*62f0*/  STL [R1+0xe4], R17 ;  /* 0x0000e41101007387 */ /* 0x0001e60000100800 */
[----:B------:R-:W-:Y:S01]  /*6300*/  @!P0 IMAD.IADD R7, R7, 0x1, -R28 ;  /* 0x0000000107078824 */ /* 0x000fe200078e0a1c */
[----:B------:R1:W-:Y:S04]  /*6310*/  STL [R1+0xe8], R16 ;  /* 0x0000e81001007387 */ /* 0x0003e80000100800 */
[----:B------:R1:W-:Y:S04]  /*6320*/  STL [R1+0xc8], R13 ;  /* 0x0000c80d01007387 */ /* 0x0003e80000100800 */
[----:B0-----:R-:W5:Y:S04]  /*6330*/  LDL.LU R19, [R1+0x1b0] ;  /* 0x0001b00001137983 */ /* 0x001f680000300800 */
[----:B------:R-:W-:Y:S04]  /*6340*/  STL [R1+0xcc], R12 ;  /* 0x0000cc0c01007387 */ /* 0x000fe80000100800 */
[----:B-1----:R-:W5:Y:S04]  /*6350*/  LDL.LU R18, [R1+0x1b4] ;  /* 0x0001b40001127983 */ /* 0x002f680000300800 */
[----:B------:R-:W5:Y:S04]  /*6360*/  LDL.LU R17, [R1+0x1b8] ;  /* 0x0001b80001117983 */ /* 0x000f680000300800 */
[----:B------:R-:W-:Y:S04]  /*6370*/  STL [R1+0xd0], R11 ;  /* 0x0000d00b01007387 */ /* 0x000fe80000100800 */
[----:B------:R-:W5:Y:S04]  /*6380*/  LDL.LU R16, [R1+0x1bc] ;  /* 0x0001bc0001107983 */ /* 0x000f680000300800 */
[----:B------:R-:W5:Y:S01]  /*6390*/  LDL.LU R13, [R1+0x17c] ;  /* 0x00017c00010d7983 */ /* 0x000f620000300800 */
[----:B---3--:R-:W-:-:S02]  /*63a0*/  ISETP.GT.U32.AND P6, PT, R28, R22, PT ;  /* 0x000000161c00720c */ /* 0x008fc40003fc4070 */
[C---:B----4-:R-:W-:Y:S02]  /*63b0*/  ISETP.GT.U32.AND P3, PT, R28.reuse, R21, PT ;  /* 0x000000151c00720c */ /* 0x050fe40003f64070 */
[C---:B--2---:R-:W-:Y:S02]  /*63c0*/  ISETP.GT.U32.AND P4, PT, R28.reuse, R20, PT ;  /* 0x000000141c00720c */ /* 0x044fe40003f84070 */
[----:B------:R-:W-:-:S07]  /*63d0*/  ISETP.GT.U32.AND P5, PT, R28, R6, PT ;  /* 0x000000061c00720c */ /* 0x000fce0003fa4070 */
[--C-:B------:R-:W-:Y:S01]  /*63e0*/  @!P6 IMAD.IADD R22, R22, 0x1, -R28.reuse ;  /* 0x000000011616e824 */ /* 0x100fe200078e0a1c */
[C---:B------:R-:W-:Y:S01]  /*63f0*/  ISETP.GT.U32.AND P6, PT, R28.reuse, R15, PT ;  /* 0x0000000f1c00720c */ /* 0x040fe20003fc4070 */
[--C-:B------:R-:W-:Y:S01]  /*6400*/  @!P3 IMAD.IADD R21, R21, 0x1, -R28.reuse ;  /* 0x000000011515b824 */ /* 0x100fe200078e0a1c */
[----:B-----5:R-:W-:Y:S01]  /*6410*/  ISETP.GT.U32.AND P1, PT, R28, R4, PT ;  /* 0x000000041c00720c */ /* 0x020fe20003f24070 */
[--C-:B------:R-:W-:Y:S01]  /*6420*/  @!P4 IMAD.IADD R20, R20, 0x1, -R28.reuse ;  /* 0x000000011414c824 */ /* 0x100fe200078e0a1c */
[C---:B------:R-:W-:Y:S02]  /*6430*/  ISETP.GT.U32.AND P3, PT, R28.reuse, R10, PT ;  /* 0x0000000a1c00720c */ /* 0x040fe40003f64070 */
[----:B------:R-:W-:Y:S01]  /*6440*/  ISETP.GT.U32.AND P4, PT, R28, R9, PT ;  /* 0x000000091c00720c */ /* 0x000fe20003f84070 */
[----:B------:R-:W-:Y:S01]  /*6450*/  @!P5 IMAD.IADD R6, R6, 0x1, -R28 ;  /* 0x000000010606d824 */ /* 0x000fe200078e0a1c */
[----:B------:R-:W-:-:S05]  /*6460*/  ISETP.GT.U32.AND P5, PT, R28, R8, PT ;  /* 0x000000081c00720c */ /* 0x000fca0003fa4070 */
[--C-:B------:R-:W-:Y:S02]  /*6470*/  @!P6 IMAD.IADD R15, R15, 0x1, -R28.reuse ;  /* 0x000000010f0fe824 */ /* 0x100fe400078e0a1c */
[--C-:B------:R-:W-:Y:S01]  /*6480*/  @!P1 IMAD.IADD R4, R4, 0x1, -R28.reuse ;  /* 0x0000000104049824 */ /* 0x100fe200078e0a1c */
[----:B------:R-:W-:Y:S01]  /*6490*/  ISETP.GT.U32.AND P1, PT, R28, R7, PT ;  /* 0x000000071c00720c */ /* 0x000fe20003f24070 */
[--C-:B------:R-:W-:Y:S01]  /*64a0*/  @!P3 IMAD.IADD R10, R10, 0x1, -R28.reuse ;  /* 0x000000010a0ab824 */ /* 0x100fe200078e0a1c */
[----:B------:R0:W-:Y:S01]  /*64b0*/  STL [R1+0xd4], R15 ;  /* 0x0000d40f01007387 */ /* 0x0001e20000100800 */
[--C-:B------:R-:W-:Y:S02]  /*64c0*/  @!P4 IMAD.IADD R9, R9, 0x1, -R28.reuse ;  /* 0x000000010909c824 */ /* 0x100fe400078e0a1c */
[--C-:B------:R-:W-:Y:S01]  /*64d0*/  @!P5 IMAD.IADD R8, R8, 0x1, -R28.reuse ;  /* 0x000000010808d824 */ /* 0x100fe200078e0a1c */
[----:B0-----:R-:W2:Y:S04]  /*64e0*/  LDL.LU R15, [R1+0x180] ;  /* 0x00018000010f7983 */ /* 0x001ea80000300800 */
[----:B------:R0:W-:Y:S03]  /*64f0*/  STL [R1+0x1f4], R10 ;  /* 0x0001f40a01007387 */ /* 0x0001e60000100800 */
[----:B------:R-:W-:Y:S01]  /*6500*/  @!P1 IMAD.IADD R7, R7, 0x1, -R28 ;  /* 0x0000000107079824 */ /* 0x000fe200078e0a1c */
[----:B------:R-:W3:Y:S04]  /*6510*/  LDL.LU R12, [R1+0x184] ;  /* 0x00018400010c7983 */ /* 0x000ee80000300800 */
[----:B------:R1:W-:Y:S04]  /*6520*/  STL [R1+0xb8], R9 ;  /* 0x0000b80901007387 */ /* 0x0003e80000100800 */
[----:B------:R-:W4:Y:S04]  /*6530*/  LDL.LU R11, [R1+0x188] ;  /* 0x00018800010b7983 */ /* 0x000f280000300800 */
[----:B------:R5:W-:Y:S04]  /*6540*/  STL [R1+0xbc], R8 ;  /* 0x0000bc0801007387 */ /* 0x000be80000100800 */
[----:B0-----:R-:W2:Y:S04]  /*6550*/  LDL.LU R10, [R1+0x18c] ;  /* 0x00018c00010a7983 */ /* 0x001ea80000300800 */
[----:B-1----:R-:W2:Y:S04]  /*6560*/  LDL.LU R9, [R1+0x134] ;  /* 0x0001340001097983 */ /* 0x002ea80000300800 */
[----:B------:R0:W-:Y:S04]  /*6570*/  STL [R1+0xc0], R7 ;  /* 0x0000c00701007387 */ /* 0x0001e80000100800 */
[----:B-----5:R-:W5:Y:S04]  /*6580*/  LDL.LU R8, [R1+0x138] ;  /* 0x0001380001087983 */ /* 0x020f680000300800 */
[----:B0-----:R-:W5:Y:S01]  /*6590*/  LDL.LU R7, [R1+0x13c] ;  /* 0x00013c0001077983 */ /* 0x001f620000300800 */
[----:B------:R-:W-:-:S02]  /*65a0*/  ISETP.GT.U32.AND P2, PT, R28, R5, PT ;  /* 0x000000051c00720c */ /* 0x000fc40003f44070 */
[----:B------:R-:W-:-:S11]  /*65b0*/  ISETP.GT.U32.AND P0, PT, R28, R3, PT ;  /* 0x000000031c00720c */ /* 0x000fd60003f04070 */
[--C-:B------:R-:W-:Y:S01]  /*65c0*/  @!P2 IMAD.IADD R5, R5, 0x1, -R28.reuse ;  /* 0x000000010505a824 */ /* 0x100fe200078e0a1c */
[C---:B------:R-:W-:Y:S01]  /*65d0*/  ISETP.GT.U32.AND P2, PT, R28.reuse, R14, PT ;  /* 0x0000000e1c00720c */ /* 0x040fe20003f44070 */
[----:B------:R-:W-:Y:S01]  /*65e0*/  @!P0 IMAD.IADD R3, R3, 0x1, -R28 ;  /* 0x0000000103038824 */ /* 0x000fe200078e0a1c */
[C---:B------:R-:W-:Y:S02]  /*65f0*/  ISETP.GT.U32.AND P3, PT, R28.reuse, R21, PT ;  /* 0x000000151c00720c */ /* 0x040fe40003f64070 */
[C---:B------:R-:W-:Y:S02]  /*6600*/  ISETP.GT.U32.AND P0, PT, R28.reuse, R5, PT ;  /* 0x000000051c00720c */ /* 0x040fe40003f04070 */
[----:B------:R-:W-:-:S07]  /*6610*/  ISETP.GT.U32.AND P4, PT, R28, R20, PT ;  /* 0x000000141c00720c */ /* 0x000fce0003f84070 */
[--C-:B------:R-:W-:Y:S01]  /*6620*/  @!P2 IMAD.IADD R14, R14, 0x1, -R28.reuse ;  /* 0x000000010e0ea824 */ /* 0x100fe200078e0a1c */
[C---:B------:R-:W-:Y:S02]  /*6630*/  ISETP.GT.U32.AND P2, PT, R28.reuse, R22, PT ;  /* 0x000000161c00720c */ /* 0x040fe40003f44070 */
[C---:B------:R-:W-:Y:S02]  /*6640*/  ISETP.GT.U32.AND P5, PT, R28.reuse, R6, PT ;  /* 0x000000061c00720c */ /* 0x040fe40003fa4070 */
[C---:B------:R-:W-:Y:S01]  /*6650*/  ISETP.GT.U32.AND P1, PT, R28.reuse, R14, PT ;  /* 0x0000000e1c00720c */ /* 0x040fe20003f24070 */
[--C-:B------:R-:W-:Y:S01]  /*6660*/  @!P3 IMAD.IADD R21, R21, 0x1, -R28.reuse ;  /* 0x000000011515b824 */ /* 0x100fe200078e0a1c */
[C---:B------:R-:W-:Y:S01]  /*6670*/  ISETP.GT.U32.AND P3, PT, R28.reuse, R18, PT ;  /* 0x000000121c00720c */ /* 0x040fe20003f64070 */
[--C-:B------:R-:W-:Y:S01]  /*6680*/  @!P0 IMAD.IADD R5, R5, 0x1, -R28.reuse ;  /* 0x0000000105058824 */ /* 0x100fe200078e0a1c */
[----:B------:R-:W-:Y:S01]  /*6690*/  ISETP.GT.U32.AND P6, PT, R28, R4, PT ;  /* 0x000000041c00720c */ /* 0x000fe20003fc4070 */
[----:B------:R-:W-:-:S04]  /*66a0*/  @!P4 IMAD.IADD R20, R20, 0x1, -R28 ;  /* 0x000000011414c824 */ /* 0x000fc800078e0a1c */
[--C-:B------:R-:W-:Y:S01]  /*66b0*/  @!P2 IMAD.IADD R22, R22, 0x1, -R28.reuse ;  /* 0x000000011616a824 */ /* 0x100fe200078e0a1c */
[C---:B------:R-:W-:Y:S02]  /*66c0*/  ISETP.GT.U32.AND P2, PT, R28.reuse, R19, PT ;  /* 0x000000131c00720c */ /* 0x040fe40003f44070 */
[----:B------:R-:W-:Y:S01]  /*66d0*/  ISETP.GT.U32.AND P4, PT, R28, R17, PT ;  /* 0x000000111c00720c */ /* 0x000fe20003f84070 */
[--C-:B------:R-:W-:Y:S01]  /*66e0*/  @!P5 IMAD.IADD R6, R6, 0x1, -R28.reuse ;  /* 0x000000010606d824 */ /* 0x100fe200078e0a1c */
[----:B------:R0:W-:Y:S01]  /*66f0*/  STL [R1+0xc4], R5 ;  /* 0x0000c40501007387 */ /* 0x0001e20000100800 */
[----:B------:R-:W-:Y:S01]  /*6700*/  ISETP.GT.U32.AND P5, PT, R28, R16, PT ;  /* 0x000000101c00720c */ /* 0x000fe20003fa4070 */
[--C-:B------:R-:W-:Y:S02]  /*6710*/  @!P1 IMAD.IADD R14, R14, 0x1, -R28.reuse ;  /* 0x000000010e0e9824 */ /* 0x100fe400078e0a1c */
[----:B0-----:R-:W5:Y:S05]  /*6720*/  LDL.LU R5, [R1+0x140] ;  /* 0x0001400001057983 */ /* 0x001f6a0000300800 */
[----:B------:R-:W-:-:S02]  /*6730*/  @!P2 IMAD.IADD R19, R19, 0x1, -R28 ;  /* 0x000000011313a824 */ /* 0x000fc400078e0a1c */
[--C-:B------:R-:W-:Y:S01]  /*6740*/  @!P3 IMAD.IADD R18, R18, 0x1, -R28.reuse ;  /* 0x000000011212b824 */ /* 0x100fe200078e0a1c */
[----:B------:R-:W-:Y:S01]  /*6750*/  ISETP.GT.U32.AND P0, PT, R28, R3, PT ;  /* 0x000000031c00720c */ /* 0x000fe20003f04070 */
[--C-:B------:R-:W-:Y:S01]  /*6760*/  @!P6 IMAD.IADD R4, R4, 0x1, -R28.reuse ;  /* 0x000000010404e824 */ /* 0x100fe200078e0a1c */
[----:B------:R-:W-:Y:S01]  /*6770*/  ISETP.GT.U32.AND P6, PT, R28, R13, PT ;  /* 0x0000000d1c00720c */ /* 0x000fe20003fc4070 */
[--C-:B------:R-:W-:Y:S02]  /*6780*/  @!P4 IMAD.IADD R17, R17, 0x1, -R28.reuse ;  /* 0x000000011111c824 */ /* 0x100fe400078e0a1c */
[--C-:B------:R-:W-:Y:S01]  /*6790*/  @!P5 IMAD.IADD R16, R16, 0x1, -R28.reuse ;  /* 0x000000011010d824 */ /* 0x100fe200078e0a1c */
[----:B------:R-:W-:Y:S04]  /*67a0*/  STL [R1+0x1e8], R22 ;  /* 0x0001e81601007387 */ /* 0x000fe80000100800 */
[----:B------:R-:W-:Y:S03]  /*67b0*/  STL [R1+0xac], R21 ;  /* 0x0000ac1501007387 */ /* 0x000fe60000100800 */
[--C-:B------:R-:W-:Y:S01]  /*67c0*/  @!P0 IMAD.IADD R3, R3, 0x1, -R28.reuse ;  /* 0x0000000103038824 */ /* 0x100fe200078e0a1c */
[----:B------:R-:W-:Y:S01]  /*67d0*/  STL [R1+0xb0], R20 ;  /* 0x0000b01401007387 */ /* 0x000fe20000100800 */
[----:B------:R-:W-:-:S03]  /*67e0*/  @!P6 IMAD.IADD R13, R13, 0x1, -R28 ;  /* 0x000000010d0de824 */ /* 0x000fc600078e0a1c */
[----:B------:R-:W-:Y:S04]  /*67f0*/  STL [R1+0xb4], R6 ;  /* 0x0000b40601007387 */ /* 0x000fe80000100800 */
[----:B------:R-:W-:Y:S04]  /*6800*/  STL [R1+0x1d0], R4 ;  /* 0x0001d00401007387 */ /* 0x000fe80000100800 */
[----:B------:R0:W-:Y:S04]  /*6810*/  STL [R1+0x1ac], R14 ;  /* 0x0001ac0e01007387 */ /* 0x0001e80000100800 */
[----:B------:R1:W-:Y:S04]  /*6820*/  STL [R1+0x1d4], R3 ;  /* 0x0001d40301007387 */ /* 0x0003e80000100800 */
[----:B0-----:R-:W5:Y:S04]  /*6830*/  LDL.LU R14, [R1+0x144] ;  /* 0x00014400010e7983 */ /* 0x001f680000300800 */
[----:B-1----:R-:W5:Y:S04]  /*6840*/  LDL.LU R3, [R1+0x68] ;  /* 0x0000680001037983 */ /* 0x002f680000300800 */
[----:B------:R-:W5:Y:S04]  /*6850*/  LDL.LU R4, [R1+0x64] ;  /* 0x0000640001047983 */ /* 0x000f680000300800 */
[----:B------:R-:W5:Y:S04]  /*6860*/  LDL.LU R6, [R1+0x60] ;  /* 0x0000600001067983 */ /* 0x000f680000300800 */
[----:B------:R-:W5:Y:S04]  /*6870*/  LDL.LU R23, [R1+0x5c] ;  /* 0x00005c0001177983 */ /* 0x000f680000300800 */
[----:B------:R-:W5:Y:S01]  /*6880*/  LDL.LU R22, [R1+0x58] ;  /* 0x0000580001167983 */ /* 0x000f620000300800 */
[----:B---3--:R-:W-:-:S02]  /*6890*/  ISETP.GT.U32.AND P1, PT, R28, R12, PT ;  /* 0x0000000c1c00720c */ /* 0x008fc40003f24070 */
[C---:B----4-:R-:W-:Y:S02]  /*68a0*/  ISETP.GT.U32.AND P2, PT, R28.reuse, R11, PT ;  /* 0x0000000b1c00720c */ /* 0x050fe40003f44070 */
[C---:B--2---:R-:W-:Y:S02]  /*68b0*/  ISETP.GT.U32.AND P3, PT, R28.reuse, R10, PT ;  /* 0x0000000a1c00720c */ /* 0x044fe40003f64070 */
[----:B------:R-:W-:-:S07]  /*68c0*/  ISETP.GT.U32.AND P4, PT, R28, R9, PT ;  /* 0x000000091c00720c */ /* 0x000fce0003f84070 */
[--C-:B------:R-:W-:Y:S01]  /*68d0*/  @!P1 IMAD.IADD R12, R12, 0x1, -R28.reuse ;  /* 0x000000010c0c9824 */ /* 0x100fe200078e0a1c */
[C---:B------:R-:W-:Y:S02]  /*68e0*/  ISETP.GT.U32.AND P1, PT, R28.reuse, R19, PT ;  /* 0x000000131c00720c */ /* 0x040fe40003f24070 */
[C---:B-----5:R-:W-:Y:S01]  /*68f0*/  ISETP.GT.U32.AND P5, PT, R28.reuse, R8, PT ;  /* 0x000000081c00720c */ /* 0x060fe20003fa4070 */
[--C-:B------:R-:W-:Y:S01]  /*6900*/  @!P2 IMAD.IADD R11, R11, 0x1, -R28.reuse ;  /* 0x000000010b0ba824 */ /* 0x100fe200078e0a1c */
[----:B------:R-:W-:Y:S01]  /*6910*/  ISETP.GT.U32.AND P2, PT, R28, R18, PT ;  /* 0x000000121c00720c */ /* 0x000fe20003f44070 */
[--C-:B------:R-:W-:Y:S01]  /*6920*/  @!P3 IMAD.IADD R10, R10, 0x1, -R28.reuse ;  /* 0x000000010a0ab824 */ /* 0x100fe200078e0a1c */
[C---:B------:R-:W-:Y:S01]  /*6930*/  ISETP.GT.U32.AND P3, PT, R28.reuse, R17, PT ;  /* 0x000000111c00720c */ /* 0x040fe20003f64070 */
[----:B------:R-:W-:Y:S01]  /*6940*/  @!P4 IMAD.IADD R9, R9, 0x1, -R28 ;  /* 0x000000010909c824 */ /* 0x000fe200078e0a1c */
[C---:B------:R-:W-:Y:S02]  /*6950*/  ISETP.GT.U32.AND P4, PT, R28.reuse, R16, PT ;  /* 0x000000101c00720c */ /* 0x040fe40003f84070 */
[----:B------:R-:W-:-:S02]  /*6960*/  ISETP.GT.U32.AND P0, PT, R28, R15, PT ;  /* 0x0000000f1c00720c */ /* 0x000fc40003f04070 */
[----:B------:R-:W-:-:S03]  /*6970*/  ISETP.GT.U32.AND P6, PT, R28, R7, PT ;  /* 0x000000071c00720c */ /* 0x000fc60003fc4070 */
[--C-:B------:R-:W-:Y:S01]  /*6980*/  @!P5 IMAD.IADD R8, R8, 0x1, -R28.reuse ;  /* 0x000000010808d824 */ /* 0x100fe200078e0a1c */
[----:B------:R-:W-:Y:S01]  /*6990*/  ISETP.GT.U32.AND P5, PT, R28, R13, PT ;  /* 0x0000000d1c00720c */ /* 0x000fe20003fa4070 */
[--C-:B------:R-:W-:Y:S02]  /*69a0*/  @!P1 IMAD.IADD R19, R19, 0x1, -R28.reuse ;  /* 0x0000000113139824 */ /* 0x100fe400078e0a1c */
[--C-:B------:R-:W-:Y:S02]  /*69b0*/  @!P2 IMAD.IADD R18, R18, 0x1, -R28.reuse ;  /* 0x000000011212a824 */ /* 0x100fe400078e0a1c */
[--C-:B------:R-:W-:Y:S01]  /*69c0*/  @!P3 IMAD.IADD R17, R17, 0x1, -R28.reuse ;  /* 0x000000011111b824 */ /* 0x100fe200078e0a1c */
[----:B------:R0:W-:Y:S01]  /*69d0*/  STL [R1+0x1b0], R19 ;  /* 0x0001b01301007387 */ /* 0x0001e20000100800 */
[--C-:B------:R-:W-:Y:S02]  /*69e0*/  @!P4 IMAD.IADD R16, R16, 0x1, -R28.reuse ;  /* 0x000000011010c824 */ /* 0x100fe400078e0a1c */
[--C-:B------:R-:W-:Y:S01]  /*69f0*/  @!P0 IMAD.IADD R15, R15, 0x1, -R28.reuse ;  /* 0x000000010f0f8824 */ /* 0x100fe200078e0a1c */
[----:B------:R1:W-:Y:S01]  /*6a00*/  STL [R1+0x1b4], R18 ;  /* 0x0001b41201007387 */ /* 0x0003e20000100800 */
[----:B------:R-:W-:-:S02]  /*6a10*/  @!P6 IMAD.IADD R7, R7, 0x1, -R28 ;  /* 0x000000010707e824 */ /* 0x000fc400078e0a1c */
[----:B------:R-:W-:Y:S01]  /*6a20*/  @!P5 IMAD.IADD R13, R13, 0x1, -R28 ;  /* 0x000000010d0dd824 */ /* 0x000fe200078e0a1c */
[----:B------:R-:W2:Y:S01]  /*6a30*/  LDL.LU R21, [R1+0x54] ;  /* 0x0000540001157983 */ /* 0x000ea20000300800 */
[----:B------:R-:W-:-:S03]  /*6a40*/  ISETP.GT.U32.AND P6, PT, R28, R15, PT ;  /* 0x0000000f1c00720c */ /* 0x000fc60003fc4070 */
[----:B------:R3:W-:Y:S04]  /*6a50*/  STL [R1+0x1b8], R17 ;  /* 0x0001b81101007387 */ /* 0x0007e80000100800 */
[----:B------:R4:W-:Y:S04]  /*6a60*/  STL [R1+0x1bc], R16 ;  /* 0x0001bc1001007387 */ /* 0x0009e80000100800 */
[----:B------:R-:W5:Y:S04]  /*6a70*/  LDL.LU R20, [R1+0x50] ;  /* 0x0000500001147983 */ /* 0x000f680000300800 */
[----:B0-----:R-:W5:Y:S04]  /*6a80*/  LDL.LU R19, [R1+0x4c] ;  /* 0x00004c0001137983 */ /* 0x001f680000300800 */
[----:B------:R-:W-:Y:S04]  /*6a90*/  STL [R1+0x17c], R13 ;  /* 0x00017c0d01007387 */ /* 0x000fe80000100800 */
[----:B-1----:R-:W5:Y:S04]  /*6aa0*/  LDL.LU R18, [R1+0x48] ;  /* 0x0000480001127983 */ /* 0x002f680000300800 */
[----:B---3--:R-:W3:Y:S04]  /*6ab0*/  LDL.LU R17, [R1+0x44] ;  /* 0x0000440001117983 */ /* 0x008ee80000300800 */
[----:B----4-:R-:W4:Y:S01]  /*6ac0*/  LDL.LU R16, [R1+0x40] ;  /* 0x0000400001107983 */ /* 0x010f220000300800 */
[----:B------:R-:W-:-:S05]  /*6ad0*/  @!P6 IMAD.IADD R15, R15, 0x1, -R28 ;  /* 0x000000010f0fe824 */ /* 0x000fca00078e0a1c */
[----:B------:R0:W-:Y:S04]  /*6ae0*/  STL [R1+0x180], R15 ;  /* 0x0001800f01007387 */ /* 0x0001e80000100800 */
[----:B0-----:R-:W4:Y:S01]  /*6af0*/  LDL.LU R15, [R1+0x3c] ;  /* 0x00003c00010f7983 */ /* 0x001f220000300800 */
[C---:B------:R-:W-:Y:S02]  /*6b00*/  ISETP.GT.U32.AND P0, PT, R28.reuse, R5, PT ;  /* 0x000000051c00720c */ /* 0x040fe40003f04070 */
        /* <DEDUP_REMOVED lines=8> */
[----:B------:R-:W-:Y:S01]  /*6b90*/  ISETP.GT.U32.AND P6, PT, R28, R7, PT ;  /* 0x000000071c00720c */ /* 0x000fe20003fc4070 */
[----:B------:R-:W-:-:S06]  /*6ba0*/  @!P2 IMAD.IADD R10, R10, 0x1, -R28 ;  /* 0x000000010a0aa824 */ /* 0x000fcc00078e0a1c */
[--C-:B------:R-:W-:Y:S01]  /*6bb0*/  @!P0 IMAD.IADD R12, R12, 0x1, -R28.reuse ;  /* 0x000000010c0c8824 */ /* 0x100fe200078e0a1c */
[C---:B------:R-:W-:Y:S02]  /*6bc0*/  ISETP.GT.U32.AND P0, PT, R28.reuse, R14, PT ;  /* 0x0000000e1c00720c */ /* 0x040fe40003f04070 */
[C---:B------:R-:W-:Y:S01]  /*6bd0*/  ISETP.GT.U32.AND P1, PT, R28.reuse, R3, PT ;  /* 0x000000031c00720c */ /* 0x040fe20003f24070 */
[--C-:B------:R-:W-:Y:S01]  /*6be0*/  @!P3 IMAD.IADD R9, R9, 0x1, -R28.reuse ;  /* 0x000000010909b824 */ /* 0x100fe200078e0a1c */
[----:B------:R-:W-:Y:S01]  /*6bf0*/  ISETP.GT.U32.AND P2, PT, R28, R4, PT ;  /* 0x000000041c00720c */ /* 0x000fe20003f44070 */
        /* <DEDUP_REMOVED lines=8> */
[--C-:B------:R-:W-:Y:S02]  /*6c80*/  @!P2 IMAD.IADD R4, R4, 0x1, -R28.reuse ;  /* 0x000000010404a824 */ /* 0x100fe400078e0a1c */
[--C-:B------:R-:W-:Y:S02]  /*6c90*/  @!P3 IMAD.IADD R6, R6, 0x1, -R28.reuse ;  /* 0x000000010606b824 */ /* 0x100fe400078e0a1c */
[--C-:B------:R-:W-:Y:S01]  /*6ca0*/  @!P4 IMAD.IADD R23, R23, 0x1, -R28.reuse ;  /* 0x000000011717c824 */ /* 0x100fe200078e0a1c */
[----:B------:R0:W-:Y:S04]  /*6cb0*/  STL [R1+0x184], R12 ;  /* 0x0001840c01007387 */ /* 0x0001e80000100800 */
[----:B------:R1:W-:Y:S03]  /*6cc0*/  STL [R1+0x188], R11 ;  /* 0x0001880b01007387 */ /* 0x0003e60000100800 */
[----:B------:R-:W-:Y:S01]  /*6cd0*/  @!P6 IMAD.IADD R22, R22, 0x1, -R28 ;  /* 0x000000011616e824 */ /* 0x000fe200078e0a1c */
[----:B------:R0:W-:Y:S04]  /*6ce0*/  STL [R1+0x18c], R10 ;  /* 0x00018c0a01007387 */ /* 0x0001e80000100800 */
[----:B------:R0:W-:Y:S04]  /*6cf0*/  STL [R1+0x134], R9 ;  /* 0x0001340901007387 */ /* 0x0001e80000100800 */
[----:B------:R0:W-:Y:S04]  /*6d00*/  STL [R1+0x138], R8 ;  /* 0x0001380801007387 */ /* 0x0001e80000100800 */
[----:B------:R-:W4:Y:S04]  /*6d10*/  LDL.LU R13, [R1+0x38] ;  /* 0x00003800010d7983 */ /* 0x000f280000300800 */
[----:B------:R-:W-:Y:S04]  /*6d20*/  STL [R1+0x13c], R7 ;  /* 0x00013c0701007387 */ /* 0x000fe80000100800 */
[----:B0-----:R-:W4:Y:S04]  /*6d30*/  LDL.LU R12, [R1+0x34] ;  /* 0x00003400010c7983 */ /* 0x001f280000300800 */
[----:B-1----:R-:W4:Y:S04]  /*6d40*/  LDL.LU R11, [R1+0x30] ;  /* 0x00003000010b7983 */ /* 0x002f280000300800 */
[----:B------:R-:W-:Y:S04]  /*6d50*/  STL [R1+0x140], R5 ;  /* 0x0001400501007387 */ /* 0x000fe80000100800 */
[----:B------:R-:W4:Y:S04]  /*6d60*/  LDL.LU R10, [R1+0x2c] ;  /* 0x00002c00010a7983 */ /* 0x000f280000300800 */
[----:B------:R-:W4:Y:S04]  /*6d70*/  LDL.LU R9, [R1+0x28] ;  /* 0x0000280001097983 */ /* 0x000f280000300800 */
[----:B------:R-:W4:Y:S01]  /*6d80*/  LDL.LU R8, [R1+0x24] ;  /* 0x0000240001087983 */ /* 0x000f220000300800 */
[----:B--2---:R-:W-:-:S02]  /*6d90*/  ISETP.GT.U32.AND P5, PT, R28, R21, PT ;  /* 0x000000151c00720c */ /* 0x004fc40003fa4070 */
[C---:B-----5:R-:W-:Y:S02]  /*6da0*/  ISETP.GT.U32.AND P0, PT, R28.reuse, R20, PT ;  /* 0x000000141c00720c */ /* 0x060fe40003f04070 */
[----:B------:R-:W-:-:S09]  /*6db0*/  ISETP.GT.U32.AND P1, PT, R28, R19, PT ;  /* 0x000000131c00720c */ /* 0x000fd20003f24070 */
[--C-:B------:R-:W-:Y:S01]  /*6dc0*/  @!P5 IMAD.IADD R21, R21, 0x1, -R28.reuse ;  /* 0x000000011515d824 */ /* 0x100fe200078e0a1c */
[C---:B------:R-:W-:Y:S02]  /*6dd0*/  ISETP.GT.U32.AND P2, PT, R28.reuse, R18, PT ;  /* 0x000000121c00720c */ /* 0x040fe40003f44070 */
[C---:B---3--:R-:W-:Y:S02]  /*6de0*/  ISETP.GT.U32.AND P3, PT, R28.reuse, R17, PT ;  /* 0x000000111c00720c */ /* 0x048fe40003f64070 */
[----:B----4-:R-:W-:Y:S01]  /*6df0*/  ISETP.GT.U32.AND P4, PT, R28, R16, PT ;  /* 0x000000101c00720c */ /* 0x010fe20003f84070 */
[--C-:B------:R-:W-:Y:S01]  /*6e00*/  @!P0 IMAD.IADD R20, R20, 0x1, -R28.reuse ;  /* 0x0000000114148824 */ /* 0x100fe200078e0a1c */
[C---:B------:R-:W-:Y:S01]  /*6e10*/  ISETP.GT.U32.AND P5, PT, R28.reuse, R14, PT ;  /* 0x0000000e1c00720c */ /* 0x040fe20003fa4070 */
[----:B------:R-:W-:Y:S01]  /*6e20*/  @!P1 IMAD.IADD R19, R19, 0x1, -R28 ;  /* 0x0000000113139824 */ /* 0x000fe200078e0a1c */
[----:B------:R-:W-:-:S05]  /*6e30*/  ISETP.GT.U32.AND P0, PT, R28, R3, PT ;  /* 0x000000031c00720c */ /* 0x000fca0003f04070 */
[--C-:B------:R-:W-:Y:S01]  /*6e40*/  @!P2 IMAD.IADD R18, R18, 0x1, -R28.reuse ;  /* 0x000000011212a824 */ /* 0x100fe200078e0a1c */
[C---:B------:R-:W-:Y:S02]  /*6e50*/  ISETP.GT.U32.AND P1, PT, R28.reuse, R4, PT ;  /* 0x000000041c00720c */ /* 0x040fe40003f24070 */
[C---:B------:R-:W-:Y:S01]  /*6e60*/  ISETP.GT.U32.AND P2, PT, R28.reuse, R6, PT ;  /* 0x000000061c00720c */ /* 0x040fe20003f44070 */
[--C-:B------:R-:W-:Y:S01]  /*6e70*/  @!P3 IMAD.IADD R17, R17, 0x1, -R28.reuse ;  /* 0x000000011111b824 */ /* 0x100fe200078e0a1c */
[----:B------:R-:W-:Y:S01]  /*6e80*/  ISETP.GT.U32.AND P3, PT, R28, R23, PT ;  /* 0x000000171c00720c */ /* 0x000fe20003f64070 */
[--C-:B------:R-:W-:Y:S01]  /*6e90*/  @!P4 IMAD.IADD R16, R16, 0x1, -R28.reuse ;  /* 0x000000011010c824 */ /* 0x100fe200078e0a1c */
[C---:B------:R-:W-:Y:S02]  /*6ea0*/  ISETP.GT.U32.AND P4, PT, R28.reuse, R22, PT ;  /* 0x000000161c00720c */ /* 0x040fe40003f84070 */
[----:B------:R-:W-:Y:S01]  /*6eb0*/  ISETP.GT.U32.AND P6, PT, R28, R15, PT ;  /* 0x0000000f1c00720c */ /* 0x000fe20003fc4070 */
[--C-:B------:R-:W-:Y:S01]  /*6ec0*/  @!P5 IMAD.IADD R14, R14, 0x1, -R28.reuse ;  /* 0x000000010e0ed824 */ /* 0x100fe200078e0a1c */
[C---:B------:R-:W-:Y:S01]  /*6ed0*/  ISETP.GT.U32.AND P5, PT, R28.reuse, R21, PT ;  /* 0x000000151c00720c */ /* 0x040fe20003fa4070 */
[--C-:B------:R-:W-:Y:S01]  /*6ee0*/  @!P0 IMAD.IADD R3, R3, 0x1, -R28.reuse ;  /* 0x0000000103038824 */ /* 0x100fe200078e0a1c */
[----:B------:R-:W-:Y:S01]  /*6ef0*/  ISETP.GT.U32.AND P0, PT, R28, R20, PT ;  /* 0x000000141c00720c */ /* 0x000fe20003f04070 */
[--C-:B------:R-:W-:Y:S01]  /*6f00*/  @!P1 IMAD.IADD R4, R4, 0x1, -R28.reuse ;  /* 0x0000000104049824 */ /* 0x100fe200078e0a1c */
[----:B------:R0:W-:Y:S01]  /*6f10*/  STL [R1+0x144], R14 ;  /* 0x0001440e01007387 */ /* 0x0001e20000100800 */
[----:B------:R-:W-:Y:S01]  /*6f20*/  ISETP.GT.U32.AND P1, PT, R28, R19, PT ;  /* 0x000000131c00720c */ /* 0x000fe20003f24070 */
[--C-:B------:R-:W-:Y:S01]  /*6f30*/  @!P2 IMAD.IADD R6, R6, 0x1, -R28.reuse ;  /* 0x000000010606a824 */ /* 0x100fe200078e0a1c */
[C---:B------:R-:W-:Y:S01]  /*6f40*/  ISETP.GT.U32.AND P2, PT, R28.reuse, R18, PT ;  /* 0x000000121c00720c */ /* 0x040fe20003f44070 */
[----:B------:R-:W-:Y:S01]  /*6f50*/  @!P3 IMAD.IADD R23, R23, 0x1, -R28 ;  /* 0x000000011717b824 */ /* 0x000fe200078e0a1c */
[----:B------:R-:W-:-:S02]  /*6f60*/  ISETP.GT.U32.AND P3, PT, R28, R17, PT ;  /* 0x000000111c00720c */ /* 0x000fc40003f64070 */
[--C-:B------:R-:W-:Y:S01]  /*6f70*/  @!P6 IMAD.IADD R15, R15, 0x1, -R28.reuse ;  /* 0x000000010f0fe824 */ /* 0x100fe200078e0a1c */
[----:B0-----:R-:W2:Y:S01]  /*6f80*/  LDL.LU R14, [R1+0x20] ;  /* 0x00002000010e7983 */ /* 0x001ea20000300800 */
[----:B------:R-:W-:-:S03]  /*6f90*/  @!P4 IMAD.IADD R22, R22, 0x1, -R28 ;  /* 0x000000011616c824 */ /* 0x000fc600078e0a1c */
[----:B------:R-:W3:Y:S01]  /*6fa0*/  LDL.LU R7, [R1+0x1c] ;  /* 0x00001c0001077983 */ /* 0x000ee20000300800 */
[----:B------:R-:W-:-:S03]  /*6fb0*/  ISETP.GT.U32.AND P4, PT, R28, R16, PT ;  /* 0x000000101c00720c */ /* 0x000fc60003f84070 */
[----:B------:R0:W-:Y:S01]  /*6fc0*/  STL [R1+0x68], R3 ;  /* 0x0000680301007387 */ /* 0x0001e20000100800 */
[----:B------:R-:W-:Y:S01]  /*6fd0*/  ISETP.GT.U32.AND P6, PT, R28, R15, PT ;  /* 0x0000000f1c00720c */ /* 0x000fe20003fc4070 */
[--C-:B------:R-:W-:Y:S02]  /*6fe0*/  @!P5 IMAD.IADD R21, R21, 0x1, -R28.reuse ;  /* 0x000000011515d824 */ /* 0x100fe400078e0a1c */
[----:B0-----:R-:W4:Y:S04]  /*6ff0*/  LDL.LU R3, [R1+0x18] ;  /* 0x0000180001037983 */ /* 0x001f280000300800 */
[----:B------:R0:W-:Y:S01]  /*7000*/  STL [R1+0x64], R4 ;  /* 0x0000640401007387 */ /* 0x0001e20000100800 */
[--C-:B------:R-:W-:Y:S02]  /*7010*/  @!P0 IMAD.IADD R20, R20, 0x1, -R28.reuse ;  /* 0x0000000114148824 */ /* 0x100fe400078e0a1c */
[--C-:B------:R-:W-:Y:S01]  /*7020*/  @!P1 IMAD.IADD R19, R19, 0x1, -R28.reuse ;  /* 0x0000000113139824 */ /* 0x100fe200078e0a1c */
[----:B0-----:R-:W5:Y:S04]  /*7030*/  LDL.LU R4, [R1+0x14] ;  /* 0x0000140001047983 */ /* 0x001f680000300800 */
[----:B------:R-:W5:Y:S04]  /*7040*/  LDL.LU R5, [R1+0x10] ;  /* 0x0000100001057983 */ /* 0x000f680000300800 */
[----:B------:R0:W-:Y:S01]  /*7050*/  STL [R1+0x60], R6 ;  /* 0x0000600601007387 */ /* 0x0001e20000100800 */
[----:B------:R-:W-:-:S03]  /*7060*/  @!P2 IMAD.IADD R18, R18, 0x1, -R28 ;  /* 0x000000011212a824 */ /* 0x000fc600078e0a1c */
[----:B0-----:R-:W5:Y:S04]  /*7070*/  LDL.LU R6, [R1+0xc] ;  /* 0x00000c0001067983 */ /* 0x001f680000300800 */
        /* <DEDUP_REMOVED lines=9> */
[----:B------:R0:W-:Y:S04]  /*7110*/  STL [R1+0x50], R20 ;  /* 0x0000501401007387 */ /* 0x0001e80000100800 */
        /* <DEDUP_REMOVED lines=10> */
[----:B0-----:R-:W5:Y:S01]  /*71c0*/  LDL.LU R15, [R1+0xdc4] ;  /* 0x000dc400010f7983 */ /* 0x001f620000300800 */
[----:B------:R-:W-:-:S02]  /*71d0*/  ISETP.GT.U32.AND P5, PT, R28, R13, PT ;  /* 0x0000000d1c00720c */ /* 0x000fc40003fa4070 */
[C---:B------:R-:W-:Y:S02]  /*71e0*/  ISETP.GT.U32.AND P0, PT, R28.reuse, R12, PT ;  /* 0x0000000c1c00720c */ /* 0x040fe40003f04070 */
[C---:B------:R-:W-:Y:S02]  /*71f0*/  ISETP.GT.U32.AND P1, PT, R28.reuse, R11, PT ;  /* 0x0000000b1c00720c */ /* 0x040fe40003f24070 */
[C---:B------:R-:W-:Y:S02]  /*7200*/  ISETP.GT.U32.AND P2, PT, R28.reuse, R10, PT ;  /* 0x0000000a1c00720c */ /* 0x040fe40003f44070 */
[C---:B------:R-:W-:Y:S02]  /*7210*/  ISETP.GT.U32.AND P3, PT, R28.reuse, R9, PT ;  /* 0x000000091c00720c */ /* 0x040fe40003f64070 */
[----:B------:R-:W-:-:S03]  /*7220*/  ISETP.GT.U32.AND P4, PT, R28, R8, PT ;  /* 0x000000081c00720c */ /* 0x000fc60003f84070 */
[--C-:B------:R-:W-:Y:S02]  /*7230*/  @!P5 IMAD.IADD R13, R13, 0x1, -R28.reuse ;  /* 0x000000010d0dd824 */ /* 0x100fe400078e0a1c */
[--C-:B------:R-:W-:Y:S02]  /*7240*/  @!P0 IMAD.IADD R12, R12, 0x1, -R28.reuse ;  /* 0x000000010c0c8824 */ /* 0x100fe400078e0a1c */
[--C-:B------:R-:W-:Y:S02]  /*7250*/  @!P1 IMAD.IADD R11, R11, 0x1, -R28.reuse ;  /* 0x000000010b0b9824 */ /* 0x100fe400078e0a1c */
[--C-:B------:R-:W-:Y:S02]  /*7260*/  @!P2 IMAD.IADD R10, R10, 0x1, -R28.reuse ;  /* 0x000000010a0aa824 */ /* 0x100fe400078e0a1c */
[--C-:B------:R-:W-:Y:S02]  /*7270*/  @!P3 IMAD.IADD R9, R9, 0x1, -R28.reuse ;  /* 0x000000010909b824 */ /* 0x100fe400078e0a1c */
[----:B------:R-:W-:Y:S01]  /*7280*/  @!P4 IMAD.IADD R8, R8, 0x1, -R28 ;  /* 0x000000010808c824 */ /* 0x000fe200078e0a1c */
[----:B--2---:R-:W-:-:S02]  /*7290*/  ISETP.GT.U32.AND P6, PT, R28, R14, PT ;  /* 0x0000000e1c00720c */ /* 0x004fc40003fc4070 */
[C---:B---3--:R-:W-:Y:S02]  /*72a0*/  ISETP.GT.U32.AND P5, PT, R28.reuse, R7, PT ;  /* 0x000000071c00720c */ /* 0x048fe40003fa4070 */
[----:B----4-:R-:W-:-:S09]  /*72b0*/  ISETP.GT.U32.AND P0, PT, R28, R3, PT ;  /* 0x000000031c00720c */ /* 0x010fd20003f04070 */
[--C-:B------:R-:W-:Y:S01]  /*72c0*/  @!P6 IMAD.IADD R14, R14, 0x1, -R28.reuse ;  /* 0x000000010e0ee824 */ /* 0x100fe200078e0a1c */
[C---:B------:R-:W-:Y:S01]  /*72d0*/  ISETP.GT.U32.AND P6, PT, R28.reuse, R13, PT ;  /* 0x0000000d1c00720c */ /* 0x040fe20003fc4070 */
[--C-:B------:R-:W-:Y:S01]  /*72e0*/  @!P5 IMAD.IADD R7, R7, 0x1, -R28.reuse ;  /* 0x000000010707d824 */ /* 0x100fe200078e0a1c */
[C---:B------:R-:W-:Y:S02]  /*72f0*/  ISETP.GT.U32.AND P5, PT, R28.reuse, R12, PT ;  /* 0x0000000c1c00720c */ /* 0x040fe40003fa4070 */
[C---:B-----5:R-:W-:Y:S02]  /*7300*/  ISETP.GT.U32.AND P1, PT, R28.reuse, R4, PT ;  /* 0x000000041c00720c */ /* 0x060fe40003f24070 */
[C---:B------:R-:W-:Y:S01]  /*7310*/  ISETP.GT.U32.AND P2, PT, R28.reuse, R5, PT ;  /* 0x000000051c00720c */ /* 0x040fe20003f44070 */
[----:B------:R-:W-:Y:S01]  /*7320*/  @!P0 IMAD.IADD R3, R3, 0x1, -R28 ;  /* 0x0000000103038824 */ /* 0x000fe200078e0a1c */
[C---:B------:R-:W-:Y:S02]  /*7330*/  ISETP.GT.U32.AND P0, PT, R28.reuse, R11, PT ;  /* 0x0000000b1c00720c */ /* 0x040fe40003f04070 */
[----:B------:R-:W-:-:S07]  /*7340*/  ISETP.GT.U32.AND P3, PT, R28, R6, PT ;  /* 0x000000061c00720c */ /* 0x000fce0003f64070 */
[--C-:B------:R-:W-:Y:S01]  /*7350*/  @!P1 IMAD.IADD R4, R4, 0x1, -R28.reuse ;  /* 0x0000000104049824 */ /* 0x100fe200078e0a1c */
[C---:B------:R-:W-:Y:S01]  /*7360*/  ISETP.GT.U32.AND P1, PT, R28.reuse, R10, PT ;  /* 0x0000000a1c00720c */ /* 0x040fe20003f24070 */
[--C-:B------:R-:W-:Y:S01]  /*7370*/  @!P2 IMAD.IADD R5, R5, 0x1, -R28.reuse ;  /* 0x000000010505a824 */ /* 0x100fe200078e0a1c */
[----:B------:R-:W-:Y:S01]  /*7380*/  ISETP.GT.U32.AND P2, PT, R28, R9, PT ;  /* 0x000000091c00720c */ /* 0x000fe20003f44070 */
[--C-:B------:R-:W-:Y:S02]  /*7390*/  @!P6 IMAD.IADD R13, R13, 0x1, -R28.reuse ;  /* 0x000000010d0de824 */ /* 0x100fe400078e0a1c */
[--C-:B------:R-:W-:Y:S02]  /*73a0*/  @!P5 IMAD.IADD R12, R12, 0x1, -R28.reuse ;  /* 0x000000010c0cd824 */ /* 0x100fe400078e0a1c */
[--C-:B------:R-:W-:Y:S01]  /*73b0*/  @!P3 IMAD.IADD R6, R6, 0x1, -R28.reuse ;  /* 0x000000010606b824 */ /* 0x100fe200078e0a1c */
[----:B------:R-:W-:Y:S01]  /*73c0*/  ISETP.GT.U32.AND P3, PT, R28, R8, PT ;  /* 0x000000081c00720c */ /* 0x000fe20003f64070 */
[--C-:B------:R-:W-:Y:S01]  /*73d0*/  @!P0 IMAD.IADD R11, R11, 0x1, -R28.reuse ;  /* 0x000000010b0b8824 */ /* 0x100fe200078e0a1c */
[----:B------:R0:W-:Y:S03]  /*73e0*/  STL [R1+0x38], R13 ;  /* 0x0000380d01007387 */ /* 0x0001e60000100800 */
[----:B------:R-:W-:-:S02]  /*73f0*/  @!P1 IMAD.IADD R10, R10, 0x1, -R28 ;  /* 0x000000010a0a9824 */ /* 0x000fc400078e0a1c */
[--C-:B------:R-:W-:Y:S01]  /*7400*/  @!P2 IMAD.IADD R9, R9, 0x1, -R28.reuse ;  /* 0x000000010909a824 */ /* 0x100fe200078e0a1c */
[----:B------:R-:W-:Y:S01]  /*7410*/  ISETP.GT.U32.AND P5, PT, R28, R7, PT ;  /* 0x000000071c00720c */ /* 0x000fe20003fa4070 */
[----:B0-----:R-:W2:Y:S04]  /*7420*/  LDL.LU R13, [R1+0xdc0] ;  /* 0x000dc000010d7983 */ /* 0x001ea80000300800 */
[--C-:B------:R-:W-:Y:S01]  /*7430*/  @!P3 IMAD.IADD R8, R8, 0x1, -R28.reuse ;  /* 0x000000010808b824 */ /* 0x100fe200078e0a1c */
[----:B------:R0:W-:Y:S04]  /*7440*/  STL [R1+0x34], R12 ;  /* 0x0000340c01007387 */ /* 0x0001e80000100800 */
[----:B0-----:R-:W3:Y:S04]  /*7450*/  LDL.LU R12, [R1+0xdbc] ;  /* 0x000dbc00010c7983 */ /* 0x001ee80000300800 */
[----:B------:R0:W-:Y:S04]  /*7460*/  STL [R1+0x30], R11 ;  /* 0x0000300b01007387 */ /* 0x0001e80000100800 */
[----:B0-----:R-:W4:Y:S04]  /*7470*/  LDL.LU R11, [R1+0xdb8] ;  /* 0x000db800010b7983 */ /* 0x001f280000300800 */
[----:B------:R0:W-:Y:S04]  /*7480*/  STL [R1+0x2c], R10 ;  /* 0x00002c0a01007387 */ /* 0x0001e80000100800 */
[----:B0-----:R-:W5:Y:S04]  /*7490*/  LDL.LU R10, [R1+0xdb4] ;  /* 0x000db400010a7983 */ /* 0x001f680000300800 */
[----:B------:R0:W-:Y:S04]  /*74a0*/  STL [R1+0x28], R9 ;  /* 0x0000280901007387 */ /* 0x0001e80000100800 */
[----:B0-----:R-:W2:Y:S04]  /*74b0*/  LDL.LU R9, [R1+0xdb0] ;  /* 0x000db00001097983 */ /* 0x001ea80000300800 */
[----:B------:R0:W-:Y:S01]  /*74c0*/  STL [R1+0x24], R8 ;  /* 0x0000240801007387 */ /* 0x0001e20000100800 */
[----:B------:R-:W-:-:S03]  /*74d0*/  @!P5 IMAD.IADD R7, R7, 0x1, -R28 ;  /* 0x000000010707d824 */ /* 0x000fc600078e0a1c */
[----:B0-----:R-:W2:Y:S01]  /*74e0*/  LDL.LU R8, [R1+0xdac] ;  /* 0x000dac0001087983 */ /* 0x001ea20000300800 */
[----:B------:R-:W-:-:S13]  /*74f0*/  ISETP.GT.U32.AND P4, PT, R28, R15, PT ;  /* 0x0000000f1c00720c */ /* 0x000fda0003f84070 */
[----:B------:R-:W-:Y:S01]  /*7500*/  @!P4 IMAD.IADD R15, R15, 0x1, -R28 ;  /* 0x000000010f0fc824 */ /* 0x000fe200078e0a1c */
[----:B------:R-:W-:-:S13]  /*7510*/  ISETP.GT.U32.AND P4, PT, R28, R14, PT ;  /* 0x0000000e1c00720c */ /* 0x000fda0003f84070 */
[----:B------:R-:W-:-:S05]  /*7520*/  @!P4 IMAD.IADD R14, R14, 0x1, -R28 ;  /* 0x000000010e0ec824 */ /* 0x000fca00078e0a1c */
[----:B------:R0:W-:Y:S04]  /*7530*/  STL [R1+0x20], R14 ;  /* 0x0000200e01007387 */ /* 0x0001e80000100800 */
[----:B0-----:R-:W2:Y:S04]  /*7540*/  LDL.LU R14, [R1+0xda8] ;  /* 0x000da800010e7983 */ /* 0x001ea80000300800 */
[----:B------:R0:W-:Y:S04]  /*7550*/  STL [R1+0x1c], R7 ;  /* 0x00001c0701007387 */ /* 0x0001e80000100800 */
[----:B0-----:R-:W3:Y:S01]  /*7560*/  LDL.LU R7, [R1+0xda4] ;  /* 0x000da40001077983 */ /* 0x001ee20000300800 */
[----:B------:R-:W-:-:S02]  /*7570*/  ISETP.GT.U32.AND P0, PT, R28, R3, PT ;  /* 0x000000031c00720c */ /* 0x000fc40003f04070 */
[C---:B------:R-:W-:Y:S02]  /*7580*/  ISETP.GT.U32.AND P1, PT, R28.reuse, R4, PT ;  /* 0x000000041c00720c */ /* 0x040fe40003f24070 */
[----:B------:R-:W-:-:S09]  /*7590*/  ISETP.GT.U32.AND P2, PT, R28, R5, PT ;  /* 0x000000051c00720c */ /* 0x000fd20003f44070 */
[----:B------:R-:W-:-:S05]  /*75a0*/  @!P0 IMAD.IADD R3, R3, 0x1, -R28 ;  /* 0x0000000103038824 */ /* 0x000fca00078e0a1c */
[----:B------:R0:W-:Y:S01]  /*75b0*/  STL [R1+0x18], R3 ;  /* 0x0000180301007387 */ /* 0x0001e20000100800 */
[--C-:B------:R-:W-:Y:S01]  /*75c0*/  @!P1 IMAD.IADD R4, R4, 0x1, -R28.reuse ;  /* 0x0000000104049824 */ /* 0x100fe200078e0a1c */
[----:B------:R-:W-:Y:S02]  /*75d0*/  ISETP.GT.U32.AND P6, PT, R28, R6, PT ;  /* 0x000000061c00720c */ /* 0x000fe40003fc4070 */
[----:B0-----:R-:W4:Y:S01]  /*75e0*/  LDL.LU R3, [R1+0xda0] ;  /* 0x000da00001037983 */ /* 0x001f220000300800 */
[----:B------:R-:W-:-:S03]  /*75f0*/  @!P2 IMAD.IADD R5, R5, 0x1, -R28 ;  /* 0x000000010505a824 */ /* 0x000fc600078e0a1c */
[----:B------:R0:W-:Y:S07]  /*7600*/  STL [R1+0x14], R4 ;  /* 0x0000140401007387 */ /* 0x0001ee0000100800 */
[----:B------:R-:W-:Y:S01]  /*7610*/  @!P6 IMAD.IADD R6, R6, 0x1, -R28 ;  /* 0x000000010606e824 */ /* 0x000fe200078e0a1c */
[----:B0-----:R-:W4:Y:S04]  /*7620*/  LDL.LU R4, [R1+0xd9c] ;  /* 0x000d9c0001047983 */ /* 0x001f280000300800 */
[----:B------:R0:W-:Y:S04]  /*7630*/  STL [R1+0x10], R5 ;  /* 0x0000100501007387 */ /* 0x0001e80000100800 */
[----:B0-----:R-:W4:Y:S04]  /*7640*/  LDL.LU R5, [R1+0xd98] ;  /* 0x000d980001057983 */ /* 0x001f280000300800 */
[----:B------:R0:W-:Y:S04]  /*7650*/  STL [R1+0xc], R6 ;  /* 0x00000c0601007387 */ /* 0x0001e80000100800 */
[----:B0-----:R-:W5:Y:S01]  /*7660*/  LDL.LU R6, [R1+0xd94] ;  /* 0x000d940001067983 */ /* 0x001f620000300800 */
[----:B------:R-:W-:-:S02]  /*7670*/  ISETP.GT.U32.AND P3, PT, R28, R15, PT ;  /* 0x0000000f1c00720c */ /* 0x000fc40003f64070 */
[----:B------:R-:W-:-:S11]  /*7680*/  ISETP.GT.U32.AND P5, PT, R28, R29, PT ;  /* 0x0000001d1c00720c */ /* 0x000fd60003fa4070 */
[--C-:B------:R-:W-:Y:S02]  /*7690*/  @!P3 IMAD.IADD R15, R15, 0x1, -R28.reuse ;  /* 0x000000010f0fb824 */ /* 0x100fe400078e0a1c */
[----:B------:R-:W-:-:S03]  /*76a0*/  @!P5 IMAD.IADD R29, R29, 0x1, -R28 ;  /* 0x000000011d1dd824 */ /* 0x000fc600078e0a1c */
[----:B------:R0:W-:Y:S04]  /*76b0*/  STL [R1+0x8], R15 ;  /* 0x0000080f01007387 */ /* 0x0001e80000100800 */
[----:B0-----:R-:W5:Y:S01]  /*76c0*/  LDL.LU R15, [R1+0xd90] ;  /* 0x000d9000010f7983 */ /* 0x001f620000300800 */
[----:B--2---:R-:W-:-:S13]  /*76d0*/  ISETP.GT.U32.AND P4, PT, R28, R14, PT ;  /* 0x0000000e1c00720c */ /* 0x004fda0003f84070 */
[----:B------:R-:W-:Y:S01]  /*76e0*/  @!P4 IMAD.IADD R14, R14, 0x1, -R28 ;  /* 0x000000010e0ec824 */ /* 0x000fe200078e0a1c */
[C---:B---3--:R-:W-:Y:S02]  /*76f0*/  ISETP.GT.U32.AND P3, PT, R28.reuse, R7, PT ;  /* 0x000000071c00720c */ /* 0x048fe40003f64070 */
[----:B------:R-:W-:-:S11]  /*7700*/  ISETP.GT.U32.AND P4, PT, R28, R8, PT ;  /* 0x000000081c00720c */ /* 0x000fd60003f84070 */
[--C-:B------:R-:W-:Y:S01]  /*7710*/  @!P3 IMAD.IADD R7, R7, 0x1, -R28.reuse ;  /* 0x000000010707b824 */ /* 0x100fe200078e0a1c */
[----:B------:R-:W-:Y:S01]  /*7720*/  ISETP.GT.U32.AND P3, PT, R28, R14, PT ;  /* 0x0000000e1c00720c */ /* 0x000fe20003f64070 */
[----:B------:R-:W-:Y:S01]  /*7730*/  @!P4 IMAD.IADD R8, R8, 0x1, -R28 ;  /* 0x000000010808c824 */ /* 0x000fe200078e0a1c */
[----:B------:R-:W-:-:S11]  /*7740*/  ISETP.GT.U32.AND P4, PT, R28, R29, PT ;  /* 0x0000001d1c00720c */ /* 0x000fd60003f84070 */
[--C-:B------:R-:W-:Y:S02]  /*7750*/  @!P3 IMAD.IADD R14, R14, 0x1, -R28.reuse ;  /* 0x000000010e0eb824 */ /* 0x100fe400078e0a1c */
[----:B------:R-:W-:-:S03]  /*7760*/  @!P4 IMAD.IADD R29, R29, 0x1, -R28 ;  /* 0x000000011d1dc824 */ /* 0x000fc600078e0a1c */
[----:B------:R0:W-:Y:S04]  /*7770*/  STL [R1+0x4], R14 ;  /* 0x0000040e01007387 */ /* 0x0001e80000100800 */
[----:B0-----:R-:W2:Y:S04]  /*7780*/  LDL.LU R14, [R1+0xd8c] ;  /* 0x000d8c00010e7983 */ /* 0x001ea80000300800 */
[----:B------:R0:W-:Y:S04]  /*7790*/  STL [R1+0xd70], R29 ;  /* 0x000d701d01007387 */ /* 0x0001e80000100800 */
[----:B0-----:R-:W3:Y:S01]  /*77a0*/  LDL R29, [R1+0x9c0] ;  /* 0x0009c000011d7983 */ /* 0x001ee20000100800 */
[----:B----4-:R-:W-:-:S02]  /*77b0*/  ISETP.GT.U32.AND P0, PT, R28, R3, PT ;  /* 0x000000031c00720c */ /* 0x010fc40003f04070 */
[C---:B------:R-:W-:Y:S02]  /*77c0*/  ISETP.GT.U32.AND P1, PT, R28.reuse, R4, PT ;  /* 0x000000041c00720c */ /* 0x040fe40003f24070 */
[C---:B------:R-:W-:Y:S02]  /*77d0*/  ISETP.GT.U32.AND P2, PT, R28.reuse, R5, PT ;  /* 0x000000051c00720c */ /* 0x040fe40003f44070 */
[----:B------:R-:W-:-:S07]  /*77e0*/  ISETP.GT.U32.AND P5, PT, R28, R9, PT ;  /* 0x000000091c00720c */ /* 0x000fce0003fa4070 */
[--C-:B------:R-:W-:Y:S01]  /*77f0*/  @!P0 IMAD.IADD R3, R3, 0x1, -R28.reuse ;  /* 0x0000000103038824 */ /* 0x100fe200078e0a1c */
[----:B-----5:R-:W-:Y:S01]  /*7800*/  ISETP.GT.U32.AND P0, PT, R28, R10, PT ;  /* 0x0000000a1c00720c */ /* 0x020fe20003f04070 */
[--C-:B------:R-:W-:Y:S01]  /*7810*/  @!P1 IMAD.IADD R4, R4, 0x1, -R28.reuse ;  /* 0x0000000104049824 */ /* 0x100fe200078e0a1c */
[C---:B------:R-:W-:Y:S02]  /*7820*/  ISETP.GT.U32.AND P6, PT, R28.reuse, R6, PT ;  /* 0x000000061c00720c */ /* 0x040fe40003fc4070 */
[C---:B------:R-:W-:Y:S01]  /*7830*/  ISETP.GT.U32.AND P1, PT, R28.reuse, R11, PT ;  /* 0x0000000b1c00720c */ /* 0x040fe20003f24070 */
[--C-:B------:R-:W-:Y:S01]  /*7840*/  @!P2 IMAD.IADD R5, R5, 0x1, -R28.reuse ;  /* 0x000000010505a824 */ /* 0x100fe200078e0a1c */
[C---:B------:R-:W-:Y:S01]  /*7850*/  ISETP.GT.U32.AND P2, PT, R28.reuse, R12, PT ;  /* 0x0000000c1c00720c */ /* 0x040fe20003f44070 */
[----:B------:R-:W-:Y:S01]  /*7860*/  @!P5 IMAD.IADD R9, R9, 0x1, -R28 ;  /* 0x000000010909d824 */ /* 0x000fe200078e0a1c */
[----:B------:R-:W-:-:S05]  /*7870*/  ISETP.GT.U32.AND P5, PT, R28, R3, PT ;  /* 0x000000031c00720c */ /* 0x000fca0003fa4070 */
[--C-:B------:R-:W-:Y:S01]  /*7880*/  @!P0 IMAD.IADD R10, R10, 0x1, -R28.reuse ;  /* 0x000000010a0a8824 */ /* 0x100fe200078e0a1c */
[----:B------:R-:W-:Y:S01]  /*7890*/  ISETP.GT.U32.AND P0, PT, R28, R4, PT ;  /* 0x000000041c00720c */ /* 0x000fe20003f04070 */
        /* <DEDUP_REMOVED lines=8> */
[----:B------:R-:W-:-:S02]  /*7920*/  ISETP.GT.U32.AND P4, PT, R28, R8, PT ;  /* 0x000000081c00720c */ /* 0x000fc40003f84070 */
[----:B------:R-:W-:Y:S01]  /*7930*/  ISETP.GT.U32.AND P5, PT, R28, R9, PT ;  /* 0x000000091c00720c */ /* 0x000fe20003fa4070 */
[--C-:B------:R-:W-:Y:S01]  /*7940*/  @!P0 IMAD.IADD R4, R4, 0x1, -R28.reuse ;  /* 0x0000000104048824 */ /* 0x100fe200078e0a1c */
[C---:B------:R-:W-:Y:S01]  /*7950*/  ISETP.GT.U32.AND P0, PT, R28.reuse, R10, PT ;  /* 0x0000000a1c00720c */ /* 0x040fe20003f04070 */
[--C-:B------:R-:W-:Y:S01]  /*7960*/  @!P6 IMAD.IADD R13, R13, 0x1, -R28.reuse ;  /* 0x000000010d0de824 */ /* 0x100fe200078e0a1c */
[C---:B------:R-:W-:Y:S01]  /*7970*/  ISETP.GT.U32.AND P6, PT, R28.reuse, R12, PT ;  /* 0x0000000c1c00720c */ /* 0x040fe20003fc4070 */
        /* <DEDUP_REMOVED lines=26> */
[----:B------:R-:W-:-:S02]  /*7b20*/  @!P6 IMAD.IADD R21, R21, 0x1, -R28 ;  /* 0x000000011515e824 */ /* 0x000fc400078e0a1c */
        /* <DEDUP_REMOVED lines=10> */
[----:B------:R-:W-:Y:S01]  /*7bd0*/  @!P0 IMAD.IADD R26, R26, 0x1, -R28 ;  /* 0x000000011a1a8824 */ /* 0x000fe200078e0a1c */
[----:B------:R-:W-:-:S02]  /*7be0*/  ISETP.GT.U32.AND P5, PT, R28, R20, PT ;  /* 0x000000141c00720c */ /* 0x000fc40003fa4070 */
[C---:B------:R-:W-:Y:S01]  /*7bf0*/  ISETP.GT.U32.AND P0, PT, R28.reuse, R21, PT ;  /* 0x000000151c00720c */ /* 0x040fe20003f04070 */
[--C-:B------:R-:W-:Y:S01]  /*7c00*/  @!P1 IMAD.IADD R27, R27, 0x1, -R28.reuse ;  /* 0x000000011b1b9824 */ /* 0x100fe200078e0a1c */
[----:B------:R-:W-:Y:S01]  /*7c10*/  ISETP.GT.U32.AND P1, PT, R28, R22, PT ;  /* 0x000000161c00720c */ /* 0x000fe20003f24070 */
[--C-:B------:R-:W-:Y:S02]  /*7c20*/  @!P6 IMAD.IADD R16, R16, 0x1, -R28.reuse ;  /* 0x000000011010e824 */ /* 0x100fe400078e0a1c */
        /* <DEDUP_REMOVED lines=10> */
[----:B------:R0:W-:Y:S01]  /*7cd0*/  STL [R1+0xd74], R3 ;  /* 0x000d740301007387 */ /* 0x0001e20000100800 */
[----:B------:R-:W-:-:S03]  /*7ce0*/  @!P1 IMAD.IADD R22, R22, 0x1, -R28 ;  /* 0x0000000116169824 */ /* 0x000fc600078e0a1c */
[--C-:B------:R-:W-:Y:S01]  /*7cf0*/  @!P2 IMAD.IADD R23, R23, 0x1, -R28.reuse ;  /* 0x000000011717a824 */ /* 0x100fe200078e0a1c */
[----:B0-----:R-:W4:Y:S04]  /*7d00*/  LDL R3, [R1+0xbe8] ;  /* 0x000be80001037983 */ /* 0x001f280000100800 */
[----:B------:R0:W-:Y:S01]  /*7d10*/  STL [R1+0xd78], R4 ;  /* 0x000d780401007387 */ /* 0x0001e20000100800 */
[----:B------:R-:W-:-:S03]  /*7d20*/  @!P3 IMAD.IADD R24, R24, 0x1, -R28 ;  /* 0x000000011818b824 */ /* 0x000fc600078e0a1c */
[----:B------:R1:W-:Y:S01]  /*7d30*/  STL [R1+0xd7c], R5 ;  /* 0x000d7c0501007387 */ /* 0x0003e20000100800 */
[----:B------:R-:W-:Y:S02]  /*7d40*/  @!P4 IMAD.IADD R25, R25, 0x1, -R28 ;  /* 0x000000011919c824 */ /* 0x000fe400078e0a1c */
[----:B0-----:R-:W-:Y:S02]  /*7d50*/  IMAD.MOV.U32 R4, RZ, RZ, R0 ;  /* 0x000000ffff047224 */ /* 0x001fe400078e0000 */
[--C-:B------:R-:W-:Y:S01]  /*7d60*/  @!P5 IMAD.IADD R26, R26, 0x1, -R28.reuse ;  /* 0x000000011a1ad824 */ /* 0x100fe200078e0a1c */
[----:B-1----:R-:W5:Y:S01]  /*7d70*/  LDL R5, [R1+0xa70] ;  /* 0x000a700001057983 */ /* 0x002f620000100800 */
[----:B------:R-:W-:-:S03]  /*7d80*/  @!P0 IMAD.IADD R27, R27, 0x1, -R28 ;  /* 0x000000011b1b8824 */ /* 0x000fc600078e0a1c */
[----:B------:R0:W-:Y:S04]  /*7d90*/  STL [R1+0xd80], R6 ;  /* 0x000d800601007387 */ /* 0x0001e80000100800 */
[----:B------:R1:W-:Y:S04]  /*7da0*/  STL [R1+0xd84], R7 ;  /* 0x000d840701007387 */ /* 0x0003e80000100800 */
[----:B------:R-:W5:Y:S04]  /*7db0*/  LDL R0, [R1+0xbd8] ;  /* 0x000bd80001007983 */ /* 0x000f680000100800 */
[----:B0-----:R-:W5:Y:S04]  /*7dc0*/  LDL R6, [R1+0xbd4] ;  /* 0x000bd40001067983 */ /* 0x001f680000100800 */
[----:B-1----:R-:W5:Y:S04]  /*7dd0*/  LDL R7, [R1+0xbdc] ;  /* 0x000bdc0001077983 */ /* 0x002f680000100800 */
[----:B------:R-:W5:Y:S01]  /*7de0*/  LDL R28, [R1+0xbd0] ;  /* 0x000bd000011c7983 */ /* 0x000f620000100800 */
[----:B---3--:R-:W-:-:S03]  /*7df0*/  ISETP.GE.AND P6, PT, R29, RZ, PT ;  /* 0x000000ff1d00720c */ /* 0x008fc60003fc6270 */
[----:B------:R-:W3:Y:S10]  /*7e00*/  LDL R29, [R1+0xbe4] ;  /* 0x000be400011d7983 */ /* 0x000ef40000100800 */
[----:B------:R-:W-:Y:S01]  /*7e10*/  @!P6 IMAD.MOV R4, RZ, RZ, -R4 ;  /* 0x000000ffff04e224 */ /* 0x000fe200078e0a04 */
[----:B------:R-:W-:-:S02]  /*7e20*/  ISETP.GE.AND P6, PT, R15, RZ, PT ;  /* 0x000000ff0f00720c */ /* 0x000fc40003fc6270 */
[----:B------:R-:W3:Y:S01]  /*7e30*/  LDL.LU R15, [R1+0xd88] ;  /* 0x000d8800010f7983 */ /* 0x000ee20000300800 */
[----:B--2---:R-:W-:-:S13]  /*7e40*/  ISETP.NE.AND P1, PT, R14, RZ, PT ;  /* 0x000000ff0e00720c */ /* 0x004fda0003f25270 */
[----:B------:R-:W-:Y:S02]  /*7e50*/  @!P1 LOP3.LUT R4, RZ, R14, RZ, 0x33, !PT ;  /* 0x0000000eff049212 */ /* 0x000fe400078e33ff */
[----:B------:R-:W2:Y:S04]  /*7e60*/  LDL R14, [R1+0xbe0] ;  /* 0x000be000010e7983 */ /* 0x000ea80000100800 */
[----:B------:R0:W-:Y:S04]  /*7e70*/  STL [R1+0x1cc], R4 ;  /* 0x0001cc0401007387 */ /* 0x0001e80000100800 */
[----:B0-----:R-:W2:Y:S01]  /*7e80*/  LDL R4, [R1+0xbc8] ;  /* 0x000bc80001047983 */ /* 0x001ea20000100800 */
[----:B----4-:R-:W-:-:S03]  /*7e90*/  ISETP.GE.AND P3, PT, R3, RZ, PT ;  /* 0x000000ff0300720c */ /* 0x010fc60003f66270 */
[----:B------:R-:W4:Y:S01]  /*7ea0*/  LDL R3, [R1+0xbc4] ;  /* 0x000bc40001037983 */ /* 0x000f220000100800 */
[----:B-----5:R-:W-:-:S03]  /*7eb0*/  ISETP.GE.AND P5, PT, R5, RZ, PT ;  /* 0x000000ff0500720c */ /* 0x020fc60003fa6270 */
[----:B------:R-:W5:Y:S01]  /*7ec0*/  LDL R5, [R1+0xbcc] ;  /* 0x000bcc0001057983 */ /* 0x000f620000100800 */
[----:B------:R-:W-:Y:S02]  /*7ed0*/  ISETP.GE.AND P4, PT, R0, RZ, PT ;  /* 0x000000ff0000720c */ /* 0x000fe40003f86270 */
[----:B------:R-:W-:Y:S02]  /*7ee0*/  ISETP.GE.AND P1, PT, R7, RZ, PT ;  /* 0x000000ff0700720c */ /* 0x000fe40003f26270 */
[----:B---3--:R-:W-:Y:S02]  /*7ef0*/  ISETP.GE.AND P2, PT, R29, RZ, PT ;  /* 0x000000ff1d00720c */ /* 0x008fe40003f46270 */
[----:B------:R-:W-:-:S05]  /*7f00*/  LOP3.LUT R0, RZ, R15, RZ, 0x33, !PT ;  /* 0x0000000fff007212 */ /* 0x000fca00078e33ff */
[----:B------:R0:W-:Y:S04]  /*7f10*/  STL [R1+0x94], R0 ;  /* 0x0000940001007387 */ /* 0x0001e80000100800 */
[----:B------:R-:W3:Y:S01]  /*7f20*/  LDL R29, [R1+0xbc0] ;  /* 0x000bc000011d7983 */ /* 0x000ee20000100800 */
[----:B0-----:R-:W-:-:S03]  /*7f30*/  IMAD.MOV.U32 R0, RZ, RZ, R2 ;  /* 0x000000ffff007224 */ /* 0x001fc600078e0002 */
[----:B------:R-:W2:Y:S01]  /*7f40*/  LDL.LU R2, [R1+0x90] ;  /* 0x0000900001027983 */ /* 0x000ea20000300800 */
[----:B------:R-:W-:-:S03]  /*7f50*/  @!P6 IMAD.MOV R0, RZ, RZ, -R0 ;  /* 0x000000ffff00e224 */ /* 0x000fc600078e0a00 */
[----:B------:R-:W3:Y:S04]  /*7f60*/  LDL R7, [R1+0xbbc] ;  /* 0x000bbc0001077983 */ /* 0x000ee80000100800 */
[----:B------:R0:W-:Y:S04]  /*7f70*/  STL [R1+0x1f0], R0 ;  /* 0x0001f00001007387 */ /* 0x0001e80000100800 */
[----:B0-----:R-:W3:Y:S01]  /*7f80*/  LDL.LU R0, [R1+0x8c] ;  /* 0x00008c0001007983 */ /* 0x001ee20000300800 */
[----:B--2---:R-:W-:Y:S01]  /*7f90*/  @!P5 IMAD.MOV R2, RZ, RZ, -R2 ;  /* 0x000000ffff02d224 */ /* 0x004fe200078e0a02 */
[----:B------:R-:W-:-:S02]  /*7fa0*/  ISETP.GE.AND P5, PT, R14, RZ, PT ;  /* 0x000000ff0e00720c */ /* 0x000fc40003fa6270 */
[----:B------:R-:W2:Y:S04]  /*7fb0*/  LDL R14, [R1+0xbb8] ;  /* 0x000bb800010e7983 */ /* 0x000ea80000100800 */
[----:B------:R0:W-:Y:S04]  /*7fc0*/  STL [R1+0x1ec], R2 ;  /* 0x0001ec0201007387 */ /* 0x0001e80000100800 */
[----:B0-----:R-:W2:Y:S01]  /*7fd0*/  LDL.LU R2, [R1+0x88] ;  /* 0x0000880001027983 */ /* 0x001ea20000300800 */
[----:B---3--:R-:W-:Y:S01]  /*7fe0*/  @!P4 IMAD.MOV R0, RZ, RZ, -R0 ;  /* 0x000000ffff00c224 */ /* 0x008fe200078e0a00 */
[----:B------:R-:W-:-:S02]  /*7ff0*/  ISETP.GE.AND P4, PT, R6, RZ, PT ;  /* 0x000000ff0600720c */ /* 0x000fc40003f86270 */
        /* <DEDUP_REMOVED lines=14> */
[----:B-----5:R-:W-:-:S02]  /*80e0*/  ISETP.GE.AND P1, PT, R5, RZ, PT ;  /* 0x000000ff0500720c */ /* 0x020fc40003f26270 */
[----:B------:R-:W2:Y:S04]  /*80f0*/  LDL R5, [R1+0xba8] ;  /* 0x000ba80001057983 */ /* 0x000ea80000100800 */
[----:B------:R0:W-:Y:S04]  /*8100*/  STL [R1+0x1d8], R2 ;  /* 0x0001d80201007387 */ /* 0x0001e80000100800 */
[----:B0-----:R-:W5:Y:S01]  /*8110*/  LDL.LU R2, [R1+0x78] ;  /* 0x0000780001027983 */ /* 0x001f620000300800 */
[----:B---3--:R-:W-:Y:S01]  /*8120*/  @!P5 IMAD.MOV R0, RZ, RZ, -R0 ;  /* 0x000000ffff00d224 */ /* 0x008fe200078e0a00 */
[----:B----4-:R-:W-:-:S02]  /*8130*/  ISETP.GE.AND P5, PT, R3, RZ, PT ;  /* 0x000000ff0300720c */ /* 0x010fc40003fa6270 */
[----:B------:R-:W3:Y:S04]  /*8140*/  LDL R3, [R1+0xba4] ;  /* 0x000ba40001037983 */ /* 0x000ee80000100800 */
[----:B------:R0:W-:Y:S04]  /*8150*/  STL [R1+0x1c8], R0 ;  /* 0x0001c80001007387 */ /* 0x0001e80000100800 */
[----:B0-----:R-:W4:Y:S01]  /*8160*/  LDL.LU R0, [R1+0x74] ;  /* 0x0000740001007983 */ /* 0x001f220000300800 */
[----:B-----5:R-:W-:Y:S01]  /*8170*/  @!P4 IMAD.MOV R2, RZ, RZ, -R2 ;  /* 0x000000ffff02c224 */ /* 0x020fe200078e0a02 */
[----:B------:R-:W-:-:S02]  /*8180*/  ISETP.GE.AND P4, PT, R29, RZ, PT ;  /* 0x000000ff1d00720c */ /* 0x000fc40003f86270 */
[----:B------:R-:W5:Y:S04]  /*8190*/  LDL R29, [R1+0xba0] ;  /* 0x000ba000011d7983 */ /* 0x000f680000100800 */
[----:B------:R0:W-:Y:S04]  /*81a0*/  STL [R1+0x1c4], R2 ;  /* 0x0001c40201007387 */ /* 0x0001e80000100800 */
[----:B0-----:R-:W2:Y:S01]  /*81b0*/  LDL.LU R2, [R1+0x70] ;  /* 0x0000700001027983 */ /* 0x001ea20000300800 */
[----:B----4-:R-:W-:Y:S01]  /*81c0*/  @!P3 IMAD.MOV R0, RZ, RZ, -R0 ;  /* 0x000000ffff00b224 */ /* 0x010fe200078e0a00 */
[----:B------:R-:W-:-:S02]  /*81d0*/  ISETP.GE.AND P3, PT, R7, RZ, PT ;  /* 0x000000ff0700720c */ /* 0x000fc40003f66270 */
[----:B------:R-:W4:Y:S04]  /*81e0*/  LDL R7, [R1+0xb9c] ;  /* 0x000b9c0001077983 */ /* 0x000f280000100800 */
        /* <DEDUP_REMOVED lines=352> */
[----:B--2---:R-:W-:-:S05]  /*97f0*/  @!P2 IMAD.MOV R2, RZ, RZ, -R2 ;  /* 0x000000ffff02a224 */ /* 0x004fca00078e0a02 */
[----:B------:R0:W-:Y:S01]  /*9800*/  STL [R1+0x64], R2 ;  /* 0x0000640201007387 */ /* 0x0001e20000100800 */
[----:B------:R-:W-:-:S03]  /*9810*/  ISETP.GE.AND P2, PT, R29, RZ, PT ;  /* 0x000000ff1d00720c */ /* 0x000fc60003f46270 */
[----:B0-----:R-:W2:Y:S01]  /*9820*/  LDL.LU R2, [R1+0x5c] ;  /* 0x00005c0001027983 */ /* 0x001ea20000300800 */
[----:B---3--:R-:W-:-:S03]  /*9830*/  @!P1 IMAD.MOV R0, RZ, RZ, -R0 ;  /* 0x000000ffff009224 */ /* 0x008fc600078e0a00 */
[----:B------:R-:W3:Y:S01]  /*9840*/  LDL R29, [R1+0xa80] ;  /* 0x000a8000011d7983 */ /* 0x000ee20000100800 */
[----:B------:R-:W-:-:S03]  /*9850*/  ISETP.GE.AND P1, PT, R7, RZ, PT ;  /* 0x000000ff0700720c */ /* 0x000fc60003f26270 */
[----:B------:R-:W3:Y:S04]  /*9860*/  LDL.LU R7, [R1+0x58] ;  /* 0x0000580001077983 */ /* 0x000ee80000300800 */
[----:B------:R0:W-:Y:S01]  /*9870*/  STL [R1+0x60], R0 ;  /* 0x0000600001007387 */ /* 0x0001e20000100800 */
[----:B------:R-:W-:-:S03]  /*9880*/  ISETP.NE.AND P0, PT, R15, RZ, PT ;  /* 0x000000ff0f00720c */ /* 0x000fc60003f05270 */
[----:B0-----:R-:W4:Y:S01]  /*9890*/  LDL R0, [R1+0xa7c] ;  /* 0x000a7c0001007983 */ /* 0x001f220000100800 */
[----:B--2---:R-:W-:-:S05]  /*98a0*/  @!P5 IMAD.MOV R2, RZ, RZ, -R2 ;  /* 0x000000ffff02d224 */ /* 0x004fca00078e0a02 */
[----:B------:R0:W-:Y:S01]  /*98b0*/  STL [R1+0x5c], R2 ;  /* 0x00005c0201007387 */ /* 0x0001e20000100800 */
[----:B---3--:R-:W-:Y:S01]  /*98c0*/  @!P4 IMAD.MOV R7, RZ, RZ, -R7 ;  /* 0x000000ffff07c224 */ /* 0x008fe200078e0a07 */
[----:B------:R-:W-:Y:S02]  /*98d0*/  ISETP.GE.AND P4, PT, R6, RZ, PT ;  /* 0x000000ff0600720c */ /* 0x000fe40003f86270 */
[----:B0-----:R-:W2:Y:S04]  /*98e0*/  LDL.LU R2, [R1+0x54] ;  /* 0x0000540001027983 */ /* 0x001ea80000300800 */
[----:B------:R-:W3:Y:S04]  /*98f0*/  LDL R15, [R1+0xa78] ;  /* 0x000a7800010f7983 */ /* 0x000ee80000100800 */
[----:B------:R-:W3:Y:S04]  /*9900*/  LDL.LU R6, [R1+0x50] ;  /* 0x0000500001067983 */ /* 0x000ee80000300800 */
[----:B------:R0:W-:Y:S04]  /*9910*/  STL [R1+0x58], R7 ;  /* 0x0000580701007387 */ /* 0x0001e80000100800 */
[----:B0-----:R-:W4:Y:S01]  /*9920*/  LDL R7, [R1+0xa74] ;  /* 0x000a740001077983 */ /* 0x001f220000100800 */
[----:B--2---:R-:W-:Y:S01]  /*9930*/  @!P3 IMAD.MOV R2, RZ, RZ, -R2 ;  /* 0x000000ffff02b224 */ /* 0x004fe200078e0a02 */
[----:B------:R-:W-:-:S04]  /*9940*/  ISETP.GE.AND P3, PT, R28, RZ, PT ;  /* 0x000000ff1c00720c */ /* 0x000fc80003f66270 */
[----:B------:R0:W-:Y:S01]  /*9950*/  STL [R1+0x54], R2 ;  /* 0x0000540201007387 */ /* 0x0001e20000100800 */
[----:B---3--:R-:W-:Y:S01]  /*9960*/  @!P2 IMAD.MOV R6, RZ, RZ, -R6 ;  /* 0x000000ffff06a224 */ /* 0x008fe200078e0a06 */
[----:B------:R-:W-:Y:S02]  /*9970*/  ISETP.GE.AND P2, PT, R4, RZ, PT ;  /* 0x000000ff0400720c */ /* 0x000fe40003f46270 */
[----:B0-----:R-:W2:Y:S04]  /*9980*/  LDL.LU R2, [R1+0x4c] ;  /* 0x00004c0001027983 */ /* 0x001ea80000300800 */
[----:B------:R-:W3:Y:S04]  /*9990*/  LDL R28, [R1+0xa28] ;  /* 0x000a2800011c7983 */ /* 0x000ee80000100800 */
[----:B------:R-:W3:Y:S01]  /*99a0*/  LDL.LU R4, [R1+0x48] ;  /* 0x0000480001047983 */ /* 0x000ee20000300800 */
[----:B------:R-:W-:-:S03]  /*99b0*/  ISETP.GE.AND P5, PT, R14, RZ, PT ;  /* 0x000000ff0e00720c */ /* 0x000fc60003fa6270 */
[----:B------:R0:W-:Y:S04]  /*99c0*/  STL [R1+0x50], R6 ;  /* 0x0000500601007387 */ /* 0x0001e80000100800 */
[----:B0-----:R-:W4:Y:S01]  /*99d0*/  LDL R6, [R1+0xa24] ;  /* 0x000a240001067983 */ /* 0x001f220000100800 */
[----:B--2---:R-:W-:Y:S01]  /*99e0*/  @!P1 IMAD.MOV R2, RZ, RZ, -R2 ;  /* 0x000000ffff029224 */ /* 0x004fe200078e0a02 */
[----:B-----5:R-:W-:-:S04]  /*99f0*/  ISETP.GE.AND P1, PT, R5, RZ, PT ;  /* 0x000000ff0500720c */ /* 0x020fc80003f26270 */
[----:B------:R0:W-:Y:S01]  /*9a00*/  STL [R1+0x4c], R2 ;  /* 0x00004c0201007387 */ /* 0x0001e20000100800 */
[----:B---3--:R-:W-:-:S03]  /*9a10*/  @!P5 IMAD.MOV R4, RZ, RZ, -R4 ;  /* 0x000000ffff04d224 */ /* 0x008fc600078e0a04 */
[----:B0-----:R-:W2:Y:S04]  /*9a20*/  LDL.LU R2, [R1+0x44] ;  /* 0x0000440001027983 */ /* 0x001ea80000300800 */
[----:B------:R-:W3:Y:S04]  /*9a30*/  LDL R5, [R1+0xa20] ;  /* 0x000a200001057983 */ /* 0x000ee80000100800 */
[----:B------:R0:W-:Y:S04]  /*9a40*/  STL [R1+0x48], R4 ;  /* 0x0000480401007387 */ /* 0x0001e80000100800 */
[----:B0-----:R-:W5:Y:S04]  /*9a50*/  LDL R4, [R1+0xa1c] ;  /* 0x000a1c0001047983 */ /* 0x001f680000100800 */
[----:B------:R-:W3:Y:S01]  /*9a60*/  LDL.LU R14, [R1+0x40] ;  /* 0x00004000010e7983 */ /* 0x000ee20000300800 */
[----:B----4-:R-:W-:-:S03]  /*9a70*/  ISETP.GE.AND P5, PT, R3, RZ, PT ;  /* 0x000000ff0300720c */ /* 0x010fc60003fa6270 */
[----:B------:R-:W4:Y:S01]  /*9a80*/  LDL R3, [R1+0xa18] ;  /* 0x000a180001037983 */ /* 0x000f220000100800 */
[----:B--2---:R-:W-:Y:S01]  /*9a90*/  @!P4 IMAD.MOV R2, RZ, RZ, -R2 ;  /* 0x000000ffff02c224 */ /* 0x004fe200078e0a02 */
[----:B------:R-:W-:-:S04]  /*9aa0*/  ISETP.GE.AND P4, PT, R29, RZ, PT ;  /* 0x000000ff1d00720c */ /* 0x000fc80003f86270 */
[----:B------:R0:W-:Y:S04]  /*9ab0*/  STL [R1+0x44], R2 ;  /* 0x0000440201007387 */ /* 0x0001e80000100800 */
[----:B0-----:R-:W2:Y:S04]  /*9ac0*/  LDL.LU R2, [R1+0x3c] ;  /* 0x00003c0001027983 */ /* 0x001ea80000300800 */
[----:B------:R-:W4:Y:S01]  /*9ad0*/  LDL R29, [R1+0xa14] ;  /* 0x000a1400011d7983 */ /* 0x000f220000100800 */
[----:B---3--:R-:W-:Y:S01]  /*9ae0*/  @!P3 IMAD.MOV R14, RZ, RZ, -R14 ;  /* 0x000000ffff0eb224 */ /* 0x008fe200078e0a0e */
[----:B------:R-:W-:-:S02]  /*9af0*/  ISETP.GE.AND P3, PT, R0, RZ, PT ;  /* 0x000000ff0000720c */ /* 0x000fc40003f66270 */
[----:B------:R-:W3:Y:S04]  /*9b00*/  LDL R0, [R1+0xa10] ;  /* 0x000a100001007983 */ /* 0x000ee80000100800 */
[----:B------:R0:W-:Y:S04]  /*9b10*/  STL [R1+0x40], R14 ;  /* 0x0000400e01007387 */ /* 0x0001e80000100800 */
[----:B0-----:R-:W3:Y:S01]  /*9b20*/  LDL.LU R14, [R1+0x38] ;  /* 0x00003800010e7983 */ /* 0x001ee20000300800 */
[----:B--2---:R-:W-:Y:S01]  /*9b30*/  @!P2 IMAD.MOV R2, RZ, RZ, -R2 ;  /* 0x000000ffff02a224 */ /* 0x004fe200078e0a02 */
[----:B------:R-:W-:-:S04]  /*9b40*/  ISETP.GE.AND P2, PT, R15, RZ, PT ;  /* 0x000000ff0f00720c */ /* 0x000fc80003f46270 */
[----:B------:R0:W-:Y:S04]  /*9b50*/  STL [R1+0x3c], R2 ;  /* 0x00003c0201007387 */ /* 0x0001e80000100800 */
[----:B0-----:R-:W2:Y:S04]  /*9b60*/  LDL R2, [R1+0xa0c] ;  /* 0x000a0c0001027983 */ /* 0x001ea80000100800 */
[----:B------:R-:W2:Y:S01]  /*9b70*/  LDL.LU R15, [R1+0x34] ;  /* 0x00003400010f7983 */ /* 0x000ea20000300800 */
[----:B---3--:R-:W-:Y:S01]  /*9b80*/  @!P1 IMAD.MOV R14, RZ, RZ, -R14 ;  /* 0x000000ffff0e9224 */ /* 0x008fe200078e0a0e */
[----:B------:R-:W-:-:S04]  /*9b90*/  ISETP.GE.AND P1, PT, R7, RZ, PT ;  /* 0x000000ff0700720c */ /* 0x000fc80003f26270 */
[----:B------:R0:W-:Y:S04]  /*9ba0*/  STL [R1+0x38], R14 ;  /* 0x0000380e01007387 */ /* 0x0001e80000100800 */
[----:B0-----:R-:W3:Y:S04]  /*9bb0*/  LDL R14, [R1+0xa08] ;  /* 0x000a0800010e7983 */ /* 0x001ee80000100800 */
[----:B------:R-:W3:Y:S01]  /*9bc0*/  LDL.LU R7, [R1+0x30] ;  /* 0x0000300001077983 */ /* 0x000ee20000300800 */
[----:B--2---:R-:W-:Y:S01]  /*9bd0*/  @!P5 IMAD.MOV R15, RZ, RZ, -R15 ;  /* 0x000000ffff0fd224 */ /* 0x004fe200078e0a0f */
[----:B------:R-:W-:-:S02]  /*9be0*/  ISETP.GE.AND P5, PT, R28, RZ, PT ;  /* 0x000000ff1c00720c */ /* 0x000fc40003fa6270 */
[----:B------:R-:W2:Y:S04]  /*9bf0*/  LDL.LU R28, [R1+0x2c] ;  /* 0x00002c00011c7983 */ /* 0x000ea80000300800 */
[----:B------:R0:W-:Y:S04]  /*9c00*/  STL [R1+0x34], R15 ;  /* 0x0000340f01007387 */ /* 0x0001e80000100800 */
[----:B0-----:R-:W4:Y:S01]  /*9c10*/  LDL R15, [R1+0xa04] ;  /* 0x000a0400010f7983 */ /* 0x001f220000100800 */
[----:B---3--:R-:W-:Y:S01]  /*9c20*/  @!P4 IMAD.MOV R7, RZ, RZ, -R7 ;  /* 0x000000ffff07c224 */ /* 0x008fe200078e0a07 */
[----:B------:R-:W-:-:S04]  /*9c30*/  ISETP.GE.AND P4, PT, R6, RZ, PT ;  /* 0x000000ff0600720c */ /* 0x000fc80003f86270 */
[----:B------:R0:W-:Y:S04]  /*9c40*/  STL [R1+0x30], R7 ;  /* 0x0000300701007387 */ /* 0x0001e80000100800 */
[----:B0-----:R-:W3:Y:S04]  /*9c50*/  LDL.LU R7, [R1+0xd84] ;  /* 0x000d840001077983 */ /* 0x001ee80000300800 */
[----:B------:R-:W3:Y:S01]  /*9c60*/  LDL.LU R6, [R1+0x28] ;  /* 0x0000280001067983 */ /* 0x000ee20000300800 */
[----:B--2---:R-:W-:Y:S01]  /*9c70*/  @!P3 IMAD.MOV R28, RZ, RZ, -R28 ;  /* 0x000000ffff1cb224 */ /* 0x004fe200078e0a1c */
[----:B------:R-:W-:-:S04]  /*9c80*/  ISETP.GE.AND P3, PT, R5, RZ, PT ;  /* 0x000000ff0500720c */ /* 0x000fc80003f66270 */
[----:B------:R0:W-:Y:S04]  /*9c90*/  STL [R1+0x2c], R28 ;  /* 0x00002c1c01007387 */ /* 0x0001e80000100800 */
[----:B0-----:R-:W2:Y:S04]  /*9ca0*/  LDL R28, [R1+0xa00] ;  /* 0x000a0000011c7983 */ /* 0x001ea80000100800 */
[----:B------:R-:W2:Y:S01]  /*9cb0*/  LDL.LU R5, [R1+0x24] ;  /* 0x0000240001057983 */ /* 0x000ea20000300800 */
[----:B---3--:R-:W-:Y:S01]  /*9cc0*/  @!P2 IMAD.MOV R6, RZ, RZ, -R6 ;  /* 0x000000ffff06a224 */ /* 0x008fe200078e0a06 */
[----:B-----5:R-:W-:-:S04]  /*9cd0*/  ISETP.GE.AND P2, PT, R4, RZ, PT ;  /* 0x000000ff0400720c */ /* 0x020fc80003f46270 */
[----:B------:R0:W-:Y:S04]  /*9ce0*/  STL [R1+0x28], R6 ;  /* 0x0000280601007387 */ /* 0x0001e80000100800 */
[----:B0-----:R-:W3:Y:S04]  /*9cf0*/  LDL.LU R6, [R1+0xd80] ;  /* 0x000d800001067983 */ /* 0x001ee80000300800 */
[----:B------:R-:W5:Y:S01]  /*9d00*/  LDL.LU R4, [R1+0x20] ;  /* 0x0000200001047983 */ /* 0x000f620000300800 */
[----:B--2---:R-:W-:Y:S01]  /*9d10*/  @!P1 IMAD.MOV R5, RZ, RZ, -R5 ;  /* 0x000000ffff059224 */ /* 0x004fe200078e0a05 */
[----:B----4-:R-:W-:-:S04]  /*9d20*/  ISETP.GE.AND P1, PT, R3, RZ, PT ;  /* 0x000000ff0300720c */ /* 0x010fc80003f26270 */
[----:B------:R0:W-:Y:S04]  /*9d30*/  STL [R1+0x24], R5 ;  /* 0x0000240501007387 */ /* 0x0001e80000100800 */
[----:B0-----:R-:W2:Y:S04]  /*9d40*/  LDL.LU R5, [R1+0xd7c] ;  /* 0x000d7c0001057983 */ /* 0x001ea80000300800 */
[----:B------:R-:W4:Y:S01]  /*9d50*/  LDL.LU R3, [R1+0x1c] ;  /* 0x00001c0001037983 */ /* 0x000f220000300800 */
[----:B-----5:R-:W-:Y:S01]  /*9d60*/  @!P5 IMAD.MOV R4, RZ, RZ, -R4 ;  /* 0x000000ffff04d224 */ /* 0x020fe200078e0a04 */
[----:B------:R-:W-:-:S04]  /*9d70*/  ISETP.GE.AND P5, PT, R29, RZ, PT ;  /* 0x000000ff1d00720c */ /* 0x000fc80003fa6270 */
[----:B------:R0:W-:Y:S04]  /*9d80*/  STL [R1+0x20], R4 ;  /* 0x0000200401007387 */ /* 0x0001e80000100800 */
[----:B0-----:R-:W5:Y:S04]  /*9d90*/  LDL.LU R4, [R1+0xd78] ;  /* 0x000d780001047983 */ /* 0x001f680000300800 */
[----:B------:R-:W2:Y:S01]  /*9da0*/  LDL.LU R29, [R1+0x18] ;  /* 0x00001800011d7983 */ /* 0x000ea20000300800 */
[----:B----4-:R-:W-:Y:S01]  /*9db0*/  @!P4 IMAD.MOV R3, RZ, RZ, -R3 ;  /* 0x000000ffff03c224 */ /* 0x010fe200078e0a03 */
[----:B------:R-:W-:-:S04]  /*9dc0*/  ISETP.GE.AND P4, PT, R0, RZ, PT ;  /* 0x000000ff0000720c */ /* 0x000fc80003f86270 */
[----:B------:R0:W-:Y:S04]  /*9dd0*/  STL [R1+0x1c], R3 ;  /* 0x00001c0301007387 */ /* 0x0001e80000100800 */
[----:B0-----:R-:W4:Y:S04]  /*9de0*/  LDL.LU R3, [R1+0xd74] ;  /* 0x000d740001037983 */ /* 0x001f280000300800 */
[----:B------:R-:W3:Y:S01]  /*9df0*/  LDL.LU R0, [R1+0x14] ;  /* 0x0000140001007983 */ /* 0x000ee20000300800 */
[----:B--2---:R-:W-:Y:S01]  /*9e00*/  @!P3 IMAD.MOV R29, RZ, RZ, -R29 ;  /* 0x000000ffff1db224 */ /* 0x004fe200078e0a1d */
[----:B------:R-:W-:-:S04]  /*9e10*/  ISETP.GE.AND P3, PT, R2, RZ, PT ;  /* 0x000000ff0200720c */ /* 0x000fc80003f66270 */
[----:B------:R0:W-:Y:S04]  /*9e20*/  STL [R1+0x18], R29 ;  /* 0x0000181d01007387 */ /* 0x0001e80000100800 */
[----:B0-----:R-:W2:Y:S04]  /*9e30*/  LDL.LU R29, [R1+0xd70] ;  /* 0x000d7000011d7983 */ /* 0x001ea80000300800 */
[----:B------:R-:W2:Y:S01]  /*9e40*/  LDL.LU R2, [R1+0x10] ;  /* 0x0000100001027983 */ /* 0x000ea20000300800 */
[----:B---3--:R-:W-:Y:S01]  /*9e50*/  @!P2 IMAD.MOV R0, RZ, RZ, -R0 ;  /* 0x000000ffff00a224 */ /* 0x008fe200078e0a00 */
[----:B------:R-:W-:-:S04]  /*9e60*/  ISETP.GE.AND P2, PT, R14, RZ, PT ;  /* 0x000000ff0e00720c */ /* 0x000fc80003f46270 */
[----:B------:R0:W-:Y:S04]  /*9e70*/  STL [R1+0xcdc], R0 ;  /* 0x000cdc0001007387 */ /* 0x0001e80000100800 */
[----:B0-----:R-:W3:Y:S04]  /*9e80*/  LDL R0, [R1+0x9f0] ;  /* 0x0009f00001007983 */ /* 0x001ee80000100800 */
[----:B------:R-:W3:Y:S01]  /*9e90*/  LDL.LU R14, [R1+0xc] ;  /* 0x00000c00010e7983 */ /* 0x000ee20000300800 */
        /* <DEDUP_REMOVED lines=10> */
[----:B--2---:R-:W-:-:S05]  /*9f40*/  @!P4 IMAD.MOV R15, RZ, RZ, -R15 ;  /* 0x000000ffff0fc224 */ /* 0x004fca00078e0a0f */
[----:B------:R0:W-:Y:S04]  /*9f50*/  STL [R1+0xce8], R15 ;  /* 0x000ce80f01007387 */ /* 0x0001e80000100800 */
[----:B0-----:R-:W2:Y:S01]  /*9f60*/  LDL R15, [R1+0x9fc] ;  /* 0x0009fc00010f7983 */ /* 0x001ea20000100800 */
[----:B------:R-:W-:Y:S02]  /*9f70*/  @!P2 IMAD.MOV R29, RZ, RZ, -R29 ;  /* 0x000000ffff1da224 */ /* 0x000fe400078e0a1d */
[----:B----4-:R-:W-:Y:S01]  /*9f80*/  @!P1 IMAD.MOV R3, RZ, RZ, -R3 ;  /* 0x000000ffff039224 */ /* 0x010fe200078e0a03 */
[----:B------:R-:W-:Y:S01]  /*9f90*/  ISETP.GE.AND P2, PT, R2, RZ, PT ;  /* 0x000000ff0200720c */ /* 0x000fe20003f46270 */
[----:B---3--:R-:W-:Y:S01]  /*9fa0*/  @!P3 IMAD.MOV R28, RZ, RZ, -R28 ;  /* 0x000000ffff1cb224 */ /* 0x008fe200078e0a1c */
[----:B------:R-:W-:-:S02]  /*9fb0*/  ISETP.GE.AND P3, PT, R14, RZ, PT ;  /* 0x000000ff0e00720c */ /* 0x000fc40003f66270 */
[----:B--2---:R-:W-:Y:S02]  /*9fc0*/  ISETP.GE.AND P4, PT, R15, RZ, PT ;  /* 0x000000ff0f00720c */ /* 0x004fe40003f86270 */
[----:B------:R-:W2:Y:S04]  /*9fd0*/  LDL R15, [R1+0x9e0] ;  /* 0x0009e000010f7983 */ /* 0x000ea80000100800 */
[----:B------:R0:W-:Y:S04]  /*9fe0*/  STL [R1+0xcec], R28 ;  /* 0x000cec1c01007387 */ /* 0x0001e80000100800 */
[----:B------:R-:W3:Y:S04]  /*9ff0*/  LDL R14, [R1+0x9dc] ;  /* 0x0009dc00010e7983 */ /* 0x000ee80000100800 */
[----:B0-----:R-:W4:Y:S04]  /*a000*/  LDL R28, [R1+0x9e4] ;  /* 0x0009e400011c7983 */ /* 0x001f280000100800 */
[----:B------:R0:W-:Y:S04]  /*a010*/  STL [R1+0xcf0], R29 ;  /* 0x000cf01d01007387 */ /* 0x0001e80000100800 */
[----:B------:R-:W3:Y:S04]  /*a020*/  LDL R2, [R1+0x9d8] ;  /* 0x0009d80001027983 */ /* 0x000ee80000100800 */
[----:B0-----:R-:W3:Y:S04]  /*a030*/  LDL R29, [R1+0x9e8] ;  /* 0x0009e800011d7983 */ /* 0x001ee80000100800 */
[----:B------:R0:W-:Y:S04]  /*a040*/  STL [R1+0xcf4], R3 ;  /* 0x000cf40301007387 */ /* 0x0001e80000100800 */
[----:B0-----:R-:W4:Y:S01]  /*a050*/  LDL R3, [R1+0x9ec] ;  /* 0x0009ec0001037983 */ /* 0x001f220000100800 */
[----:B-----5:R-:W-:Y:S01]  /*a060*/  @!P5 IMAD.MOV R4, RZ, RZ, -R4 ;  /* 0x000000ffff04d224 */ /* 0x020fe200078e0a04 */
[----:B------:R-:W-:Y:S01]  /*a070*/  ISETP.GE.AND P1, PT, R0, RZ, PT ;  /* 0x000000ff0000720c */ /* 0x000fe20003f26270 */
[----:B------:R-:W-:Y:S01]  /*a080*/  @!P4 IMAD.MOV R5, RZ, RZ, -R5 ;  /* 0x000000ffff05c224 */ /* 0x000fe200078e0a05 */
[----:B------:R-:W5:Y:S04]  /*a090*/  LDL R0, [R1+0x9d4] ;  /* 0x0009d40001007983 */ /* 0x000f680000100800 */
[----:B------:R-:W-:Y:S01]  /*a0a0*/  STL [R1+0xcf8], R4 ;  /* 0x000cf80401007387 */ /* 0x000fe20000100800 */
[----:B------:R-:W-:-:S02]  /*a0b0*/  @!P3 IMAD.MOV R6, RZ, RZ, -R6 ;  /* 0x000000ffff06b224 */ /* 0x000fc400078e0a06 */
[----:B------:R-:W-:-:S04]  /*a0c0*/  @!P2 IMAD.MOV R7, RZ, RZ, -R7 ;  /* 0x000000ffff07a224 */ /* 0x000fc800078e0a07 */
[----:B------:R-:W-:Y:S01]  /*a0d0*/  @!P1 IMAD.MOV R8, RZ, RZ, -R8 ;  /* 0x000000ffff089224 */ /* 0x000fe200078e0a08 */
[----:B--2---:R-:W-:Y:S02]  /*a0e0*/  ISETP.GE.AND P2, PT, R15, RZ, PT ;  /* 0x000000ff0f00720c */ /* 0x004fe40003f46270 */
[----:B---3--:R-:W-:Y:S02]  /*a0f0*/  ISETP.GE.AND P4, PT, R29, RZ, PT ;  /* 0x000000ff1d00720c */ /* 0x008fe40003f86270 */
[----:B----4-:R-:W-:Y:S02]  /*a100*/  ISETP.GE.AND P5, PT, R3, RZ, PT ;  /* 0x000000ff0300720c */ /* 0x010fe40003fa6270 */
[----:B------:R-:W2:Y:S04]  /*a110*/  LDL R3, [R1+0x9d0] ;  /* 0x0009d00001037983 */ /* 0x000ea80000100800 */
[----:B------:R0:W-:Y:S04]  /*a120*/  STL [R1+0xcfc], R5 ;  /* 0x000cfc0501007387 */ /* 0x0001e80000100800 */
[----:B------:R-:W3:Y:S01]  /*a130*/  LDL R29, [R1+0x9cc] ;  /* 0x0009cc00011d7983 */ /* 0x000ee20000100800 */
[----:B------:R-:W-:-:S03]  /*a140*/  ISETP.GE.AND P3, PT, R28, RZ, PT ;  /* 0x000000ff1c00720c */ /* 0x000fc60003f66270 */
[----:B------:R-:W-:Y:S01]  /*a150*/  STL [R1+0xd00], R6 ;  /* 0x000d000601007387 */ /* 0x000fe20000100800 */
[----:B------:R-:W-:-:S03]  /*a160*/  ISETP.GE.AND P1, PT, R14, RZ, PT ;  /* 0x000000ff0e00720c */ /* 0x000fc60003f26270 */
[----:B------:R-:W4:Y:S04]  /*a170*/  LDL R28, [R1+0x9c8] ;  /* 0x0009c800011c7983 */ /* 0x000f280000100800 */
[----:B------:R1:W-:Y:S04]  /*a180*/  STL [R1+0xcd8], R7 ;  /* 0x000cd80701007387 */ /* 0x0003e80000100800 */
[----:B------:R-:W-:Y:S04]  /*a190*/  STL [R1+0xd04], R8 ;  /* 0x000d040801007387 */ /* 0x000fe80000100800 */
[----:B------:R-:W4:Y:S04]  /*a1a0*/  LDL R15, [R1+0x9ac] ;  /* 0x0009ac00010f7983 */ /* 0x000f280000100800 */
[----:B------:R-:W4:Y:S01]  /*a1b0*/  LDL R14, [R1+0x9b0] ;  /* 0x0009b000010e7983 */ /* 0x000f220000100800 */
[----:B------:R-:W-:-:S02]  /*a1c0*/  @!P5 IMAD.MOV R9, RZ, RZ, -R9 ;  /* 0x000000ffff09d224 */ /* 0x000fc400078e0a09 */
[----:B------:R-:W-:Y:S01]  /*a1d0*/  @!P4 IMAD.MOV R10, RZ, RZ, -R10 ;  /* 0x000000ffff0ac224 */ /* 0x000fe200078e0a0a */
[----:B------:R-:W-:Y:S01]  /*a1e0*/  ISETP.GE.AND P5, PT, R2, RZ, PT ;  /* 0x000000ff0200720c */ /* 0x000fe20003fa6270 */
[----:B------:R-:W-:Y:S01]  /*a1f0*/  @!P3 IMAD.MOV R11, RZ, RZ, -R11 ;  /* 0x000000ffff0bb224 */ /* 0x000fe200078e0a0b */
[----:B------:R-:W-:Y:S01]  /*a200*/  STL [R1+0xd08], R9 ;  /* 0x000d080901007387 */ /* 0x000fe20000100800 */
[----:B------:R-:W-:Y:S01]  /*a210*/  @!P2 IMAD.MOV R12, RZ, RZ, -R12 ;  /* 0x000000ffff0ca224 */ /* 0x000fe200078e0a0c */
[----:B-----5:R-:W-:Y:S01]  /*a220*/  ISETP.GE.AND P4, PT, R0, RZ, PT ;  /* 0x000000ff0000720c */ /* 0x020fe20003f86270 */
[----:B------:R-:W-:Y:S01]  /*a230*/  @!P1 IMAD.MOV R13, RZ, RZ, -R13 ;  /* 0x000000ffff0d9224 */ /* 0x000fe200078e0a0d */
[----:B------:R-:W5:Y:S04]  /*a240*/  LDL R2, [R1+0x9b4] ;  /* 0x0009b40001027983 */ /* 0x000f680000100800 */
[----:B------:R-:W-:Y:S04]  /*a250*/  STL [R1+0xd0c], R10 ;  /* 0x000d0c0a01007387 */ /* 0x000fe80000100800 */
[----:B------:R-:W5:Y:S04]  /*a260*/  LDL R0, [R1+0x9b8] ;  /* 0x0009b80001007983 */ /* 0x000f680000100800 */
[----:B------:R-:W-:Y:S04]  /*a270*/  STL [R1+0xd10], R11 ;  /* 0x000d100b01007387 */ /* 0x000fe80000100800 */
[----:B------:R-:W-:Y:S04]  /*a280*/  STL [R1+0xd14], R12 ;  /* 0x000d140c01007387 */ /* 0x000fe80000100800 */
[----:B0-----:R-:W5:Y:S04]  /*a290*/  LDL R5, [R1+0x9bc] ;  /* 0x0009bc0001057983 */ /* 0x001f680000100800 */
[----:B------:R-:W-:Y:S04]  /*a2a0*/  STL [R1+0xd18], R13 ;  /* 0x000d180d01007387 */ /* 0x000fe80000100800 */
[----:B------:R-:W5:Y:S01]  /*a2b0*/  LDL R4, [R1+0x9a8] ;  /* 0x0009a80001047983 */ /* 0x000f620000100800 */
[----:B------:R-:W-:-:S02]  /*a2c0*/  @!P5 IMAD.MOV R16, RZ, RZ, -R16 ;  /* 0x000000ffff10d224 */ /* 0x000fc400078e0a10 */
[----:B------:R-:W-:Y:S01]  /*a2d0*/  @!P4 IMAD.MOV R17, RZ, RZ, -R17 ;  /* 0x000000ffff11c224 */ /* 0x000fe200078e0a11 */
[----:B-1----:R-:W5:Y:S01]  /*a2e0*/  LDL R7, [R1+0x94] ;  /* 0x0000940001077983 */ /* 0x002f620000100800 */
[----:B--2---:R-:W-:-:S03]  /*a2f0*/  ISETP.GE.AND P3, PT, R3, RZ, PT ;  /* 0x000000ff0300720c */ /* 0x004fc60003f66270 */
[----:B------:R-:W2:Y:S01]  /*a300*/  LDL R3, [R1+0x9c4] ;  /* 0x0009c40001037983 */ /* 0x000ea20000100800 */
[----:B---3--:R-:W-:-:S03]  /*a310*/  ISETP.GE.AND P2, PT, R29, RZ, PT ;  /* 0x000000ff1d00720c */ /* 0x008fc60003f46270 */
[----:B------:R-:W-:Y:S06]  /*a320*/  STL [R1+0xd1c], R16 ;  /* 0x000d1c1001007387 */ /* 0x000fec0000100800 */
[----:B------:R-:W-:Y:S01]  /*a330*/  @!P3 IMAD.MOV R18, RZ, RZ, -R18 ;  /* 0x000000ffff12b224 */ /* 0x000fe200078e0a12 */
[----:B------:R-:W-:Y:S03]  /*a340*/  STL [R1+0xd20], R17 ;  /* 0x000d201101007387 */ /* 0x000fe60000100800 */
[----:B------:R-:W-:Y:S01]  /*a350*/  @!P2 IMAD.MOV R19, RZ, RZ, -R19 ;  /* 0x000000ffff13a224 */ /* 0x000fe200078e0a13 */
[----:B------:R-:W-:Y:S04]  /*a360*/  STL [R1+0xd24], R18 ;  /* 0x000d241201007387 */ /* 0x000fe80000100800 */
[----:B------:R-:W-:Y:S01]  /*a370*/  STL [R1+0xd28], R19 ;  /* 0x000d281301007387 */ /* 0x000fe20000100800 */
[----:B----4-:R-:W-:-:S03]  /*a380*/  ISETP.GE.AND P1, PT, R28, RZ, PT ;  /* 0x000000ff1c00720c */ /* 0x010fc60003f26270 */
[----:B------:R-:W3:Y:S01]  /*a390*/  LDL.LU R29, [R1+0x1f0] ;  /* 0x0001f000011d7983 */ /* 0x000ee20000300800 */
[----:B------:R-:W-:Y:S02]  /*a3a0*/  ISETP.GE.AND P5, PT, R15, RZ, PT ;  /* 0x000000ff0f00720c */ /* 0x000fe40003fa6270 */
[----:B------:R-:W-:Y:S01]  /*a3b0*/  ISETP.GE.AND P4, PT, R14, RZ, PT ;  /* 0x000000ff0e00720c */ /* 0x000fe20003f86270 */
[----:B------:R-:W4:Y:S04]  /*a3c0*/  LDL.LU R28, [R1+0x1ec] ;  /* 0x0001ec00011c7983 */ /* 0x000f280000300800 */
[----:B------:R-:W4:Y:S04]  /*a3d0*/  LDL.LU R15, [R1+0x1e4] ;  /* 0x0001e400010f7983 */ /* 0x000f280000300800 */
[----:B------:R-:W4:Y:S01]  /*a3e0*/  LDL.LU R14, [R1+0x1e0] ;  /* 0x0001e000010e7983 */ /* 0x000f220000300800 */
[----:B-----5:R-:W-:Y:S01]  /*a3f0*/  ISETP.GE.AND P3, PT, R2, RZ, PT ;  /* 0x000000ff0200720c */ /* 0x020fe20003f66270 */
[----:B------:R-:W-:-:S02]  /*a400*/  @!P1 IMAD.MOV R20, RZ, RZ, -R20 ;  /* 0x000000ffff149224 */ /* 0x000fc400078e0a14 */
[----:B------:R-:W-:Y:S01]  /*a410*/  @!P5 IMAD.MOV R21, RZ, RZ, -R21 ;  /* 0x000000ffff15d224 */ /* 0x000fe200078e0a15 */
[----:B------:R-:W5:Y:S01]  /*a420*/  LDL.LU R2, [R1+0x1dc] ;  /* 0x0001dc0001027983 */ /* 0x000f620000300800 */
[----:B------:R-:W-:Y:S01]  /*a430*/  ISETP.GE.AND P2, PT, R0, RZ, PT ;  /* 0x000000ff0000720c */ /* 0x000fe20003f46270 */
[----:B------:R-:W-:Y:S02]  /*a440*/  @!P4 IMAD.MOV R22, RZ, RZ, -R22 ;  /* 0x000000ffff16c224 */ /* 0x000fe400078e0a16 */
[----:B------:R-:W5:Y:S01]  /*a450*/  LDL.LU R0, [R1+0x1d8] ;  /* 0x0001d80001007983 */ /* 0x000f620000300800 */
[----:B------:R-:W-:Y:S02]  /*a460*/  ISETP.GE.AND P1, PT, R5, RZ, PT ;  /* 0x000000ff0500720c */ /* 0x000fe40003f26270 */
[----:B------:R-:W-:Y:S02]  /*a470*/  ISETP.GE.AND P5, PT, R4, RZ, PT ;  /* 0x000000ff0400720c */ /* 0x000fe40003fa6270 */
[----:B------:R-:W-:Y:S01]  /*a480*/  @!P3 IMAD.MOV R23, RZ, RZ, -R23 ;  /* 0x000000ffff17b224 */ /* 0x000fe200078e0a17 */
[----:B------:R-:W-:Y:S04]  /*a490*/  STL [R1+0xd2c], R20 ;  /* 0x000d2c1401007387 */ /* 0x000fe80000100800 */
[----:B------:R-:W-:-:S04]  /*a4a0*/  @!P2 IMAD.MOV R24, RZ, RZ, -R24 ;  /* 0x000000ffff18a224 */ /* 0x000fc800078e0a18 */
[----:B------:R-:W-:Y:S01]  /*a4b0*/  @!P1 IMAD.MOV R25, RZ, RZ, -R25 ;  /* 0x000000ffff199224 */ /* 0x000fe200078e0a19 */
[----:B------:R-:W-:Y:S04]  /*a4c0*/  STL [R1+0xd30], R21 ;  /* 0x000d301501007387 */ /* 0x000fe80000100800 */
[----:B------:R-:W-:Y:S01]  /*a4d0*/  STL [R1+0xd34], R22 ;  /* 0x000d341601007387 */ /* 0x000fe20000100800 */
[----:B------:R-:W-:-:S03]  /*a4e0*/  @!P5 IMAD.MOV R26, RZ, RZ, -R26 ;  /* 0x000000ffff1ad224 */ /* 0x000fc600078e0a1a */
[----:B------:R-:W-:Y:S04]  /*a4f0*/  STL [R1+0xd38], R23 ;  /* 0x000d381701007387 */ /* 0x000fe80000100800 */
[----:B------:R-:W-:Y:S04]  /*a500*/  STL [R1+0xd3c], R24 ;  /* 0x000d3c1801007387 */ /* 0x000fe80000100800 */
[----:B------:R-:W-:Y:S04]  /*a510*/  STL [R1+0xd40], R25 ;  /* 0x000d401901007387 */ /* 0x000fe80000100800 */
[----:B------:R-:W-:Y:S01]  /*a520*/  STL [R1+0xd44], R26 ;  /* 0x000d441a01007387 */ /* 0x000fe20000100800 */
[----:B--2---:R-:W-:-:S13]  /*a530*/  ISETP.GE.AND P6, PT, R3, RZ, PT ;  /* 0x000000ff0300720c */ /* 0x004fda0003fc6270 */
[----:B------:R-:W-:-:S05]  /*a540*/  @!P6 IMAD.MOV R27, RZ, RZ, -R27 ;  /* 0x000000ffff1be224 */ /* 0x000fca00078e0a1b */
[----:B------:R-:W-:Y:S01]  /*a550*/  STL [R1+0xd48], R27 ;  /* 0x000d481b01007387 */ /* 0x000fe20000100800 */
[C---:B---3--:R-:W-:Y:S02]  /*a560*/  SEL R3, R7.reuse, R29, !P0 ;  /* 0x0000001d07037207 */ /* 0x048fe40004000000 */
[----:B----4-:R-:W-:-:S03]  /*a570*/  SEL R5, R7, R28, !P0 ;  /* 0x0000001c07057207 */ /* 0x010fc60004000000 */
[----:B------:R0:W-:Y:S01]  /*a580*/  STL [R1+0x13c], R3 ;  /* 0x00013c0301007387 */ /* 0x0001e20000100800 */
[----:B------:R-:W-:-:S03]  /*a590*/  SEL R4, R7, R15, !P0 ;  /* 0x0000000f07047207 */ /* 0x000fc60004000000 */
[----:B------:R-:W-:Y:S01]  /*a5a0*/  STL [R1+0x208], R5 ;  /* 0x0002080501007387 */ /* 0x000fe20000100800 */
[----:B0-----:R-:W-:-:S03]  /*a5b0*/  SEL R3, R7, R14, !P0 ;  /* 0x0000000e07037207 */ /* 0x001fc60004000000 */
[----:B------:R-:W-:Y:S04]  /*a5c0*/  STL [R1+0x204], R4 ;  /* 0x0002040401007387 */ /* 0x000fe80000100800 */
[----:B------:R-:W-:Y:S04]  /*a5d0*/  STL [R1+0x200], R3 ;  /* 0x0002000301007387 */ /* 0x000fe80000100800 */
[----:B------:R-:W2:Y:S01]  /*a5e0*/  LDL.LU R27, [R1+0x1a8] ;  /* 0x0001a800011b7983 */ /* 0x000ea20000300800 */
[C---:B-----5:R-:W-:Y:S02]  /*a5f0*/  SEL R2, R7.reuse, R2, !P0 ;  /* 0x0000000207027207 */ /* 0x060fe40004000000 */
[----:B------:R-:W-:-:S03]  /*a600*/  SEL R0, R7, R0, !P0 ;  /* 0x0000000007007207 */ /* 0x000fc60004000000 */
[----:B------:R-:W-:Y:S04]  /*a610*/  STL [R1+0x1fc], R2 ;  /* 0x0001fc0201007387 */ /* 0x000fe80000100800 */
[----:B--2---:R0:W-:Y:S04]  /*a620*/  STL [R1+0xd64], R27 ;  /* 0x000d641b01007387 */ /* 0x0041e80000100800 */
[----:B------:R-:W-:Y:S04]  /*a630*/  STL [R1+0x1f8], R0 ;  /* 0x0001f80001007387 */ /* 0x000fe80000100800 */
[----:B0-----:R-:W2:Y:S04]  /*a640*/  LDL.LU R27, [R1+0x1c0] ;  /* 0x0001c000011b7983 */ /* 0x001ea80000300800 */
[----:B--2---:R0:W-:Y:S04]  /*a650*/  STL [R1+0xd68], R27 ;  /* 0x000d681b01007387 */ /* 0x0041e80000100800 */
[----:B0-----:R-:W2:Y:S04]  /*a660*/  LDL.LU R27, [R1+0x1c4] ;  /* 0x0001c400011b7983 */ /* 0x001ea80000300800 */
[----:B--2---:R0:W-:Y:S04]  /*a670*/  STL [R1+0xd6c], R27 ;  /* 0x000d6c1b01007387 */ /* 0x0041e80000100800 */
[----:B0-----:R-:W2:Y:S04]  /*a680*/  LDL.LU R27, [R1+0x1c8] ;  /* 0x0001c800011b7983 */ /* 0x001ea80000300800 */
[----:B------:R-:W3:Y:S04]  /*a690*/  LDL.LU R26, [R1+0x1a4] ;  /* 0x0001a400011a7983 */ /* 0x000ee80000300800 */
[----:B------:R-:W4:Y:S04]  /*a6a0*/  LDL.LU R25, [R1+0x1a0] ;  /* 0x0001a00001197983 */ /* 0x000f280000300800 */
[----:B------:R-:W5:Y:S04]  /*a6b0*/  LDL.LU R24, [R1+0x19c] ;  /* 0x00019c0001187983 */ /* 0x000f680000300800 */
[----:B------:R-:W3:Y:S04]  /*a6c0*/  LDL.LU R23, [R1+0x198] ;  /* 0x0001980001177983 */ /* 0x000ee80000300800 */
        /* <DEDUP_REMOVED lines=22> */
[----:B------:R-:W3:Y:S01]  /*a830*/  LDL.LU R0, [R1+0x114] ;  /* 0x0001140001007983 */ /* 0x000ee20000300800 */
[----:B--2---:R-:W-:-:S05]  /*a840*/  SEL R27, R7, R27, !P0 ;  /* 0x0000001b071b7207 */ /* 0x004fca0004000000 */
[----:B------:R0:W-:Y:S04]  /*a850*/  STL [R1+0x1f4], R27 ;  /* 0x0001f41b01007387 */ /* 0x0001e80000100800 */
[----:B0-----:R-:W2:Y:S02]  /*a860*/  LDL.LU R27, [R1+0xd6c] ;  /* 0x000d6c00011b7983 */ /* 0x001ea40000300800 */
[----:B--2---:R-:W-:-:S05]  /*a870*/  SEL R27, R7, R27, !P0 ;  /* 0x0000001b071b7207 */ /* 0x004fca0004000000 */
[----:B------:R0:W-:Y:S04]  /*a880*/  STL [R1+0x1f0], R27 ;  /* 0x0001f01b01007387 */ /* 0x0001e80000100800 */
[----:B0-----:R-:W2:Y:S02]  /*a890*/  LDL.LU R27, [R1+0xd68] ;  /* 0x000d6800011b7983 */ /* 0x001ea40000300800 */
[----:B--2---:R-:W-:-:S05]  /*a8a0*/  SEL R27, R7, R27, !P0 ;  /* 0x0000001b071b7207 */ /* 0x004fca0004000000 */
[----:B------:R0:W-:Y:S04]  /*a8b0*/  STL [R1+0x1ec], R27 ;  /* 0x0001ec1b01007387 */ /* 0x0001e80000100800 */
[----:B0-----:R-:W2:Y:S02]  /*a8c0*/  LDL.LU R27, [R1+0xd64] ;  /* 0x000d6400011b7983 */ /* 0x001ea40000300800 */
[----:B--2---:R-:W-:-:S05]  /*a8d0*/  SEL R27, R7, R27, !P0 ;  /* 0x0000001b071b7207 */ /* 0x004fca0004000000 */
[----:B------:R3:W-:Y:S02]  /*a8e0*/  STL [R1+0x1e8], R27 ;  /* 0x0001e81b01007387 */ /* 0x0007e40000100800 */
[C---:B---3--:R-:W-:Y:S02]  /*a8f0*/  SEL R27, R7.reuse, R26, !P0 ;  /* 0x0000001a071b7207 */ /* 0x048fe40004000000 */
[C---:B----4-:R-:W-:Y:S02]  /*a900*/  SEL R26, R7.reuse, R25, !P0 ;  /* 0x00000019071a7207 */ /* 0x050fe40004000000 */
[C---:B-----5:R-:W-:Y:S02]  /*a910*/  SEL R25, R7.reuse, R24, !P0 ;  /* 0x0000001807197207 */ /* 0x060fe40004000000 */
[C---:B------:R-:W-:Y:S01]  /*a920*/  SEL R24, R7.reuse, R23, !P0 ;  /* 0x0000001707187207 */ /* 0x040fe20004000000 */
[----:B------:R-:W-:Y:S01]  /*a930*/  STL [R1+0x1e4], R27 ;  /* 0x0001e41b01007387 */ /* 0x000fe20000100800 */
[----:B------:R-:W-:-:S02]  /*a940*/  SEL R23, R7, R22, !P0 ;  /* 0x0000001607177207 */ /* 0x000fc40004000000 */
[C---:B------:R-:W-:Y:S01]  /*a950*/  SEL R22, R7.reuse, R21, !P0 ;  /* 0x0000001507167207 */ /* 0x040fe20004000000 */
[----:B------:R-:W-:Y:S01]  /*a960*/  STL [R1+0x1e0], R26 ;  /* 0x0001e01a01007387 */ /* 0x000fe20000100800 */
[C---:B------:R-:W-:Y:S02]  /*a970*/  SEL R21, R7.reuse, R20, !P0 ;  /* 0x0000001407157207 */ /* 0x040fe40004000000 */
[C---:B------:R-:W-:Y:S01]  /*a980*/  SEL R20, R7.reuse, R19, !P0 ;  /* 0x0000001307147207 */ /* 0x040fe20004000000 */
[----:B------:R-:W-:Y:S01]  /*a990*/  STL [R1+0x1dc], R25 ;  /* 0x0001dc1901007387 */ /* 0x000fe20000100800 */
[C---:B------:R-:W-:Y:S02]  /*a9a0*/  SEL R19, R7.reuse, R18, !P0 ;  /* 0x0000001207137207 */ /* 0x040fe40004000000 */
[C---:B------:R-:W-:Y:S01]  /*a9b0*/  SEL R18, R7.reuse, R17, !P0 ;  /* 0x0000001107127207 */ /* 0x040fe20004000000 */
[----:B------:R-:W-:Y:S01]  /*a9c0*/  STL [R1+0x1d8], R24 ;  /* 0x0001d81801007387 */ /* 0x000fe20000100800 */
[----:B------:R-:W-:-:S03]  /*a9d0*/  SEL R17, R7, R16, !P0 ;  /* 0x0000001007117207 */ /* 0x000fc60004000000 */
        /* <DEDUP_REMOVED lines=22> */
[----:B------:R-:W-:Y:S04]  /*ab40*/  STL [R1+0x1a4], R10 ;  /* 0x0001a40a01007387 */ /* 0x000fe80000100800 */
[----:B------:R-:W-:Y:S04]  /*ab50*/  STL [R1+0x1a0], R9 ;  /* 0x0001a00901007387 */ /* 0x000fe80000100800 */
[----:B------:R-:W-:Y:S04]  /*ab60*/  STL [R1+0x19c], R8 ;  /* 0x00019c0801007387 */ /* 0x000fe80000100800 */
[----:B------:R-:W-:Y:S04]  /*ab70*/  STL [R1+0x198], R6 ;  /* 0x0001980601007387 */ /* 0x000fe80000100800 */
[----:B------:R0:W-:Y:S04]  /*ab80*/  STL [R1+0x194], R5 ;  /* 0x0001940501007387 */ /* 0x0001e80000100800 */
[----:B------:R1:W-:Y:S04]  /*ab90*/  STL [R1+0x190], R4 ;  /* 0x0001900401007387 */ /* 0x0003e80000100800 */
[----:B------:R2:W-:Y:S01]  /*aba0*/  STL [R1+0x130], R3 ;  /* 0x0001300301007387 */ /* 0x0005e20000100800 */
[----:B0-----:R-:W-:-:S02]  /*abb0*/  SEL R5, R7, R28, !P0 ;  /* 0x0000001c07057207 */ /* 0x001fc40004000000 */
[----:B-1----:R-:W-:-:S03]  /*abc0*/  SEL R4, R7, R15, !P0 ;  /* 0x0000000f07047207 */ /* 0x002fc60004000000 */
[----:B------:R-:W-:Y:S01]  /*abd0*/  STL [R1+0x18c], R5 ;  /* 0x00018c0501007387 */ /* 0x000fe20000100800 */
[----:B--2---:R-:W-:-:S03]  /*abe0*/  SEL R3, R7, R14, !P0 ;  /* 0x0000000e07037207 */ /* 0x004fc60004000000 */
[----:B------:R-:W-:Y:S04]  /*abf0*/  STL [R1+0x148], R4 ;  /* 0x0001480401007387 */ /* 0x000fe80000100800 */
[----:B------:R-:W-:Y:S04]  /*ac00*/  STL [R1+0x154], R3 ;  /* 0x0001540301007387 */ /* 0x000fe80000100800 */
[----:B------:R-:W2:Y:S01]  /*ac10*/  LDL.LU R27, [R1+0x104] ;  /* 0x00010400011b7983 */ /* 0x000ea20000300800 */
[C---:B------:R-:W-:Y:S02]  /*ac20*/  SEL R2, R7.reuse, R2, !P0 ;  /* 0x0000000207027207 */ /* 0x040fe40004000000 */
        /* <DEDUP_REMOVED lines=143> */
[----:B0-----:R-:W2:Y:S01]  /*b520*/  LDL.LU R27, [R1+0xd4c] ;  /* 0x000d4c00011b7983 */ /* 0x001ea20000300800 */
[C---:B---3--:R-:W-:Y:S02]  /*b530*/  SEL R26, R7.reuse, R26, !P0 ;  /* 0x0000001a071a7207 */ /* 0x048fe40004000000 */
[C---:B----4-:R-:W-:Y:S02]  /*b540*/  SEL R25, R7.reuse, R25, !P0 ;  /* 0x0000001907197207 */ /* 0x050fe40004000000 */
[C---:B-----5:R-:W-:Y:S02]  /*b550*/  SEL R24, R7.reuse, R24, !P0 ;  /* 0x0000001807187207 */ /* 0x060fe40004000000 */
[----:B------:R-:W-:-:S02]  /*b560*/  SEL R23, R7, R23, !P0 ;  /* 0x0000001707177207 */ /* 0x000fc40004000000 */
[C---:B------:R-:W-:Y:S02]  /*b570*/  SEL R22, R7.reuse, R22, !P0 ;  /* 0x0000001607167207 */ /* 0x040fe40004000000 */
[C---:B------:R-:W-:Y:S02]  /*b580*/  SEL R21, R7.reuse, R21, !P0 ;  /* 0x0000001507157207 */ /* 0x040fe40004000000 */
[C---:B------:R-:W-:Y:S02]  /*b590*/  SEL R20, R7.reuse, R20, !P0 ;  /* 0x0000001407147207 */ /* 0x040fe40004000000 */
[C---:B------:R-:W-:Y:S02]  /*b5a0*/  SEL R19, R7.reuse, R19, !P0 ;  /* 0x0000001307137207 */ /* 0x040fe40004000000 */
[C---:B------:R-:W-:Y:S02]  /*b5b0*/  SEL R18, R7.reuse, R18, !P0 ;  /* 0x0000001207127207 */ /* 0x040fe40004000000 */
        /* <DEDUP_REMOVED lines=18> */
[----:B--2---:R-:W-:-:S05]  /*b6e0*/  SEL R27, R7, R27, !P0 ;  /* 0x0000001b071b7207 */ /* 0x004fca0004000000 */
[----:B------:R0:W-:Y:S04]  /*b6f0*/  STL [R1+0xc8], R27 ;  /* 0x0000c81b01007387 */ /* 0x0001e80000100800 */
[----:B0-----:R-:W2:Y:S04]  /*b700*/  LDL.LU R27, [R1+0xd48] ;  /* 0x000d4800011b7983 */ /* 0x001ea80000300800 */
        /* <DEDUP_REMOVED lines=51> */
[----:B0-----:R-:W3:Y:S04]  /*ba40*/  LDL.LU R2, [R1+0xce0] ;  /* 0x000ce00001027983 */ /* 0x001ee80000300800 */
[----:B------:R0:W-:Y:S04]  /*ba50*/  STL [R1+0x3c], R0 ;  /* 0x00003c0001007387 */ /* 0x0001e80000100800 */
[----:B0-----:R-:W3:Y:S01]  /*ba60*/  LDL.LU R0, [R1+0xcdc] ;  /* 0x000cdc0001007983 */ /* 0x001ee20000300800 */
[----:B--2---:R-:W-:-:S02]  /*ba70*/  SEL R14, R7, R14, !P0 ;  /* 0x0000000e070e7207 */ /* 0x004fc40004000000 */
[----:B---3--:R-:W-:-:S05]  /*ba80*/  SEL R0, R7, R0, !P0 ;  /* 0x0000000007007207 */ /* 0x008fca0004000000 */
[----:B------:R0:W-:Y:S02]  /*ba90*/  STL [R1+0x38], R0 ;  /* 0x0000380001007387 */ /* 0x0001e40000100800 */
[C---:B0-----:R-:W-:Y:S02]  /*baa0*/  SEL R0, R7.reuse, R2, !P0 ;  /* 0x0000000207007207 */ /* 0x041fe40004000000 */
[----:B------:R-:W-:-:S03]  /*bab0*/  SEL R2, R7, R15, !P0 ;  /* 0x0000000f07027207 */ /* 0x000fc60004000000 */
[----:B------:R0:W-:Y:S04]  /*bac0*/  STL [R1+0x34], R0 ;  /* 0x0000340001007387 */ /* 0x0001e80000100800 */
[----:B------:R1:W-:Y:S01]  /*bad0*/  STL [R1+0x30], R14 ;  /* 0x0000300e01007387 */ /* 0x0003e20000100800 */
[----:B0-----:R-:W-:-:S03]  /*bae0*/  SEL R0, R7, R28, !P0 ;  /* 0x0000001c07007207 */ /* 0x001fc60004000000 */
[----:B------:R-:W2:Y:S04]  /*baf0*/  LDL.LU R7, [R1+0xcd8] ;  /* 0x000cd80001077983 */ /* 0x000ea80000300800 */
[----:B------:R0:W-:Y:S04]  /*bb00*/  STL [R1+0x2c], R2 ;  /* 0x00002c0201007387 */ /* 0x0001e80000100800 */
[----:B------:R-:W1:Y:S04]  /*bb10*/  LDL.LU R28, [R1+0x94] ;  /* 0x00009400011c7983 */ /* 0x000e680000300800 */
[----:B------:R3:W-:Y:S01]  /*bb20*/  STL [R1+0x28], R0 ;  /* 0x0000280001007387 */ /* 0x0007e20000100800 */
[----:B-1----:R-:W-:-:S02]  /*bb30*/  SEL R14, R28, R29, !P0 ;  /* 0x0000001d1c0e7207 */ /* 0x002fc40004000000 */
[C---:B0-----:R-:W-:Y:S02]  /*bb40*/  SEL R2, R28.reuse, R3, !P0 ;  /* 0x000000031c027207 */ /* 0x041fe40004000000 */
[C---:B---3--:R-:W-:Y:S01]  /*bb50*/  SEL R0, R28.reuse, R4, !P0 ;  /* 0x000000041c007207 */ /* 0x048fe20004000000 */
[----:B------:R-:W-:Y:S01]  /*bb60*/  STL [R1+0x20], R14 ;  /* 0x0000200e01007387 */ /* 0x000fe20000100800 */
[----:B------:R-:W-:-:S03]  /*bb70*/  SEL R3, R28, R5, !P0 ;  /* 0x000000051c037207 */ /* 0x000fc60004000000 */
[----:B------:R0:W-:Y:S04]  /*bb80*/  STL [R1+0x1c], R2 ;  /* 0x00001c0201007387 */ /* 0x0001e80000100800 */
[----:B------:R2:W-:Y:S04]  /*bb90*/  STL [R1+0x18], R0 ;  /* 0x0000180001007387 */ /* 0x0005e80000100800 */
[----:B------:R1:W-:Y:S01]  /*bba0*/  STL [R1+0x14], R3 ;  /* 0x0000140301007387 */ /* 0x0003e20000100800 */
[C---:B0-----:R-:W-:Y:S02]  /*bbb0*/  SEL R2, R28.reuse, R6, !P0 ;  /* 0x000000061c027207 */ /* 0x041fe40004000000 */
[----:B--2---:R-:W-:-:S03]  /*bbc0*/  SEL R0, R28, R7, !P0 ;  /* 0x000000071c007207 */ /* 0x004fc60004000000 */
[----:B------:R0:W-:Y:S01]  /*bbd0*/  STL [R1+0x10], R2 ;  /* 0x0000100201007387 */ /* 0x0001e20000100800 */
[----:B-1----:R-:W-:-:S03]  /*bbe0*/  SEL R3, R28, R8, !P0 ;  /* 0x000000081c037207 */ /* 0x002fc60004000000 */
[----:B------:R1:W-:Y:S04]  /*bbf0*/  STL [R1+0xc], R0 ;  /* 0x00000c0001007387 */ /* 0x0003e80000100800 */
[----:B------:R-:W-:Y:S01]  /*bc00*/  STL [R1+0x8], R3 ;  /* 0x0000080301007387 */ /* 0x000fe20000100800 */
[----:B0-----:R-:W-:-:S03]  /*bc10*/  SEL R2, R28, R9, !P0 ;  /* 0x000000091c027207 */ /* 0x001fc60004000000 */
[----:B------:R-:W2:Y:S04]  /*bc20*/  LDL.LU R15, [R1+0x13c] ;  /* 0x00013c00010f7983 */ /* 0x000ea80000300800 */
[----:B------:R-:W-:Y:S04]  /*bc30*/  STL [R1+0x4], R2 ;  /* 0x0000040201007387 */ /* 0x000fe80000100800 */
[----:B------:R-:W3:Y:S01]  /*bc40*/  LDL.LU R14, [R1+0x1cc] ;  /* 0x0001cc00010e7983 */ /* 0x000ee20000300800 */
[C---:B-1----:R-:W-:Y:S02]  /*bc50*/  SEL R0, R28.reuse, R10, !P0 ;  /* 0x0000000a1c007207 */ /* 0x042fe40004000000 */
[----:B------:R-:W-:-:S03]  /*bc60*/  SEL R29, R28, R11, !P0 ;  /* 0x0000000b1c1d7207 */ /* 0x000fc60004000000 */
[----:B------:R0:W-:Y:S01]  /*bc70*/  STL [R1], R0 ;  /* 0x0000000001007387 */ /* 0x0001e20000100800 */
[C---:B------:R-:W-:Y:S02]  /*bc80*/  SEL R12, R28.reuse, R12, !P0 ;  /* 0x0000000c1c0c7207 */ /* 0x040fe40004000000 */
[C---:B------:R-:W-:Y:S02]  /*bc90*/  SEL R13, R28.reuse, R13, !P0 ;  /* 0x0000000d1c0d7207 */ /* 0x040fe40004000000 */
[C---:B------:R-:W-:Y:S01]  /*bca0*/  SEL R16, R28.reuse, R16, !P0 ;  /* 0x000000101c107207 */ /* 0x040fe20004000000 */
[----:B0-----:R-:W3:Y:S04]  /*bcb0*/  LDL.LU R0, [R1+0x208] ;  /* 0x0002080001007983 */ /* 0x001ee80000300800 */
[----:B------:R-:W3:Y:S04]  /*bcc0*/  LDL.LU R2, [R1+0x204] ;  /* 0x0002040001027983 */ /* 0x000ee80000300800 */
[----:B------:R-:W3:Y:S01]  /*bcd0*/  LDL.LU R3, [R1+0x200] ;  /* 0x0002000001037983 */ /* 0x000ee20000300800 */
[----:B------:R-:W-:-:S03]  /*bce0*/  SEL R17, R28, R17, !P0 ;  /* 0x000000111c117207 */ /* 0x000fc60004000000 */
        /* <DEDUP_REMOVED lines=8> */
[----:B------:R-:W-:Y:S01]  /*bd70*/  STL [R1+0xc4c], R29 ;  /* 0x000c4c1d01007387 */ /* 0x000fe20000100800 */
[----:B------:R-:W-:-:S03]  /*bd80*/  SEL R22, R28, R22, !P0 ;  /* 0x000000161c167207 */ /* 0x000fc60004000000 */
[----:B------:R2:W-:Y:S01]  /*bd90*/  STL [R1+0xc50], R12 ;  /* 0x000c500c01007387 */ /* 0x0005e20000100800 */
[----:B------:R-:W-:-:S03]  /*bda0*/  SEL R23, R28, R23, !P0 ;  /* 0x000000171c177207 */ /* 0x000fc60004000000 */
[----:B------:R-:W-:Y:S01]  /*bdb0*/  STL [R1+0xc54], R13 ;  /* 0x000c540d01007387 */ /* 0x000fe20000100800 */
[----:B-----5:R-:W-:-:S03]  /*bdc0*/  SEL R24, R28, R24, !P0 ;  /* 0x000000181c187207 */ /* 0x020fc60004000000 */
[----:B------:R-:W-:Y:S01]  /*bdd0*/  STL [R1+0xc58], R16 ;  /* 0x000c581001007387 */ /* 0x000fe20000100800 */
[----:B----4-:R-:W-:-:S03]  /*bde0*/  SEL R25, R28, R25, !P0 ;  /* 0x000000191c197207 */ /* 0x010fc60004000000 */
[----:B------:R-:W-:Y:S01]  /*bdf0*/  STL [R1+0xc5c], R17 ;  /* 0x000c5c1101007387 */ /* 0x000fe20000100800 */
[----:B------:R-:W-:-:S03]  /*be00*/  SEL R26, R28, R26, !P0 ;  /* 0x0000001a1c1a7207 */ /* 0x000fc60004000000 */
[----:B------:R0:W-:Y:S04]  /*be10*/  STL [R1+0xc60], R18 ;  /* 0x000c601201007387 */ /* 0x0001e80000100800 */
[----:B------:R-:W-:Y:S04]  /*be20*/  STL [R1+0xc64], R19 ;  /* 0x000c641301007387 */ /* 0x000fe80000100800 */
[----:B------:R-:W-:Y:S04]  /*be30*/  STL [R1+0xc68], R20 ;  /* 0x000c681401007387 */ /* 0x000fe80000100800 */
[----:B------:R-:W-:Y:S01]  /*be40*/  STL [R1+0xc6c], R21 ;  /* 0x000c6c1501007387 */ /* 0x000fe20000100800 */
[----:B------:R-:W-:-:S03]  /*be50*/  SEL R28, R28, R27, !P0 ;  /* 0x0000001b1c1c7207 */ /* 0x000fc60004000000 */
[----:B------:R-:W-:Y:S04]  /*be60*/  STL [R1+0xc70], R22 ;  /* 0x000c701601007387 */ /* 0x000fe80000100800 */
[----:B------:R-:W-:Y:S04]  /*be70*/  STL [R1+0xc74], R23 ;  /* 0x000c741701007387 */ /* 0x000fe80000100800 */
[----:B------:R-:W-:Y:S04]  /*be80*/  STL [R1+0xc78], R24 ;  /* 0x000c781801007387 */ /* 0x000fe80000100800 */
[----:B------:R-:W-:Y:S04]  /*be90*/  STL [R1+0xc7c], R25 ;  /* 0x000c7c1901007387 */ /* 0x000fe80000100800 */
[----:B------:R-:W-:Y:S04]  /*bea0*/  STL [R1+0xc80], R26 ;  /* 0x000c801a01007387 */ /* 0x000fe80000100800 */
[----:B------:R-:W4:Y:S04]  /*beb0*/  LDL.LU R8, [R1+0x1ec] ;  /* 0x0001ec0001087983 */ /* 0x000f280000300800 */
[----:B------:R-:W5:Y:S04]  /*bec0*/  LDL.LU R9, [R1+0x1e8] ;  /* 0x0001e80001097983 */ /* 0x000f680000300800 */
[----:B------:R-:W5:Y:S04]  /*bed0*/  LDL.LU R10, [R1+0x1e4] ;  /* 0x0001e400010a7983 */ /* 0x000f680000300800 */
[----:B------:R-:W-:Y:S04]  /*bee0*/  STL [R1+0xc84], R28 ;  /* 0x000c841c01007387 */ /* 0x000fe80000100800 */
[----:B------:R-:W5:Y:S01]  /*bef0*/  LDL.LU R11, [R1+0x1e0] ;  /* 0x0001e000010b7983 */ /* 0x000f620000300800 */
[----:B--2---:R-:W-:-:S05]  /*bf00*/  IMAD R12, R15, UR7, RZ ;  /* 0x000000070f0c7c24 */ /* 0x004fca000f8e02ff */
[----:B------:R1:W-:Y:S01]  /*bf10*/  STL [R1+0x20c], R12 ;  /* 0x00020c0c01007387 */ /* 0x0003e20000100800 */
[----:B---3--:R-:W-:-:S03]  /*bf20*/  IMAD R27, R14, UR16, RZ ;  /* 0x000000100e1b7c24 */ /* 0x008fc6000f8e02ff */
[----:B------:R-:W2:Y:S04]  /*bf30*/  LDL.LU R14, [R1+0x1dc] ;  /* 0x0001dc00010e7983 */ /* 0x000ea80000300800 */
[----:B------:R-:W3:Y:S04]  /*bf40*/  LDL.LU R15, [R1+0x1d8] ;  /* 0x0001d800010f7983 */ /* 0x000ee80000300800 */
[----:B------:R-:W-:Y:S04]  /*bf50*/  STL [R1+0xc88], R27 ;  /* 0x000c881b01007387 */ /* 0x000fe80000100800 */
[----:B0-----:R-:W3:Y:S04]  /*bf60*/  LDL.LU R18, [R1+0x1d4] ;  /* 0x0001d40001127983 */ /* 0x001ee80000300800 */
[----:B------:R-:W3:Y:S04]  /*bf70*/  LDL.LU R17, [R1+0x1d0] ;  /* 0x0001d00001117983 */ /* 0x000ee80000300800 */
[----:B------:R-:W3:Y:S04]  /*bf80*/  LDL.LU R16, [R1+0x1c8] ;  /* 0x0001c80001107983 */ /* 0x000ee80000300800 */
[----:B------:R-:W3:Y:S01]  /*bf90*/  LDL.LU R13, [R1+0x1c4] ;  /* 0x0001c400010d7983 */ /* 0x000ee20000300800 */
[----:B------:R-:W-:-:S02]  /*bfa0*/  IMAD R0, R0, UR7, RZ ;  /* 0x0000000700007c24 */ /* 0x000fc4000f8e02ff */
[----:B------:R-:W-:Y:S01]  /*bfb0*/  IMAD R2, R2, UR7, RZ ;  /* 0x0000000702027c24 */ /* 0x000fe2000f8e02ff */
[----:B-1----:R-:W3:Y:S01]  /*bfc0*/  LDL.LU R12, [R1+0x1c0] ;  /* 0x0001c000010c7983 */ /* 0x002ee20000300800 */
[----:B------:R-:W-:Y:S02]  /*bfd0*/  IMAD R3, R3, UR7, RZ ;  /* 0x0000000703037c24 */ /* 0x000fe4000f8e02ff */
[----:B------:R-:W-:Y:S01]  /*bfe0*/  IMAD R4, R4, UR7, RZ ;  /* 0x0000000704047c24 */ /* 0x000fe2000f8e02ff */
[----:B------:R-:W3:Y:S01]  /*bff0*/  LDL.LU R29, [R1+0x1bc] ;  /* 0x0001bc00011d7983 */ /* 0x000ee20000300800 */
[----:B------:R-:W-:Y:S02]  /*c000*/  IMAD R5, R5, UR7, RZ ;  /* 0x0000000705057c24 */ /* 0x000fe4000f8e02ff */
[----:B------:R-:W-:Y:S01]  /*c010*/  IMAD R6, R6, UR7, RZ ;  /* 0x0000000706067c24 */ /* 0x000fe2000f8e02ff */
[----:B------:R-:W-:Y:S01]  /*c020*/  STL [R1+0xc8c], R0 ;  /* 0x000c8c0001007387 */ /* 0x000fe20000100800 */
[----:B------:R-:W-:-:S03]  /*c030*/  IMAD R7, R7, UR7, RZ ;  /* 0x0000000707077c24 */ /* 0x000fc6000f8e02ff */
[----:B------:R-:W-:Y:S04]  /*c040*/  STL [R1+0xc90], R2 ;  /* 0x000c900201007387 */ /* 0x000fe80000100800 */
[----:B------:R0:W-:Y:S04]  /*c050*/  STL [R1+0xc94], R3 ;  /* 0x000c940301007387 */ /* 0x0001e80000100800 */
[----:B------:R-:W-:Y:S04]  /*c060*/  STL [R1+0xc98], R4 ;  /* 0x000c980401007387 */ /* 0x000fe80000100800 */
[----:B------:R-:W-:Y:S04]  /*c070*/  STL [R1+0xc9c], R5 ;  /* 0x000c9c0501007387 */ /* 0x000fe80000100800 */
[----:B------:R-:W-:Y:S04]  /*c080*/  STL [R1+0xca0], R6 ;  /* 0x000ca00601007387 */ /* 0x000fe80000100800 */
[----:B------:R-:W-:Y:S01]  /*c090*/  STL [R1+0xca4], R7 ;  /* 0x000ca40701007387 */ /* 0x000fe20000100800 */
[----:B----4-:R-:W-:-:S02]  /*c0a0*/  IMAD R8, R8, UR7, RZ ;  /* 0x0000000708087c24 */ /* 0x010fc4000f8e02ff */
[----:B-----5:R-:W-:-:S03]  /*c0b0*/  IMAD R9, R9, UR7, RZ ;  /* 0x0000000709097c24 */ /* 0x020fc6000f8e02ff */
[----:B------:R-:W-:Y:S01]  /*c0c0*/  STL [R1+0xca8], R8 ;  /* 0x000ca80801007387 */ /* 0x000fe20000100800 */
[----:B------:R-:W-:-:S03]  /*c0d0*/  IMAD R10, R10, UR7, RZ ;  /* 0x000000070a0a7c24 */ /* 0x000fc6000f8e02ff */
[----:B------:R-:W-:Y:S01]  /*c0e0*/  STL [R1+0xcac], R9 ;  /* 0x000cac0901007387 */ /* 0x000fe20000100800 */
[----:B------:R-:W-:-:S03]  /*c0f0*/  IMAD R11, R11, UR7, RZ ;  /* 0x000000070b0b7c24 */ /* 0x000fc6000f8e02ff */
[----:B------:R-:W-:Y:S04]  /*c100*/  STL [R1+0xcb0], R10 ;  /* 0x000cb00a01007387 */ /* 0x000fe80000100800 */
[----:B------:R-:W-:Y:S01]  /*c110*/  STL [R1+0xcb4], R11 ;  /* 0x000cb40b01007387 */ /* 0x000fe20000100800 */
[----:B--2---:R-:W-:Y:S02]  /*c120*/  IMAD R14, R14, UR7, RZ ;  /* 0x000000070e0e7c24 */ /* 0x004fe4000f8e02ff */
[----:B---3--:R-:W-:-:S03]  /*c130*/  IMAD R15, R15, UR7, RZ ;  /* 0x000000070f0f7c24 */ /* 0x008fc6000f8e02ff */
[----:B------:R-:W-:Y:S01]  /*c140*/  STL [R1+0xcb8], R14 ;  /* 0x000cb80e01007387 */ /* 0x000fe20000100800 */
[----:B0-----:R-:W-:-:S03]  /*c150*/  IMAD R3, R18, UR7, RZ ;  /* 0x0000000712037c24 */ /* 0x001fc6000f8e02ff */
[----:B------:R-:W-:Y:S01]  /*c160*/  STL [R1+0xcbc], R15 ;  /* 0x000cbc0f01007387 */ /* 0x000fe20000100800 */
[----:B------:R-:W-:-:S03]  /*c170*/  IMAD R2, R17, UR7, RZ ;  /* 0x0000000711027c24 */ /* 0x000fc6000f8e02ff */
[----:B------:R0:W-:Y:S01]  /*c180*/  STL [R1+0x24], R3 ;  /* 0x0000240301007387 */ /* 0x0001e20000100800 */
[----:B------:R-:W-:-:S03]  /*c190*/  IMAD R0, R16, UR7, RZ ;  /* 0x0000000710007c24 */ /* 0x000fc6000f8e02ff */
[----:B------:R1:W-:Y:S01]  /*c1a0*/  STL [R1+0x64], R2 ;  /* 0x0000640201007387 */ /* 0x0003e20000100800 */
[----:B0-----:R-:W-:-:S03]  /*c1b0*/  IMAD R3, R13, UR7, RZ ;  /* 0x000000070d037c24 */ /* 0x001fc6000f8e02ff */
[----:B------:R0:W-:Y:S04]  /*c1c0*/  STL [R1+0x70], R0 ;  /* 0x0000700001007387 */ /* 0x0001e80000100800 */
[----:B------:R-:W-:Y:S04]  /*c1d0*/  STL [R1+0x7c], R3 ;  /* 0x00007c0301007387 */ /* 0x000fe80000100800 */
[----:B------:R-:W2:Y:S01]  /*c1e0*/  LDL.LU R15, [R1+0x1b0] ;  /* 0x0001b000010f7983 */ /* 0x000ea20000300800 */
[----:B-1----:R-:W-:Y:S02]  /*c1f0*/  IMAD R2, R12, UR7, RZ ;  /* 0x000000070c027c24 */ /* 0x002fe4000f8e02ff */
[----:B0-----:R-:W-:-:S03]  /*c200*/  IMAD R0, R29, UR7, RZ ;  /* 0x000000071d007c24 */ /* 0x001fc6000f8e02ff */
[----:B------:R-:W-:Y:S04]  /*c210*/  STL [R1+0x88], R2 ;  /* 0x0000880201007387 */ /* 0x000fe80000100800 */
[----:B--2---:R0:W-:Y:S04]  /*c220*/  STL [R1+0xcd0], R15 ;  /* 0x000cd00f01007387 */ /* 0x0041e80000100800 */
[----:B------:R-:W-:Y:S04]  /*c230*/  STL [R1+0x94], R0 ;  /* 0x0000940001007387 */ /* 0x000fe80000100800 */
        /* <DEDUP_REMOVED lines=31> */
[----:B--2---:R-:W-:-:S05]  /*c430*/  IMAD R15, R15, UR7, RZ ;  /* 0x000000070f0f7c24 */ /* 0x004fca000f8e02ff */
[----:B------:R0:W-:Y:S04]  /*c440*/  STL [R1+0xa4], R15 ;  /* 0x0000a40f01007387 */ /* 0x0001e80000100800 */
[----:B0-----:R-:W2:Y:S02]  /*c450*/  LDL.LU R15, [R1+0xcd4] ;  /* 0x000cd400010f7983 */ /* 0x001ea40000300800 */
[----:B--2---:R-:W-:-:S05]  /*c460*/  IMAD R15, R15, UR7, RZ ;  /* 0x000000070f0f7c24 */ /* 0x004fca000f8e02ff */
[----:B------:R0:W-:Y:S04]  /*c470*/  STL [R1+0xb0], R15 ;  /* 0x0000b00f01007387 */ /* 0x0001e80000100800 */
[----:B0-----:R-:W2:Y:S02]  /*c480*/  LDL.LU R15, [R1+0xcd0] ;  /* 0x000cd000010f7983 */ /* 0x001ea40000300800 */
[----:B--2---:R-:W-:-:S05]  /*c490*/  IMAD R15, R15, UR7, RZ ;  /* 0x000000070f0f7c24 */ /* 0x004fca000f8e02ff */
[----:B------:R3:W-:Y:S02]  /*c4a0*/  STL [R1+0xbc], R15 ;  /* 0x0000bc0f01007387 */ /* 0x0007e40000100800 */
[----:B---3--:R-:W-:Y:S02]  /*c4b0*/  IMAD R15, R14, UR7, RZ ;  /* 0x000000070e0f7c24 */ /* 0x008fe4000f8e02ff */
[----:B----4-:R-:W-:Y:S02]  /*c4c0*/  IMAD R14, R11, UR7, RZ ;  /* 0x000000070b0e7c24 */ /* 0x010fe4000f8e02ff */
[----:B-----5:R-:W-:Y:S02]  /*c4d0*/  IMAD R11, R10, UR7, RZ ;  /* 0x000000070a0b7c24 */ /* 0x020fe4000f8e02ff */
[----:B------:R-:W-:Y:S01]  /*c4e0*/  IMAD R10, R9, UR7, RZ ;  /* 0x00000007090a7c24 */ /* 0x000fe2000f8e02ff */
[----:B------:R-:W-:Y:S01]  /*c4f0*/  STL [R1+0xcc], R15 ;  /* 0x0000cc0f01007387 */ /* 0x000fe20000100800 */
[----:B------:R-:W-:-:S02]  /*c500*/  IMAD R9, R8, UR7, RZ ;  /* 0x0000000708097c24 */ /* 0x000fc4000f8e02ff */
[----:B------:R-:W-:Y:S01]  /*c510*/  IMAD R8, R7, UR7, RZ ;  /* 0x0000000707087c24 */ /* 0x000fe2000f8e02ff */
[----:B------:R-:W-:Y:S01]  /*c520*/  STL [R1+0xd4], R14 ;  /* 0x0000d40e01007387 */ /* 0x000fe20000100800 */
[----:B------:R-:W-:Y:S02]  /*c530*/  IMAD R7, R6, UR7, RZ ;  /* 0x0000000706077c24 */ /* 0x000fe4000f8e02ff */
[----:B------:R-:W-:Y:S01]  /*c540*/  IMAD R6, R5, UR7, RZ ;  /* 0x0000000705067c24 */ /* 0x000fe2000f8e02ff */
[----:B------:R-:W-:Y:S01]  /*c550*/  STL [R1+0xe4], R11 ;  /* 0x0000e40b01007387 */ /* 0x000fe20000100800 */
[----:B------:R-:W-:Y:S02]  /*c560*/  IMAD R5, R4, UR7, RZ ;  /* 0x0000000704057c24 */ /* 0x000fe4000f8e02ff */
[----:B------:R-:W-:Y:S01]  /*c570*/  IMAD R4, R3, UR7, RZ ;  /* 0x0000000703047c24 */ /* 0x000fe2000f8e02ff */
[----:B------:R-:W-:Y:S01]  /*c580*/  STL [R1+0xec], R10 ;  /* 0x0000ec0a01007387 */ /* 0x000fe20000100800 */
[----:B------:R-:W-:-:S03]  /*c590*/  IMAD R3, R2, UR7, RZ ;  /* 0x0000000702037c24 */ /* 0x000fc6000f8e02ff */
[----:B------:R-:W-:Y:S04]  /*c5a0*/  STL [R1+0xfc], R9 ;  /* 0x0000fc0901007387 */ /* 0x000fe80000100800 */
[----:B------:R-:W-:Y:S01]  /*c5b0*/  STL [R1+0x108], R8 ;  /* 0x0001080801007387 */ /* 0x000fe20000100800 */
[----:B------:R-:W-:-:S03]  /*c5c0*/  IMAD R2, R0, UR7, RZ ;  /* 0x0000000700027c24 */ /* 0x000fc6000f8e02ff */
[----:B------:R-:W-:Y:S01]  /*c5d0*/  STL [R1+0x114], R7 ;  /* 0x0001140701007387 */ /* 0x000fe20000100800 */
[----:B------:R-:W-:-:S03]  /*c5e0*/  IMAD R0, R27, UR7, RZ ;  /* 0x000000071b007c24 */ /* 0x000fc6000f8e02ff */
[----:B------:R-:W-:Y:S04]  /*c5f0*/  STL [R1+0x120], R6 ;  /* 0x0001200601007387 */ /* 0x000fe80000100800 */
[----:B------:R-:W-:Y:S04]  /*c600*/  STL [R1+0x130], R5 ;  /* 0x0001300501007387 */ /* 0x000fe80000100800 */
[----:B------:R-:W-:Y:S04]  /*c610*/  STL [R1+0x13c], R4 ;  /* 0x00013c0401007387 */ /* 0x000fe80000100800 */
[----:B------:R0:W-:Y:S04]  /*c620*/  STL [R1+0x148], R3 ;  /* 0x0001480301007387 */ /* 0x0001e80000100800 */
[----:B------:R1:W-:Y:S01]  /*c630*/  STL [R1+0x154], R2 ;  /* 0x0001540201007387 */ /* 0x0003e20000100800 */
[----:B0-----:R-:W-:-:S03]  /*c640*/  IMAD R3, R28, UR7, RZ ;  /* 0x000000071c037c24 */ /* 0x001fc6000f8e02ff */
[----:B------:R0:W-:Y:S01]  /*c650*/  STL [R1+0x164], R0 ;  /* 0x0001640001007387 */ /* 0x0001e20000100800 */
[----:B-1----:R-:W-:-:S03]  /*c660*/  IMAD R2, R26, UR7, RZ ;  /* 0x000000071a027c24 */ /* 0x002fc6000f8e02ff */
[----:B------:R1:W-:Y:S01]  /*c670*/  STL [R1+0x16c], R3 ;  /* 0x00016c0301007387 */ /* 0x0003e20000100800 */
[----:B0-----:R-:W-:-:S03]  /*c680*/  IMAD R0, R25, UR7, RZ ;  /* 0x0000000719007c24 */ /* 0x001fc6000f8e02ff */
[----:B------:R0:W-:Y:S01]  /*c690*/  STL [R1+0x17c], R2 ;  /* 0x00017c0201007387 */ /* 0x0001e20000100800 */
[----:B-1----:R-:W-:-:S03]  /*c6a0*/  IMAD R3, R24, UR7, RZ ;  /* 0x0000000718037c24 */ /* 0x002fc6000f8e02ff */
[----:B------:R1:W-:Y:S04]  /*c6b0*/  STL [R1+0x184], R0 ;  /* 0x0001840001007387 */ /* 0x0003e80000100800 */
[----:B------:R2:W-:Y:S01]  /*c6c0*/  STL [R1+0x188], R3 ;  /* 0x0001880301007387 */ /* 0x0005e20000100800 */
[----:B0-----:R-:W-:Y:S02]  /*c6d0*/  IMAD R2, R23, UR7, RZ ;  /* 0x0000000717027c24 */ /* 0x001fe4000f8e02ff */
[----:B-1----:R-:W-:-:S03]  /*c6e0*/  IMAD R0, R22, UR7, RZ ;  /* 0x0000000716007c24 */ /* 0x002fc6000f8e02ff */
[----:B------:R0:W-:Y:S01]  /*c6f0*/  STL [R1+0x180], R2 ;  /* 0x0001800201007387 */ /* 0x0001e20000100800 */
[----:B--2---:R-:W-:-:S03]  /*c700*/  IMAD R3, R21, UR7, RZ ;  /* 0x0000000715037c24 */ /* 0x004fc6000f8e02ff */
        /* <DEDUP_REMOVED lines=13> */
[----:B------:R-:W-:Y:S04]  /*c7e0*/  STL [R1+0x150], R3 ;  /* 0x0001500301007387 */ /* 0x000fe80000100800 */
[----:B------:R-:W2:Y:S01]  /*c7f0*/  LDL.LU R15, [R1+0x134] ;  /* 0x00013400010f7983 */ /* 0x000ea20000300800 */
[----:B0-----:R-:W-:Y:S02]  /*c800*/  IMAD R2, R12, UR7, RZ ;  /* 0x000000070c027c24 */ /* 0x001fe4000f8e02ff */
[----:B-1----:R-:W-:-:S03]  /*c810*/  IMAD R0, R29, UR7, RZ ;  /* 0x000000071d007c24 */ /* 0x002fc6000f8e02ff */
        /* <DEDUP_REMOVED lines=130> */
[----:B------:R-:W3:Y:S01]  /*d040*/  LDL.LU R29, [R1] ;  /* 0x00000000011d7983 */ /* 0x000ee20000300800 */
[----:B--2---:R-:W-:-:S05]  /*d050*/  IMAD R15, R15, UR7, RZ ;  /* 0x000000070f0f7c24 */ /* 0x004fca000f8e02ff */
[----:B------:R0:W-:Y:S04]  /*d060*/  STL [R1+0x8c], R15 ;  /* 0x00008c0f01007387 */ /* 0x0001e80000100800 */
[----:B0-----:R-:W2:Y:S02]  /*d070*/  LDL.LU R15, [R1+0xcc4] ;  /* 0x000cc400010f7983 */ /* 0x001ea40000300800 */
[----:B--2---:R-:W-:-:S05]  /*d080*/  IMAD R15, R15, UR7, RZ ;  /* 0x000000070f0f7c24 */ /* 0x004fca000f8e02ff */
[----:B------:R0:W-:Y:S04]  /*d090*/  STL [R1+0x84], R15 ;  /* 0x0000840f01007387 */ /* 0x0001e80000100800 */
[----:B0-----:R-:W2:Y:S01]  /*d0a0*/  LDL.LU R15, [R1+0xcc0] ;  /* 0x000cc000010f7983 */ /* 0x001ea20000300800 */
[----:B---3--:R-:W-:Y:S02]  /*d0b0*/  IMAD R14, R14, UR7, RZ ;  /* 0x000000070e0e7c24 */ /* 0x008fe4000f8e02ff */
[----:B----4-:R-:W-:Y:S02]  /*d0c0*/  IMAD R11, R11, UR7, RZ ;  /* 0x000000070b0b7c24 */ /* 0x010fe4000f8e02ff */
[----:B-----5:R-:W-:Y:S02]  /*d0d0*/  IMAD R10, R10, UR7, RZ ;  /* 0x000000070a0a7c24 */ /* 0x020fe4000f8e02ff */
[----:B------:R-:W-:-:S02]  /*d0e0*/  IMAD R9, R9, UR7, RZ ;  /* 0x0000000709097c24 */ /* 0x000fc4000f8e02ff */
[----:B------:R-:W-:Y:S02]  /*d0f0*/  IMAD R8, R8, UR7, RZ ;  /* 0x0000000708087c24 */ /* 0x000fe4000f8e02ff */
[----:B------:R-:W-:Y:S02]  /*d100*/  IMAD R7, R7, UR7, RZ ;  /* 0x0000000707077c24 */ /* 0x000fe4000f8e02ff */
[----:B------:R-:W-:Y:S02]  /*d110*/  IMAD R6, R6, UR7, RZ ;  /* 0x0000000706067c24 */ /* 0x000fe4000f8e02ff */
[----:B------:R-:W-:Y:S02]  /*d120*/  IMAD R5, R5, UR7, RZ ;  /* 0x0000000705057c24 */ /* 0x000fe4000f8e02ff */
[----:B------:R-:W-:Y:S02]  /*d130*/  IMAD R4, R4, UR7, RZ ;  /* 0x0000000704047c24 */ /* 0x000fe4000f8e02ff */
        /* <DEDUP_REMOVED lines=19> */
[----:B--2---:R-:W-:-:S05]  /*d270*/  IMAD R15, R15, UR7, RZ ;  /* 0x000000070f0f7c24 */ /* 0x004fca000f8e02ff */
        /* <DEDUP_REMOVED lines=56> */
[----:B------:R0:W-:Y:S04]  /*d600*/  STL [R1], R29 ;  /* 0x0000001d01007387 */ /* 0x0001e80000100800 */
[----:B0-----:R-:W5:Y:S01]  /*d610*/  LDL.LU R29, [R1+0xc4c] ;  /* 0x000c4c00011d7983 */ /* 0x001f620000300800 */
[----:B--2---:R-:W-:-:S02]  /*d620*/  IMAD R21, R21, UR7, RZ ;  /* 0x0000000715157c24 */ /* 0x004fc4000f8e02ff */
[----:B---3--:R-:W-:Y:S02]  /*d630*/  IMAD R20, R20, UR7, RZ ;  /* 0x0000000714147c24 */ /* 0x008fe4000f8e02ff */
[----:B----4-:R-:W-:Y:S02]  /*d640*/  IMAD R19, R19, UR7, RZ ;  /* 0x0000000713137c24 */ /* 0x010fe4000f8e02ff */
[----:B-----5:R-:W-:Y:S02]  /*d650*/  IMAD R18, R18, UR7, RZ ;  /* 0x0000000712127c24 */ /* 0x020fe4000f8e02ff */
[----:B------:R-:W-:Y:S02]  /*d660*/  IMAD R17, R17, UR7, RZ ;  /* 0x0000000711117c24 */ /* 0x000fe4000f8e02ff */
[----:B------:R-:W-:Y:S02]  /*d670*/  IMAD R16, R16, UR7, RZ ;  /* 0x0000000710107c24 */ /* 0x000fe4000f8e02ff */
[----:B------:R-:W-:-:S02]  /*d680*/  IMAD R13, R13, UR7, RZ ;  /* 0x000000070d0d7c24 */ /* 0x000fc4000f8e02ff */
[----:B------:R-:W-:Y:S02]  /*d690*/  IMAD R12, R12, UR7, RZ ;  /* 0x000000070c0c7c24 */ /* 0x000fe4000f8e02ff */
[----:B------:R-:W-:-:S05]  /*d6a0*/  IMAD R29, R29, UR7, RZ ;  /* 0x000000071d1d7c24 */ /* 0x000fca000f8e02ff */
[----:B------:R-:W-:Y:S04]  /*d6b0*/  STL [R1+0xc28], R29 ;  /* 0x000c281d01007387 */ /* 0x000fe80000100800 */
[----:B------:R0:W-:Y:S04]  /*d6c0*/  STL [R1+0xc2c], R12 ;  /* 0x000c2c0c01007387 */ /* 0x0001e80000100800 */
[----:B------:R1:W-:Y:S04]  /*d6d0*/  STL [R1+0xc30], R13 ;  /* 0x000c300d01007387 */ /* 0x0003e80000100800 */
[----:B------:R2:W-:Y:S01]  /*d6e0*/  STL [R1+0xc34], R16 ;  /* 0x000c341001007387 */ /* 0x0005e20000100800 */
[----:B0-----:R-:W-:Y:S01]  /*d6f0*/  LEA R12, P2, R27, UR8, 0x1 ;  /* 0x000000081b0c7c11 */ /* 0x001fe2000f8408ff */
[----:B------:R-:W-:-:S02]  /*d700*/  IMAD R22, R22, UR7, RZ ;  /* 0x0000000716167c24 */ /* 0x000fc4000f8e02ff */
[----:B------:R-:W-:Y:S01]  /*d710*/  STL [R1+0xc38], R17 ;  /* 0x000c381101007387 */ /* 0x000fe20000100800 */
[----:B------:R-:W-:Y:S01]  /*d720*/  IMAD R23, R23, UR7, RZ ;  /* 0x0000000717177c24 */ /* 0x000fe2000f8e02ff */
[----:B-1----:R-:W-:Y:S01]  /*d730*/  LEA R13, P4, R2, UR10, 0x1 ;  /* 0x0000000a020d7c11 */ /* 0x002fe2000f8808ff */
[----:B------:R-:W-:Y:S01]  /*d740*/  IMAD R24, R24, UR7, RZ ;  /* 0x0000000718187c24 */ /* 0x000fe2000f8e02ff */
[----:B------:R-:W-:Y:S01]  /*d750*/  STL [R1+0xc3c], R18 ;  /* 0x000c3c1201007387 */ /* 0x000fe20000100800 */
[----:B------:R-:W-:Y:S01]  /*d760*/  IMAD R25, R25, UR7, RZ ;  /* 0x0000000719197c24 */ /* 0x000fe2000f8e02ff */
[----:B--2---:R-:W-:Y:S01]  /*d770*/  LEA R16, P3, R0, UR10, 0x1 ;  /* 0x0000000a00107c11 */ /* 0x004fe2000f8608ff */
[----:B------:R-:W-:Y:S01]  /*d780*/  IMAD R26, R26, UR7, RZ ;  /* 0x000000071a1a7c24 */ /* 0x000fe2000f8e02ff */
[----:B------:R-:W-:Y:S01]  /*d790*/  STL [R1+0xc40], R19 ;  /* 0x000c401301007387 */ /* 0x000fe20000100800 */
[----:B------:R-:W-:Y:S01]  /*d7a0*/  IMAD R28, R28, UR7, RZ ;  /* 0x000000071c1c7c24 */ /* 0x000fe2000f8e02ff */
[----:B------:R-:W-:-:S02]  /*d7b0*/  USHF.R.S32.HI UR5, URZ, 0x1f, UR4 ;  /* 0x0000001fff057899 */ /* 0x000fc40008011404 */
[----:B------:R-:W-:Y:S01]  /*d7c0*/  STL [R1+0xc44], R20 ;  /* 0x000c441401007387 */ /* 0x000fe20000100800 */
[----:B------:R-:W0:Y:S03]  /*d7d0*/  LDCU UR8, c[0x0][0x3a8] ;  /* 0x00007500ff0877ac */ /* 0x000e260008000800 */
[----:B------:R-:W-:Y:S04]  /*d7e0*/  STL [R1+0xc48], R21 ;  /* 0x000c481501007387 */ /* 0x000fe80000100800 */
[----:B------:R1:W-:Y:S04]  /*d7f0*/  STL [R1+0x59c], R12 ;  /* 0x00059c0c01007387 */ /* 0x0003e80000100800 */
[----:B------:R2:W-:Y:S01]  /*d800*/  STL [R1+0x3b0], R16 ;  /* 0x0003b01001007387 */ /* 0x0005e20000100800 */
[----:B-1----:R-:W-:-:S03]  /*d810*/  LEA R12, P5, R3, UR10, 0x1 ;  /* 0x0000000a030c7c11 */ /* 0x002fc6000f8a08ff */
[----:B------:R1:W-:Y:S01]  /*d820*/  STL [R1+0x3b4], R13 ;  /* 0x0003b40d01007387 */ /* 0x0003e20000100800 */
[----:B--2---:R-:W-:-:S03]  /*d830*/  LEA R16, P6, R4, UR10, 0x1 ;  /* 0x0000000a04107c11 */ /* 0x004fc6000f8c08ff */
[----:B------:R2:W-:Y:S01]  /*d840*/  STL [R1+0x3b8], R12 ;  /* 0x0003b80c01007387 */ /* 0x0005e20000100800 */
[----:B-1----:R-:W-:-:S03]  /*d850*/  LEA R13, P0, R5, UR10, 0x1 ;  /* 0x0000000a050d7c11 */ /* 0x002fc6000f8008ff */
[----:B------:R1:W-:Y:S01]  /*d860*/  STL [R1+0x3bc], R16 ;  /* 0x0003bc1001007387 */ /* 0x0003e20000100800 */
[----:B--2---:R-:W-:-:S03]  /*d870*/  LEA R12, P1, R6, UR10, 0x1 ;  /* 0x0000000a060c7c11 */ /* 0x004fc6000f8208ff */
[----:B------:R2:W-:Y:S01]  /*d880*/  STL [R1+0x3c0], R13 ;  /* 0x0003c00d01007387 */ /* 0x0005e20000100800 */
[----:B-1----:R-:W-:-:S03]  /*d890*/  LEA.HI.X.SX32 R16, R27, UR9, 0x1, P2 ;  /* 0x000000091b107c11 */ /* 0x002fc600090f0eff */
[----:B------:R1:W-:Y:S01]  /*d8a0*/  STL [R1+0x3c4], R12 ;  /* 0x0003c40c01007387 */ /* 0x0003e20000100800 */
[----:B--2---:R-:W-:-:S03]  /*d8b0*/  LEA R13, P2, R7, UR10, 0x1 ;  /* 0x0000000a070d7c11 */ /* 0x004fc6000f8408ff */
[----:B------:R-:W-:Y:S01]  /*d8c0*/  STL [R1+0x598], R16 ;  /* 0x0005981001007387 */ /* 0x000fe20000100800 */
[----:B-1----:R-:W-:-:S03]  /*d8d0*/  LEA.HI.X.SX32 R12, R0, UR11, 0x1, P3 ;  /* 0x0000000b000c7c11 */ /* 0x002fc600098f0eff */
[----:B------:R-:W2:Y:S04]  /*d8e0*/  LDL.LU R0, [R1+0x7c] ;  /* 0x00007c0001007983 */ /* 0x000ea80000300800 */
[----:B------:R1:W-:Y:S04]  /*d8f0*/  STL [R1+0x3ac], R13 ;  /* 0x0003ac0d01007387 */ /* 0x0003e80000100800 */
[----:B------:R3:W-:Y:S01]  /*d900*/  STL [R1+0x978], R12 ;  /* 0x0009780c01007387 */ /* 0x0007e20000100800 */
[----:B-1----:R-:W-:Y:S02]  /*d910*/  LEA R13, P3, R8, UR10, 0x1 ;  /* 0x0000000a080d7c11 */ /* 0x002fe4000f8608ff */
[----:B---3--:R-:W-:-:S02]  /*d920*/  LEA.HI.X.SX32 R12, R2, UR11, 0x1, P4 ;  /* 0x0000000b020c7c11 */ /* 0x008fc4000a0f0eff */
[----:B------:R-:W3:Y:S04]  /*d930*/  LDL.LU R2, [R1+0x70] ;  /* 0x0000700001027983 */ /* 0x000ee80000300800 */
[----:B------:R1:W-:Y:S04]  /*d940*/  STL [R1+0x3a8], R13 ;  /* 0x0003a80d01007387 */ /* 0x0003e80000100800 */
[----:B------:R-:W4:Y:S04]  /*d950*/  LDL.LU R27, [R1+0x94] ;  /* 0x00009400011b7983 */ /* 0x000f280000300800 */
[----:B------:R5:W-:Y:S01]  /*d960*/  STL [R1+0x974], R12 ;  /* 0x0009740c01007387 */ /* 0x000be20000100800 */
[----:B-1----:R-:W-:-:S02]  /*d970*/  LEA R13, P4, R9, UR10, 0x1 ;  /* 0x0000000a090d7c11 */ /* 0x002fc4000f8808ff */
[----:B-----5:R-:W-:Y:S02]  /*d980*/  LEA.HI.X.SX32 R12, R3, UR11, 0x1, P5 ;  /* 0x0000000b030c7c11 */ /* 0x020fe4000a8f0eff */
[----:B------:R-:W5:Y:S04]  /*d990*/  LDL.LU R3, [R1+0x64] ;  /* 0x0000640001037983 */ /* 0x000f680000300800 */
[----:B------:R-:W-:Y:S04]  /*d9a0*/  STL [R1+0x3a4], R13 ;  /* 0x0003a40d01007387 */ /* 0x000fe80000100800 */
[----:B------:R1:W-:Y:S02]  /*d9b0*/  STL [R1+0x970], R12 ;  /* 0x0009700c01007387 */ /* 0x0003e40000100800 */
[----:B-1----:R-:W-:-:S02]  /*d9c0*/  LEA.HI.X.SX32 R12, R4, UR11, 0x1, P6 ;  /* 0x0000000b040c7c11 */ /* 0x002fc4000b0f0eff */
[----:B------:R-:W2:Y:S01]  /*d9d0*/  LDL.LU R4, [R1+0x24] ;  /* 0x0000240001047983 */ /* 0x000ea20000300800 */
[----:B------:R-:W-:-:S05]  /*d9e0*/  LEA R13, P5, R10, UR10, 0x1 ;  /* 0x0000000a0a0d7c11 */ /* 0x000fca000f8a08ff */
[----:B------:R1:W-:Y:S04]  /*d9f0*/  STL [R1+0x3a0], R13 ;  /* 0x0003a00d01007387 */ /* 0x0003e80000100800 */
[----:B------:R-:W3:Y:S04]  /*da00*/  LDL.LU R21, [R1+0xb0] ;  /* 0x0000b00001157983 */ /* 0x000ee80000300800 */
[----:B------:R0:W-:Y:S01]  /*da10*/  STL [R1+0x96c], R12 ;  /* 0x00096c0c01007387 */ /* 0x0001e20000100800 */
[----:B-1----:R-:W-:-:S03]  /*da20*/  LEA R13, P6, R11, UR10, 0x1 ;  /* 0x0000000a0b0d7c11 */ /* 0x002fc6000f8c08ff */
[----:B------:R-:W3:Y:S01]  /*da30*/  LDL.LU R20, [R1+0xbc] ;  /* 0x0000bc0001147983 */ /* 0x000ee20000300800 */
[----:B0-----:R-:W-:-:S03]  /*da40*/  LEA.HI.X.SX32 R12, R5, UR11, 0x1, P0 ;  /* 0x0000000b050c7c11 */ /* 0x001fc600080f0eff */
[----:B------:R-:W-:Y:S01]  /*da50*/  STL [R1+0x39c], R13 ;  /* 0x00039c0d01007387 */ /* 0x000fe20000100800 */
[----:B------:R-:W-:-:S03]  /*da60*/  LEA R5, P0, R14, UR10, 0x1 ;  /* 0x0000000a0e057c11 */ /* 0x000fc6000f8008ff */
[----:B------:R0:W-:Y:S02]  /*da70*/  STL [R1+0x968], R12 ;  /* 0x0009680c01007387 */ /* 0x0001e40000100800 */
[----:B0-----:R-:W-:Y:S02]  /*da80*/  LEA.HI.X.SX32 R12, R6, UR11, 0x1, P1 ;  /* 0x0000000b060c7c11 */ /* 0x001fe400088f0eff */
[----:B------:R-:W4:Y:S04]  /*da90*/  LDL.LU R6, [R1+0xa4] ;  /* 0x0000a40001067983 */ /* 0x000f280000300800 */
[----:B------:R0:W-:Y:S04]  /*daa0*/  STL [R1+0x398], R5 ;  /* 0x0003980501007387 */ /* 0x0001e80000100800 */
[----:B0-----:R-:W4:Y:S04]  /*dab0*/  LDL.LU R5, [R1+0xcc] ;  /* 0x0000cc0001057983 */ /* 0x001f280000300800 */
[----:B------:R0:W-:Y:S02]  /*dac0*/  STL [R1+0x964], R12 ;  /* 0x0009640c01007387 */ /* 0x0001e40000100800 */
[----:B0-----:R-:W-:-:S02]  /*dad0*/  LEA.HI.X.SX32 R12, R7, UR11, 0x1, P2 ;  /* 0x0000000b070c7c11 */ /* 0x001fc400090f0eff */
[----:B------:R-:W4:Y:S01]  /*dae0*/  LDL.LU R7, [R1+0x88] ;  /* 0x0000880001077983 */ /* 0x000f220000300800 */
[----:B------:R-:W-:-:S05]  /*daf0*/  LEA R13, P1, R15, UR10, 0x1 ;  /* 0x0000000a0f0d7c11 */ /* 0x000fca000f8208ff */
[----:B------:R-:W-:Y:S04]  /*db00*/  STL [R1+0x394], R13 ;  /* 0x0003940d01007387 */ /* 0x000fe80000100800 */
[----:B------:R-:W4:Y:S04]  /*db10*/  LDL.LU R19, [R1+0xd4] ;  /* 0x0000d40001137983 */ /* 0x000f280000300800 */
[----:B------:R2:W-:Y:S04]  /*db20*/  STL [R1+0x960], R12 ;  /* 0x0009600c01007387 */ /* 0x0005e80000100800 */
[----:B------:R-:W4:Y:S01]  /*db30*/  LDL.LU R18, [R1+0xe4] ;  /* 0x0000e40001127983 */ /* 0x000f220000300800 */
[----:B------:R-:W-:-:S02]  /*db40*/  LEA.HI.X.SX32 R8, R8, UR11, 0x1, P3 ;  /* 0x0000000b08087c11 */ /* 0x000fc400098f0eff */
[----:B--2---:R-:W-:-:S05]  /*db50*/  LEA R12, P2, R4, UR10, 0x1 ;  /* 0x0000000a040c7c11 */ /* 0x004fca000f8408ff */
[----:B------:R5:W-:Y:S04]  /*db60*/  STL [R1+0x390], R12 ;  /* 0x0003900c01007387 */ /* 0x000be80000100800 */
[----:B------:R0:W-:Y:S04]  /*db70*/  STL [R1+0x95c], R8 ;  /* 0x00095c0801007387 */ /* 0x0001e80000100800 */
[----:B------:R-:W2:Y:S01]  /*db80*/  LDL.LU R17, [R1+0xec] ;  /* 0x0000ec0001117983 */ /* 0x000ea20000300800 */
[----:B-----5:R-:W-:Y:S02]  /*db90*/  LEA R12, P3, R3, UR10, 0x1 ;  /* 0x0000000a030c7c11 */ /* 0x020fe4000f8608ff */
[----:B0-----:R-:W-:-:S03]  /*dba0*/  LEA.HI.X.SX32 R8, R9, UR11, 0x1, P4 ;  /* 0x0000000b09087c11 */ /* 0x001fc6000a0f0eff */
[----:B------:R-:W-:Y:S01]  /*dbb0*/  STL [R1+0x38c], R12 ;  /* 0x00038c0c01007387 */ /* 0x000fe20000100800 */
[----:B---3--:R-:W-:-:S03]  /*dbc0*/  LEA R9, P4, R2, UR10, 0x1 ;  /* 0x0000000a02097c11 */ /* 0x008fc6000f8808ff */
[----:B------:R0:W-:Y:S04]  /*dbd0*/  STL [R1+0x958], R8 ;  /* 0x0009580801007387 */ /* 0x0001e80000100800 */
[----:B------:R-:W3:Y:S01]  /*dbe0*/  LDL.LU R16, [R1+0xfc] ;  /* 0x0000fc0001107983 */ /* 0x000ee20000300800 */
[----:B0-----:R-:W-:-:S03]  /*dbf0*/  LEA.HI.X.SX32 R8, R10, UR11, 0x1, P5 ;  /* 0x0000000b0a087c11 */ /* 0x001fc6000a8f0eff */
[----:B------:R0:W-:Y:S04]  /*dc00*/  STL [R1+0x388], R9 ;  /* 0x0003880901007387 */ /* 0x0001e80000100800 */
[----:B------:R1:W-:Y:S04]  /*dc10*/  STL [R1+0x954], R8 ;  /* 0x0009540801007387 */ /* 0x0003e80000100800 */
[----:B------:R-:W5:Y:S01]  /*dc20*/  LDL.LU R13, [R1+0x108] ;  /* 0x00010800010d7983 */ /* 0x000f620000300800 */
[----:B0-----:R-:W-:Y:S02]  /*dc30*/  LEA R9, P5, R0, UR10, 0x1 ;  /* 0x0000000a00097c11 */ /* 0x001fe4000f8a08ff */
[----:B-1----:R-:W-:-:S03]  /*dc40*/  LEA.HI.X.SX32 R8, R11, UR11, 0x1, P6 ;  /* 0x0000000b0b087c11 */ /* 0x002fc6000b0f0eff */
[----:B------:R-:W-:Y:S04]  /*dc50*/  STL [R1+0x384], R9 ;  /* 0x0003840901007387 */ /* 0x000fe80000100800 */
[----:B------:R0:W-:Y:S04]  /*dc60*/  STL [R1+0x940], R8 ;  /* 0x0009400801007387 */ /* 0x0001e80000100800 */
[----:B------:R-:W5:Y:S01]  /*dc70*/  LDL.LU R12, [R1+0x114] ;  /* 0x00011400010c7983 */ /* 0x000f620000300800 */
[----:B0-----:R-:W-:Y:S02]  /*dc80*/  LEA.HI.X.SX32 R8, R14, UR11, 0x1, P0 ;  /* 0x0000000b0e087c11 */ /* 0x001fe400080f0eff */
[----:B----4-:R-:W-:-:S05]  /*dc90*/  LEA R9, P6, R7, UR10, 0x1 ;  /* 0x0000000a07097c11 */ /* 0x010fca000f8c08ff */
[----:B------:R0:W-:Y:S04]  /*dca0*/  STL [R1+0x380], R9 ;  /* 0x0003800901007387 */ /* 0x0001e80000100800 */
[----:B------:R1:W-:Y:S04]  /*dcb0*/  STL [R1+0x7a8], R8 ;  /* 0x0007a80801007387 */ /* 0x0003e80000100800 */
[----:B------:R-:W4:Y:S01]  /*dcc0*/  LDL.LU R29, [R1+0x120] ;  /* 0x00012000011d7983 */ /* 0x000f220000300800 */
[----:B0-----:R-:W-:Y:S02]  /*dcd0*/  LEA R9, P0, R27, UR10, 0x1 ;  /* 0x0000000a1b097c11 */ /* 0x001fe4000f8008ff */
[----:B-1----:R-:W-:-:S03]  /*dce0*/  LEA.HI.X.SX32 R8, R15, UR11, 0x1, P1 ;  /* 0x0000000b0f087c11 */ /* 0x002fc600088f0eff */
[----:B------:R0:W-:Y:S04]  /*dcf0*/  STL [R1+0x37c], R9 ;  /* 0x00037c0901007387 */ /* 0x0001e80000100800 */
[----:B------:R1:W-:Y:S01]  /*dd00*/  STL [R1+0x584], R8 ;  /* 0x0005840801007387 */ /* 0x0003e20000100800 */
[----:B0-----:R-:W-:Y:S02]  /*dd10*/  LEA R9, P1, R6, UR10, 0x1 ;  /* 0x0000000a06097c11 */ /* 0x001fe4000f8208ff */
[----:B-1----:R-:W-:Y:S02]  /*dd20*/  LEA.HI.X.SX32 R8, R4, UR11, 0x1, P2 ;  /* 0x0000000b04087c11 */ /* 0x002fe400090f0eff */
[----:B------:R-:W4:Y:S04]  /*dd30*/  LDL.LU R4, [R1+0x130] ;  /* 0x0001300001047983 */ /* 0x000f280000300800 */
[----:B------:R-:W-:Y:S04]  /*dd40*/  STL [R1+0x36c], R9 ;  /* 0x00036c0901007387 */ /* 0x000fe80000100800 */
[----:B------:R0:W-:Y:S02]  /*dd50*/  STL [R1+0x3c8], R8 ;  /* 0x0003c80801007387 */ /* 0x0001e40000100800 */
[----:B0-----:R-:W-:-:S02]  /*dd60*/  LEA.HI.X.SX32 R8, R3, UR11, 0x1, P3 ;  /* 0x0000000b03087c11 */ /* 0x001fc400098f0eff */
[----:B------:R-:W4:Y:S01]  /*dd70*/  LDL.LU R3, [R1+0x13c] ;  /* 0x00013c0001037983 */ /* 0x000f220000300800 */
[----:B------:R-:W-:-:S05]  /*dd80*/  LEA R9, P2, R21, UR10, 0x1 ;  /* 0x0000000a15097c11 */ /* 0x000fca000f8408ff */
[----:B------:R-:W-:Y:S04]  /*dd90*/  STL [R1+0x370], R9 ;  /* 0x0003700901007387 */ /* 0x000fe80000100800 */
[----:B------:R0:W-:Y:S02]  /*dda0*/  STL [R1+0x3cc], R8 ;  /* 0x0003cc0801007387 */ /* 0x0001e40000100800 */
[----:B0-----:R-:W-:Y:S02]  /*ddb0*/  LEA.HI.X.SX32 R8, R2, UR11, 0x1, P4 ;  /* 0x0000000b02087c11 */ /* 0x001fe4000a0f0eff */
[----:B------:R-:W4:Y:S01]  /*ddc0*/  LDL.LU R2, [R1+0x148] ;  /* 0x0001480001027983 */ /* 0x000f220000300800 */
[----:B------:R-:W-:-:S05]  /*ddd0*/  LEA R9, P3, R20, UR10, 0x1 ;  /* 0x0000000a14097c11 */ /* 0x000fca000f8608ff */
[----:B------:R0:W-:Y:S04]  /*dde0*/  STL [R1+0x374], R9 ;  /* 0x0003740901007387 */ /* 0x0001e80000100800 */
[----:B------:R1:W-:Y:S01]  /*ddf0*/  STL [R1+0x3d0], R8 ;  /* 0x0003d00801007387 */ /* 0x0003e20000100800 */
[----:B0-----:R-:W-:Y:S02]  /*de00*/  LEA R9, P4, R5, UR10, 0x1 ;  /* 0x0000000a05097c11 */ /* 0x001fe4000f8808ff */
[----:B-1----:R-:W-:Y:S02]  /*de10*/  LEA.HI.X.SX32 R8, R0, UR11, 0x1, P5 ;  /* 0x0000000b00087c11 */ /* 0x002fe4000a8f0eff */
[----:B------:R-:W4:Y:S04]  /*de20*/  LDL.LU R0, [R1+0x154] ;  /* 0x0001540001007983 */ /* 0x000f280000300800 */
[----:B------:R0:W-:Y:S04]  /*de30*/  STL [R1+0x378], R9 ;  /* 0x0003780901007387 */ /* 0x0001e80000100800 */
[----:B------:R1:W-:Y:S01]  /*de40*/  STL [R1+0x3d4], R8 ;  /* 0x0003d40801007387 */ /* 0x0003e20000100800 */
[----:B0-----:R-:W-:-:S02]  /*de50*/  LEA R9, P5, R19, UR10, 0x1 ;  /* 0x0000000a13097c11 */ /* 0x001fc4000f8a08ff */
[----:B-1----:R-:W-:Y:S02]  /*de60*/  LEA.HI.X.SX32 R8, R7, UR11, 0x1, P6 ;  /* 0x0000000b07087c11 */ /* 0x002fe4000b0f0eff */
[----:B------:R-:W4:Y:S04]  /*de70*/  LDL.LU R7, [R1+0x164] ;  /* 0x0001640001077983 */ /* 0x000f280000300800 */
[----:B------:R0:W-:Y:S04]  /*de80*/  STL [R1+0x7ac], R9 ;  /* 0x0007ac0901007387 */ /* 0x0001e80000100800 */
[----:B------:R1:W-:Y:S01]  /*de90*/  STL [R1+0x3d8], R8 ;  /* 0x0003d80801007387 */ /* 0x0003e20000100800 */
[----:B0-----:R-:W-:-:S02]  /*dea0*/  LEA R9, P6, R18, UR10, 0x1 ;  /* 0x0000000a12097c11 */ /* 0x001fc4000f8c08ff */
[----:B-1----:R-:W-:Y:S02]  /*deb0*/  LEA.HI.X.SX32 R8, R27, UR11, 0x1, P0 ;  /* 0x0000000b1b087c11 */ /* 0x002fe400080f0eff */
[----:B------:R-:W4:Y:S04]  /*dec0*/  LDL.LU R27, [R1+0x16c] ;  /* 0x00016c00011b7983 */ /* 0x000f280000300800 */
[----:B------:R-:W-:Y:S04]  /*ded0*/  STL [R1+0x7b0], R9 ;  /* 0x0007b00901007387 */ /* 0x000fe80000100800 */
[----:B------:R0:W-:Y:S02]  /*dee0*/  STL [R1+0x3dc], R8 ;  /* 0x0003dc0801007387 */ /* 0x0001e40000100800 */
[----:B0-----:R-:W-:-:S02]  /*def0*/  LEA.HI.X.SX32 R8, R6, UR11, 0x1, P1 ;  /* 0x0000000b06087c11 */ /* 0x001fc400088f0eff */
[----:B------:R-:W4:Y:S01]  /*df00*/  LDL.LU R6, [R1+0x17c] ;  /* 0x00017c0001067983 */ /* 0x000f220000300800 */
[----:B--2---:R-:W-:-:S05]  /*df10*/  LEA R9, P0, R17, UR10, 0x1 ;  /* 0x0000000a11097c11 */ /* 0x004fca000f8008ff */
[----:B------:R3:W-:Y:S04]  /*df20*/  STL [R1+0x7b4], R9 ;  /* 0x0007b40901007387 */ /* 0x0007e80000100800 */
[----:B------:R0:W-:Y:S01]  /*df30*/  STL [R1+0x3e0], R8 ;  /* 0x0003e00801007387 */ /* 0x0001e20000100800 */
[----:B---3--:R-:W-:Y:S02]  /*df40*/  LEA R9, P1, R16, UR10, 0x1 ;  /* 0x0000000a10097c11 */ /* 0x008fe4000f8208ff */
[----:B0-----:R-:W-:Y:S02]  /*df50*/  LEA.HI.X.SX32 R8, R21, UR11, 0x1, P2 ;  /* 0x0000000b15087c11 */ /* 0x001fe400090f0eff */
[----:B------:R-:W2:Y:S04]  /*df60*/  LDL.LU R21, [R1+0x184] ;  /* 0x0001840001157983 */ /* 0x000ea80000300800 */
[----:B------:R5:W-:Y:S04]  /*df70*/  STL [R1+0x7b8], R9 ;  /* 0x0007b80901007387 */ /* 0x000be80000100800 */
[----:B------:R0:W-:Y:S01]  /*df80*/  STL [R1+0x3e4], R8 ;  /* 0x0003e40801007387 */ /* 0x0001e20000100800 */
[----:B-----5:R-:W-:-:S02]  /*df90*/  LEA R9, P2, R13, UR10, 0x1 ;  /* 0x0000000a0d097c11 */ /* 0x020fc4000f8408ff */
[----:B0-----:R-:W-:Y:S02]  /*dfa0*/  LEA.HI.X.SX32 R8, R20, UR11, 0x1, P3 ;  /* 0x0000000b14087c11 */ /* 0x001fe400098f0eff */
[----:B------:R-:W3:Y:S04]  /*dfb0*/  LDL.LU R20, [R1+0x188] ;  /* 0x0001880001147983 */ /* 0x000ee80000300800 */
[----:B------:R0:W-:Y:S04]  /*dfc0*/  STL [R1+0x7bc], R9 ;  /* 0x0007bc0901007387 */ /* 0x0001e80000100800 */
[----:B------:R1:W-:Y:S01]  /*dfd0*/  STL [R1+0x3e8], R8 ;  /* 0x0003e80801007387 */ /* 0x0003e20000100800 */
[----:B0-----:R-:W-:-:S02]  /*dfe0*/  LEA R9, P3, R12, UR10, 0x1 ;  /* 0x0000000a0c097c11 */ /* 0x001fc4000f8608ff */
[----:B-1----:R-:W-:Y:S02]  /*dff0*/  LEA.HI.X.SX32 R8, R5, UR11, 0x1, P4 ;  /* 0x0000000b05087c11 */ /* 0x002fe4000a0f0eff */
[----:B------:R-:W5:Y:S04]  /*e000*/  LDL.LU R5, [R1+0x180] ;  /* 0x0001800001057983 */ /* 0x000f680000300800 */
[----:B------:R-:W-:Y:S04]  /*e010*/  STL [R1+0x7c0], R9 ;  /* 0x0007c00901007387 */ /* 0x000fe80000100800 */
[----:B------:R0:W-:Y:S02]  /*e020*/  STL [R1+0x3ec], R8 ;  /* 0x0003ec0801007387 */ /* 0x0001e40000100800 */
[----:B0-----:R-:W-:-:S02]  /*e030*/  LEA.HI.X.SX32 R8, R19, UR11, 0x1, P5 ;  /* 0x0000000b13087c11 */ /* 0x001fc4000a8f0eff */
[----:B------:R-:W5:Y:S01]  /*e040*/  LDL.LU R19, [R1+0x178] ;  /* 0x0001780001137983 */ /* 0x000f620000300800 */
[----:B----4-:R-:W-:-:S05]  /*e050*/  LEA R9, P4, R29, UR10, 0x1 ;  /* 0x0000000a1d097c11 */ /* 0x010fca000f8808ff */
        /* <DEDUP_REMOVED lines=39> */
[----:B------:R-:W-:Y:S02]  /*e2d0*/  LEA.HI.X.SX32 R7, R7, UR11, 0x1, P2 ;  /* 0x0000000b07077c11 */ /* 0x000fe400090f0eff */
[----:B------:R-:W-:Y:S02]  /*e2e0*/  LEA.HI.X.SX32 R6, R6, UR11, 0x1, P4 ;  /* 0x0000000b06067c11 */ /* 0x000fe4000a0f0eff */
[----:B--2---:R-:W-:-:S05]  /*e2f0*/  LEA R9, P5, R21, UR10, 0x1 ;  /* 0x0000000a15097c11 */ /* 0x004fca000f8a08ff */
[----:B------:R-:W-:Y:S04]  /*e300*/  STL [R1+0x7e4], R9 ;  /* 0x0007e40901007387 */ /* 0x000fe80000100800 */
[----:B------:R0:W-:Y:S02]  /*e310*/  STL [R1+0x410], R8 ;  /* 0x0004100801007387 */ /* 0x0001e40000100800 */
[----:B0-----:R-:W-:Y:S02]  /*e320*/  LEA.HI.X.SX32 R8, R2, UR11, 0x1, P0 ;  /* 0x0000000b02087c11 */ /* 0x001fe400080f0eff */
[----:B---3--:R-:W-:Y:S01]  /*e330*/  LEA R9, P6, R20, UR10, 0x1 ;  /* 0x0000000a14097c11 */ /* 0x008fe2000f8c08ff */
        /* <DEDUP_REMOVED lines=8> */
[----:B0-----:R-:W-:-:S03]  /*e3c0*/  LEA R9, P1, R19, UR10, 0x1 ;  /* 0x0000000a13097c11 */ /* 0x001fc6000f8208ff */
[----:B-1----:R-:W5:Y:S04]  /*e3d0*/  LDL.LU R8, [R1+0x138] ;  /* 0x0001380001087983 */ /* 0x002f680000300800 */
[----:B------:R-:W-:Y:S04]  /*e3e0*/  STL [R1+0x7f0], R9 ;  /* 0x0007f00901007387 */ /* 0x000fe80000100800 */
[----:B------:R0:W-:Y:S02]  /*e3f0*/  STL [R1+0x41c], R7 ;  /* 0x00041c0701007387 */ /* 0x0001e40000100800 */
[----:B0-----:R-:W-:-:S02]  /*e400*/  LEA.HI.X.SX32 R7, R27, UR11, 0x1, P3 ;  /* 0x0000000b1b077c11 */ /* 0x001fc400098f0eff */
[----:B------:R-:W5:Y:S01]  /*e410*/  LDL.LU R27, [R1+0x134] ;  /* 0x00013400011b7983 */ /* 0x000f620000300800 */
[----:B----4-:R-:W-:-:S05]  /*e420*/  LEA R9, P2, R18, UR10, 0x1 ;  /* 0x0000000a12097c11 */ /* 0x010fca000f8408ff */
[----:B------:R-:W-:Y:S04]  /*e430*/  STL [R1+0x7f4], R9 ;  /* 0x0007f40901007387 */ /* 0x000fe80000100800 */
[----:B------:R0:W-:Y:S04]  /*e440*/  STL [R1+0x420], R7 ;  /* 0x0004200701007387 */ /* 0x0001e80000100800 */
[----:B0-----:R-:W4:Y:S01]  /*e450*/  LDL.LU R7, [R1+0x12c] ;  /* 0x00012c0001077983 */ /* 0x001f220000300800 */
[----:B------:R-:W-:-:S05]  /*e460*/  LEA R9, P3, R17, UR10, 0x1 ;  /* 0x0000000a11097c11 */ /* 0x000fca000f8608ff */
        /* <DEDUP_REMOVED lines=11> */
[----:B------:R0:W-:Y:S04]  /*e520*/  STL [R1+0x42c], R6 ;  /* 0x00042c0601007387 */ /* 0x0001e80000100800 */
[----:B0-----:R-:W4:Y:S01]  /*e530*/  LDL.LU R6, [R1+0x11c] ;  /* 0x00011c0001067983 */ /* 0x001f220000300800 */
[----:B------:R-:W-:Y:S02]  /*e540*/  LEA R9, P6, R12, UR10, 0x1 ;  /* 0x0000000a0c097c11 */ /* 0x000fe4000f8c08ff */
[----:B------:R-:W-:-:S03]  /*e550*/  LEA.HI.X.SX32 R5, R5, UR11, 0x1, P0 ;  /* 0x0000000b05057c11 */ /* 0x000fc600080f0eff */
[----:B------:R-:W-:Y:S04]  /*e560*/  STL [R1+0x804], R9 ;  /* 0x0008040901007387 */ /* 0x000fe80000100800 */
[----:B------:R0:W-:Y:S02]  /*e570*/  STL [R1+0x430], R5 ;  /* 0x0004300501007387 */ /* 0x0001e40000100800 */
[----:B0-----:R-:W-:Y:S02]  /*e580*/  LEA.HI.X.SX32 R5, R19, UR11, 0x1, P1 ;  /* 0x0000000b13057c11 */ /* 0x001fe400088f0eff */
[----:B------:R-:W-:Y:S01]  /*e590*/  LEA R9, P0, R29, UR10, 0x1 ;  /* 0x0000000a1d097c11 */ /* 0x000fe2000f8008ff */
[----:B------:R-:W4:Y:S04]  /*e5a0*/  LDL.LU R19, [R1+0x118] ;  /* 0x0001180001137983 */ /* 0x000f280000300800 */
[----:B------:R0:W-:Y:S04]  /*e5b0*/  STL [R1+0x808], R9 ;  /* 0x0008080901007387 */ /* 0x0001e80000100800 */
[----:B------:R1:W-:Y:S01]  /*e5c0*/  STL [R1+0x434], R5 ;  /* 0x0004340501007387 */ /* 0x0003e20000100800 */
[----:B------:R-:W-:-:S02]  /*e5d0*/  LEA.HI.X.SX32 R10, R17, UR11, 0x1, P3 ;  /* 0x0000000b110a7c11 */ /* 0x000fc400098f0eff */
[----:B0-----:R-:W-:Y:S02]  /*e5e0*/  LEA R9, P1, R4, UR10, 0x1 ;  /* 0x0000000a04097c11 */ /* 0x001fe4000f8208ff */
[----:B-1----:R-:W-:Y:S02]  /*e5f0*/  LEA.HI.X.SX32 R5, R18, UR11, 0x1, P2 ;  /* 0x0000000b12057c11 */ /* 0x002fe400090f0eff */
[----:B------:R-:W4:Y:S04]  /*e600*/  LDL.LU R18, [R1+0x110] ;  /* 0x0001100001127983 */ /* 0x000f280000300800 */
[----:B------:R0:W-:Y:S04]  /*e610*/  STL [R1+0x80c], R9 ;  /* 0x00080c0901007387 */ /* 0x0001e80000100800 */
[----:B------:R1:W-:Y:S01]  /*e620*/  STL [R1+0x438], R5 ;  /* 0x0004380501007387 */ /* 0x0003e20000100800 */
[----:B0-----:R-:W-:-:S03]  /*e630*/  LEA R9, P2, R3, UR10, 0x1 ;  /* 0x0000000a03097c11 */ /* 0x001fc6000f8408ff */
[----:B-1----:R-:W4:Y:S04]  /*e640*/  LDL.LU R5, [R1+0x10c] ;  /* 0x00010c0001057983 */ /* 0x002f280000300800 */
[----:B------:R-:W-:Y:S04]  /*e650*/  STL [R1+0x810], R9 ;  /* 0x0008100901007387 */ /* 0x000fe80000100800 */
[----:B------:R0:W-:Y:S04]  /*e660*/  STL [R1+0x43c], R10 ;  /* 0x00043c0a01007387 */ /* 0x0001e80000100800 */
[----:B------:R-:W4:Y:S01]  /*e670*/  LDL.LU R17, [R1+0x104] ;  /* 0x0001040001117983 */ /* 0x000f220000300800 */
[----:B0-----:R-:W-:-:S02]  /*e680*/  LEA.HI.X.SX32 R10, R16, UR11, 0x1, P4 ;  /* 0x0000000b100a7c11 */ /* 0x001fc4000a0f0eff */
[----:B--2---:R-:W-:-:S05]  /*e690*/  LEA R9, P3, R2, UR10, 0x1 ;  /* 0x0000000a02097c11 */ /* 0x004fca000f8608ff */
[----:B------:R-:W-:Y:S04]  /*e6a0*/  STL [R1+0x814], R9 ;  /* 0x0008140901007387 */ /* 0x000fe80000100800 */
[----:B------:R0:W-:Y:S04]  /*e6b0*/  STL [R1+0x440], R10 ;  /* 0x0004400a01007387 */ /* 0x0001e80000100800 */
[----:B------:R-:W2:Y:S01]  /*e6c0*/  LDL.LU R16, [R1+0x100] ;  /* 0x0001000001107983 */ /* 0x000ea20000300800 */
[----:B0-----:R-:W-:Y:S02]  /*e6d0*/  LEA.HI.X.SX32 R10, R13, UR11, 0x1, P5 ;  /* 0x0000000b0d0a7c11 */ /* 0x001fe4000a8f0eff */
[----:B---3--:R-:W-:-:S05]  /*e6e0*/  LEA R9, P4, R0, UR10, 0x1 ;  /* 0x0000000a00097c11 */ /* 0x008fca000f8808ff */
[----:B------:R5:W-:Y:S04]  /*e6f0*/  STL [R1+0x818], R9 ;  /* 0x0008180901007387 */ /* 0x000be80000100800 */
[----:B------:R0:W-:Y:S04]  /*e700*/  STL [R1+0x444], R10 ;  /* 0x0004440a01007387 */ /* 0x0001e80000100800 */
[----:B------:R-:W3:Y:S01]  /*e710*/  LDL.LU R13, [R1+0xf8] ;  /* 0x0000f800010d7983 */ /* 0x000ee20000300800 */
[----:B-----5:R-:W-:Y:S02]  /*e720*/  LEA R9, P5, R8, UR10, 0x1 ;  /* 0x0000000a08097c11 */ /* 0x020fe4000f8a08ff */
[----:B0-----:R-:W-:-:S03]  /*e730*/  LEA.HI.X.SX32 R10, R12, UR11, 0x1, P6 ;  /* 0x0000000b0c0a7c11 */ /* 0x001fc6000b0f0eff */
[----:B------:R-:W-:Y:S04]  /*e740*/  STL [R1+0x81c], R9 ;  /* 0x00081c0901007387 */ /* 0x000fe80000100800 */
[----:B------:R0:W-:Y:S04]  /*e750*/  STL [R1+0x448], R10 ;  /* 0x0004480a01007387 */ /* 0x0001e80000100800 */
[----:B------:R-:W5:Y:S01]  /*e760*/  LDL.LU R12, [R1+0xf4] ;  /* 0x0000f400010c7983 */ /* 0x000f620000300800 */
[----:B0-----:R-:W-:Y:S02]  /*e770*/  LEA.HI.X.SX32 R10, R29, UR11, 0x1, P0 ;  /* 0x0000000b1d0a7c11 */ /* 0x001fe400080f0eff */
[----:B------:R-:W-:-:S05]  /*e780*/  LEA R9, P6, R27, UR10, 0x1 ;  /* 0x0000000a1b097c11 */ /* 0x000fca000f8c08ff */
[----:B------:R4:W-:Y:S04]  /*e790*/  STL [R1+0x820], R9 ;  /* 0x0008200901007387 */ /* 0x0009e80000100800 */
[----:B------:R0:W-:Y:S04]  /*e7a0*/  STL [R1+0x44c], R10 ;  /* 0x00044c0a01007387 */ /* 0x0001e80000100800 */
[----:B------:R-:W5:Y:S01]  /*e7b0*/  LDL.LU R29, [R1+0xf0] ;  /* 0x0000f000011d7983 */ /* 0x000f620000300800 */
[----:B----4-:R-:W-:Y:S02]  /*e7c0*/  LEA R9, P0, R7, UR10, 0x1 ;  /* 0x0000000a07097c11 */ /* 0x010fe4000f8008ff */
[----:B0-----:R-:W-:-:S03]  /*e7d0*/  LEA.HI.X.SX32 R10, R4, UR11, 0x1, P1 ;  /* 0x0000000b040a7c11 */ /* 0x001fc600088f0eff */
[----:B------:R0:W-:Y:S04]  /*e7e0*/  STL [R1+0x824], R9 ;  /* 0x0008240901007387 */ /* 0x0001e80000100800 */
[----:B------:R-:W4:Y:S04]  /*e7f0*/  LDL.LU R4, [R1+0xe8] ;  /* 0x0000e80001047983 */ /* 0x000f280000300800 */
[----:B------:R1:W-:Y:S01]  /*e800*/  STL [R1+0x450], R10 ;  /* 0x0004500a01007387 */ /* 0x0003e20000100800 */
[----:B0-----:R-:W-:Y:S02]  /*e810*/  LEA R9, P1, R21, UR10, 0x1 ;  /* 0x0000000a15097c11 */ /* 0x001fe4000f8208ff */
[----:B-1----:R-:W-:-:S03]  /*e820*/  LEA.HI.X.SX32 R10, R3, UR11, 0x1, P2 ;  /* 0x0000000b030a7c11 */ /* 0x002fc600090f0eff */
        /* <DEDUP_REMOVED lines=14> */
[----:B-1----:R-:W-:-:S02]  /*e910*/  LEA.HI.X.SX32 R10, R8, UR11, 0x1, P5 ;  /* 0x0000000b080a7c11 */ /* 0x002fc4000a8f0eff */
[----:B------:R-:W-:Y:S01]  /*e920*/  LEA.HI.X.SX32 R8, R27, UR11, 0x1, P6 ;  /* 0x0000000b1b087c11 */ /* 0x000fe2000b0f0eff */
[----:B------:R0:W-:Y:S04]  /*e930*/  STL [R1+0x834], R9 ;  /* 0x0008340901007387 */ /* 0x0001e80000100800 */
[----:B------:R-:W-:Y:S04]  /*e940*/  STL [R1+0x460], R10 ;  /* 0x0004600a01007387 */ /* 0x000fe80000100800 */
[----:B------:R-:W4:Y:S01]  /*e950*/  LDL.LU R27, [R1+0xd0] ;  /* 0x0000d000011b7983 */ /* 0x000f220000300800 */
[----:B0-----:R-:W-:-:S05]  /*e960*/  LEA R9, P5, R18, UR10, 0x1 ;  /* 0x0000000a12097c11 */ /* 0x001fca000f8a08ff */
[----:B------:R0:W-:Y:S04]  /*e970*/  STL [R1+0x838], R9 ;  /* 0x0008380901007387 */ /* 0x0001e80000100800 */
[----:B------:R1:W-:Y:S04]  /*e980*/  STL [R1+0x464], R8 ;  /* 0x0004640801007387 */ /* 0x0003e80000100800 */
[----:B0-----:R-:W4:Y:S01]  /*e990*/  LDL.LU R9, [R1+0xc8] ;  /* 0x0000c80001097983 */ /* 0x001f220000300800 */
[----:B------:R-:W-:Y:S02]  /*e9a0*/  LEA R10, P6, R5, UR10, 0x1 ;  /* 0x0000000a050a7c11 */ /* 0x000fe4000f8c08ff */
[----:B-1----:R-:W-:-:S03]  /*e9b0*/  LEA.HI.X.SX32 R8, R7, UR11, 0x1, P0 ;  /* 0x0000000b07087c11 */ /* 0x002fc600080f0eff */
[----:B------:R-:W-:Y:S04]  /*e9c0*/  STL [R1+0x83c], R10 ;  /* 0x00083c0a01007387 */ /* 0x000fe80000100800 */
[----:B------:R0:W-:Y:S01]  /*e9d0*/  STL [R1+0x468], R8 ;  /* 0x0004680801007387 */ /* 0x0001e20000100800 */
[----:B------:R-:W-:Y:S02]  /*e9e0*/  LEA R7, P0, R17, UR10, 0x1 ;  /* 0x0000000a11077c11 */ /* 0x000fe4000f8008ff */
[----:B0-----:R-:W-:Y:S02]  /*e9f0*/  LEA.HI.X.SX32 R8, R21, UR11, 0x1, P1 ;  /* 0x0000000b15087c11 */ /* 0x001fe400088f0eff */
[----:B------:R-:W4:Y:S04]  /*ea00*/  LDL.LU R21, [R1+0xc4] ;  /* 0x0000c40001157983 */ /* 0x000f280000300800 */
[----:B------:R-:W-:Y:S04]  /*ea10*/  STL [R1+0x840], R7 ;  /* 0x0008400701007387 */ /* 0x000fe80000100800 */
[----:B------:R0:W-:Y:S02]  /*ea20*/  STL [R1+0x46c], R8 ;  /* 0x00046c0801007387 */ /* 0x0001e40000100800 */
[----:B0-----:R-:W-:-:S02]  /*ea30*/  LEA.HI.X.SX32 R8, R20, UR11, 0x1, P2 ;  /* 0x0000000b14087c11 */ /* 0x001fc400090f0eff */
[----:B------:R-:W4:Y:S01]  /*ea40*/  LDL.LU R20, [R1+0xc0] ;  /* 0x0000c00001147983 */ /* 0x000f220000300800 */
[----:B------:R-:W-:Y:S02]  /*ea50*/  LEA.HI.X.SX32 R6, R6, UR11, 0x1, P3 ;  /* 0x0000000b06067c11 */ /* 0x000fe400098f0eff */
[----:B--2---:R-:W-:-:S05]  /*ea60*/  LEA R7, P1, R16, UR10, 0x1 ;  /* 0x0000000a10077c11 */ /* 0x004fca000f8208ff */
[----:B------:R-:W-:Y:S04]  /*ea70*/  STL [R1+0x844], R7 ;  /* 0x0008440701007387 */ /* 0x000fe80000100800 */
[----:B------:R0:W-:Y:S04]  /*ea80*/  STL [R1+0x470], R8 ;  /* 0x0004700801007387 */ /* 0x0001e80000100800 */
[----:B0-----:R-:W2:Y:S01]  /*ea90*/  LDL.LU R8, [R1+0xb8] ;  /* 0x0000b80001087983 */ /* 0x001ea20000300800 */
[----:B---3--:R-:W-:-:S05]  /*eaa0*/  LEA R7, P2, R13, UR10, 0x1 ;  /* 0x0000000a0d077c11 */ /* 0x008fca000f8408ff */
[----:B------:R-:W-:Y:S04]  /*eab0*/  STL [R1+0x848], R7 ;  /* 0x0008480701007387 */ /* 0x000fe80000100800 */
[----:B------:R0:W-:Y:S01]  /*eac0*/  STL [R1+0x474], R6 ;  /* 0x0004740601007387 */ /* 0x0001e20000100800 */
[----:B-----5:R-:W-:Y:S02]  /*ead0*/  LEA R10, P3, R12, UR10, 0x1 ;  /* 0x0000000a0c0a7c11 */ /* 0x020fe4000f8608ff */
[----:B0-----:R-:W-:-:S03]  /*eae0*/  LEA.HI.X.SX32 R6, R19, UR11, 0x1, P4 ;  /* 0x0000000b13067c11 */ /* 0x001fc6000a0f0eff */
[----:B------:R-:W-:Y:S04]  /*eaf0*/  STL [R1+0x84c], R10 ;  /* 0x00084c0a01007387 */ /* 0x000fe80000100800 */
[----:B------:R-:W3:Y:S04]  /*eb00*/  LDL.LU R19, [R1+0xb4] ;  /* 0x0000b40001137983 */ /* 0x000ee80000300800 */
[----:B------:R0:W-:Y:S01]  /*eb10*/  STL [R1+0x478], R6 ;  /* 0x0004780601007387 */ /* 0x0001e20000100800 */
[----:B------:R-:W-:Y:S02]  /*eb20*/  LEA R7, P4, R29, UR10, 0x1 ;  /* 0x0000000a1d077c11 */ /* 0x000fe4000f8808ff */
[----:B0-----:R-:W-:-:S03]  /*eb30*/  LEA.HI.X.SX32 R6, R18, UR11, 0x1, P5 ;  /* 0x0000000b12067c11 */ /* 0x001fc6000a8f0eff */
[----:B------:R4:W-:Y:S04]  /*eb40*/  STL [R1+0x850], R7 ;  /* 0x0008500701007387 */ /* 0x0009e80000100800 */
[----:B------:R-:W5:Y:S01]  /*eb50*/  LDL.LU R18, [R1+0xac] ;  /* 0x0000ac0001127983 */ /* 0x000f620000300800 */
[----:B----4-:R-:W-:-:S03]  /*eb60*/  LEA R7, P5, R4, UR10, 0x1 ;  /* 0x0000000a04077c11 */ /* 0x010fc6000f8a08ff */
[----:B------:R0:W-:Y:S04]  /*eb70*/  STL [R1+0x47c], R6 ;  /* 0x00047c0601007387 */ /* 0x0001e80000100800 */
[----:B------:R1:W-:Y:S01]  /*eb80*/  STL [R1+0x854], R7 ;  /* 0x0008540701007387 */ /* 0x0003e20000100800 */
[----:B0-----:R-:W-:-:S03]  /*eb90*/  LEA.HI.X.SX32 R6, R5, UR11, 0x1, P6 ;  /* 0x0000000b05067c11 */ /* 0x001fc6000b0f0eff */
[----:B-1----:R-:W4:Y:S04]  /*eba0*/  LDL.LU R7, [R1+0xa8] ;  /* 0x0000a80001077983 */ /* 0x002f280000300800 */
[----:B------:R0:W-:Y:S01]  /*ebb0*/  STL [R1+0x480], R6 ;  /* 0x0004800601007387 */ /* 0x0001e20000100800 */
[----:B------:R-:W-:Y:S02]  /*ebc0*/  LEA R5, P6, R3, UR10, 0x1 ;  /* 0x0000000a03057c11 */ /* 0x000fe4000f8c08ff */
        /* <DEDUP_REMOVED lines=9> */
[----:B0-----:R-:W-:-:S05]  /*ec60*/  LEA R5, P1, R0, UR10, 0x1 ;  /* 0x0000000a00057c11 */ /* 0x001fca000f8208ff */
[----:B------:R-:W-:Y:S04]  /*ec70*/  STL [R1+0x860], R5 ;  /* 0x0008600501007387 */ /* 0x000fe80000100800 */
[----:B-1----:R-:W4:Y:S01]  /*ec80*/  LDL.LU R6, [R1+0x98] ;  /* 0x0000980001067983 */ /* 0x002f220000300800 */
[----:B------:R-:W-:-:S05]  /*ec90*/  LEA.HI.X.SX32 R10, R13, UR11, 0x1, P2 ;  /* 0x0000000b0d0a7c11 */ /* 0x000fca00090f0eff */
[----:B------:R0:W-:Y:S04]  /*eca0*/  STL [R1+0x48c], R10 ;  /* 0x00048c0a01007387 */ /* 0x0001e80000100800 */
[----:B------:R-:W4:Y:S01]  /*ecb0*/  LDL.LU R13, [R1+0x90] ;  /* 0x00009000010d7983 */ /* 0x000f220000300800 */
[----:B0-----:R-:W-:Y:S02]  /*ecc0*/  LEA.HI.X.SX32 R10, R12, UR11, 0x1, P3 ;  /* 0x0000000b0c0a7c11 */ /* 0x001fe400098f0eff */
[----:B------:R-:W-:-:S05]  /*ecd0*/  LEA R5, P2, R27, UR10, 0x1 ;  /* 0x0000000a1b057c11 */ /* 0x000fca000f8408ff */
[----:B------:R-:W-:Y:S04]  /*ece0*/  STL [R1+0x864], R5 ;  /* 0x0008640501007387 */ /* 0x000fe80000100800 */
        /* <DEDUP_REMOVED lines=9> */
[----:B------:R0:W-:Y:S04]  /*ed80*/  STL [R1+0x86c], R5 ;  /* 0x00086c0501007387 */ /* 0x0001e80000100800 */
[----:B0-----:R-:W4:Y:S01]  /*ed90*/  LDL.LU R5, [R1+0x80] ;  /* 0x0000800001057983 */ /* 0x001f220000300800 */
[----:B------:R-:W-:-:S03]  /*eda0*/  LEA R4, P5, R20, UR10, 0x1 ;  /* 0x0000000a14047c11 */ /* 0x000fc6000f8a08ff */
[----:B------:R-:W-:Y:S04]  /*edb0*/  STL [R1+0x498], R10 ;  /* 0x0004980a01007387 */ /* 0x000fe80000100800 */
[----:B------:R0:W-:Y:S04]  /*edc0*/  STL [R1+0x870], R4 ;  /* 0x0008700401007387 */ /* 0x0001e80000100800 */
[----:B0-----:R-:W4:Y:S01]  /*edd0*/  LDL.LU R4, [R1+0x78] ;  /* 0x0000780001047983 */ /* 0x001f220000300800 */
[----:B------:R-:W-:Y:S02]  /*ede0*/  LEA.HI.X.SX32 R10, R3, UR11, 0x1, P6 ;  /* 0x0000000b030a7c11 */ /* 0x000fe4000b0f0eff */
[----:B------:R-:W-:-:S03]  /*edf0*/  LEA.HI.X.SX32 R2, R2, UR11, 0x1, P0 ;  /* 0x0000000b02027c11 */ /* 0x000fc600080f0eff */
[----:B------:R-:W-:Y:S01]  /*ee00*/  STL [R1+0x49c], R10 ;  /* 0x00049c0a01007387 */ /* 0x000fe20000100800 */
[----:B------:R-:W-:Y:S02]  /*ee10*/  LEA.HI.X.SX32 R11, R27, UR11, 0x1, P2 ;  /* 0x0000000b1b0b7c11 */ /* 0x000fe400090f0eff */
[----:B--2---:R-:W-:-:S05]  /*ee20*/  LEA R3, P6, R8, UR10, 0x1 ;  /* 0x0000000a08037c11 */ /* 0x004fca000f8c08ff */
[----:B------:R0:W-:Y:S04]  /*ee30*/  STL [R1+0x874], R3 ;  /* 0x0008740301007387 */ /* 0x0001e80000100800 */
[----:B0-----:R-:W2:Y:S04]  /*ee40*/  LDL.LU R3, [R1+0x74] ;  /* 0x0000740001037983 */ /* 0x001ea80000300800 */
[----:B------:R0:W-:Y:S02]  /*ee50*/  STL [R1+0x4a0], R2 ;  /* 0x0004a00201007387 */ /* 0x0001e40000100800 */
[----:B0-----:R-:W-:-:S02]  /*ee60*/  LEA.HI.X.SX32 R2, R0, UR11, 0x1, P1 ;  /* 0x0000000b00027c11 */ /* 0x001fc400088f0eff */
[----:B---3--:R-:W-:Y:S01]  /*ee70*/  LEA R10, P0, R19, UR10, 0x1 ;  /* 0x0000000a130a7c11 */ /* 0x008fe2000f8008ff */
[----:B------:R-:W3:Y:S04]  /*ee80*/  LDL.LU R0, [R1+0x6c] ;  /* 0x00006c0001007983 */ /* 0x000ee80000300800 */
[----:B------:R-:W-:Y:S04]  /*ee90*/  STL [R1+0x878], R10 ;  /* 0x0008780a01007387 */ /* 0x000fe80000100800 */
[----:B------:R0:W-:Y:S04]  /*eea0*/  STL [R1+0x4a4], R2 ;  /* 0x0004a40201007387 */ /* 0x0001e80000100800 */
[----:B0-----:R-:W3:Y:S01]  /*eeb0*/  LDL.LU R2, [R1+0x68] ;  /* 0x0000680001027983 */ /* 0x001ee20000300800 */
[----:B-----5:R-:W-:-:S05]  /*eec0*/  LEA R10, P1, R18, UR10, 0x1 ;  /* 0x0000000a120a7c11 */ /* 0x020fca000f8208ff */
[----:B------:R-:W-:Y:S04]  /*eed0*/  STL [R1+0x87c], R10 ;  /* 0x00087c0a01007387 */ /* 0x000fe80000100800 */
[----:B------:R0:W-:Y:S04]  /*eee0*/  STL [R1+0x4a8], R11 ;  /* 0x0004a80b01007387 */ /* 0x0001e80000100800 */
[----:B------:R-:W5:Y:S01]  /*eef0*/  LDL.LU R27, [R1+0x60] ;  /* 0x00006000011b7983 */ /* 0x000f620000300800 */
[----:B0-----:R-:W-:Y:S02]  /*ef00*/  LEA.HI.X.SX32 R11, R9, UR11, 0x1, P3 ;  /* 0x0000000b090b7c11 */ /* 0x001fe400098f0eff */
[----:B----4-:R-:W-:-:S02]  /*ef10*/  LEA R10, P2, R7, UR10, 0x1 ;  /* 0x0000000a070a7c11 */ /* 0x010fc4000f8408ff */
[----:B------:R-:W-:-:S03]  /*ef20*/  LEA.HI.X.SX32 R9, R21, UR11, 0x1, P4 ;  /* 0x0000000b15097c11 */ /* 0x000fc6000a0f0eff */
[----:B------:R0:W-:Y:S04]  /*ef30*/  STL [R1+0x880], R10 ;  /* 0x0008800a01007387 */ /* 0x0001e80000100800 */
[----:B------:R1:W-:Y:S04]  /*ef40*/  STL [R1+0x4ac], R11 ;  /* 0x0004ac0b01007387 */ /* 0x0003e80000100800 */
[----:B------:R-:W4:Y:S01]  /*ef50*/  LDL.LU R21, [R1+0x5c] ;  /* 0x00005c0001157983 */ /* 0x000f220000300800 */
[----:B0-----:R-:W-:-:S05]  /*ef60*/  LEA R10, P3, R17, UR10, 0x1 ;  /* 0x0000000a110a7c11 */ /* 0x001fca000f8608ff */
[----:B------:R0:W-:Y:S04]  /*ef70*/  STL [R1+0x884], R10 ;  /* 0x0008840a01007387 */ /* 0x0001e80000100800 */
[----:B------:R0:W-:Y:S01]  /*ef80*/  STL [R1+0x4b0], R9 ;  /* 0x0004b00901007387 */ /* 0x0001e20000100800 */
[----:B-1----:R-:W-:Y:S02]  /*ef90*/  LEA R11, P4, R16, UR10, 0x1 ;  /* 0x0000000a100b7c11 */ /* 0x002fe4000f8808ff */
[----:B0-----:R-:W-:-:S03]  /*efa0*/  LEA.HI.X.SX32 R10, R20, UR11, 0x1, P5 ;  /* 0x0000000b140a7c11 */ /* 0x001fc6000a8f0eff */
[----:B------:R-:W-:Y:S04]  /*efb0*/  STL [R1+0x888], R11 ;  /* 0x0008880b01007387 */ /* 0x000fe80000100800 */
[----:B------:R-:W4:Y:S04]  /*efc0*/  LDL.LU R20, [R1+0x58] ;  /* 0x0000580001147983 */ /* 0x000f280000300800 */
[----:B------:R0:W-:Y:S01]  /*efd0*/  STL [R1+0x4b4], R10 ;  /* 0x0004b40a01007387 */ /* 0x0001e20000100800 */
[----:B------:R-:W-:Y:S02]  /*efe0*/  LEA R9, P5, R6, UR10, 0x1 ;  /* 0x0000000a06097c11 */ /* 0x000fe4000f8a08ff */
[----:B0-----:R-:W-:-:S03]  /*eff0*/  LEA.HI.X.SX32 R10, R8, UR11, 0x1, P6 ;  /* 0x0000000b080a7c11 */ /* 0x001fc6000b0f0eff */
[----:B------:R0:W-:Y:S01]  /*f000*/  STL [R1+0x88c], R9 ;  /* 0x00088c0901007387 */ /* 0x0001e20000100800 */
[----:B------:R-:W-:-:S03]  /*f010*/  LEA.HI.X.SX32 R8, R19, UR11, 0x1, P0 ;  /* 0x0000000b13087c11 */ /* 0x000fc600080f0eff */
        /* <DEDUP_REMOVED lines=11> */
[----:B0-----:R-:W-:-:S02]  /*f0d0*/  LEA.HI.X.SX32 R9, R7, UR11, 0x1, P2 ;  /* 0x0000000b07097c11 */ /* 0x001fc400090f0eff */
[----:B------:R-:W-:Y:S01]  /*f0e0*/  LEA.HI.X.SX32 R7, R17, UR11, 0x1, P3 ;  /* 0x0000000b11077c11 */ /* 0x000fe200098f0eff */
[----:B------:R0:W-:Y:S04]  /*f0f0*/  STL [R1+0x898], R8 ;  /* 0x0008980801007387 */ /* 0x0001e80000100800 */
[----:B------:R-:W-:Y:S04]  /*f100*/  STL [R1+0x4c4], R9 ;  /* 0x0004c40901007387 */ /* 0x000fe80000100800 */
[----:B------:R-:W4:Y:S01]  /*f110*/  LDL.LU R17, [R1+0x4c] ;  /* 0x00004c0001117983 */ /* 0x000f220000300800 */
[----:B0-----:R-:W-:-:S05]  /*f120*/  LEA R8, P2, R5, UR10, 0x1 ;  /* 0x0000000a05087c11 */ /* 0x001fca000f8408ff */
[----:B------:R0:W-:Y:S04]  /*f130*/  STL [R1+0x89c], R8 ;  /* 0x00089c0801007387 */ /* 0x0001e80000100800 */
[----:B------:R-:W-:Y:S01]  /*f140*/  STL [R1+0x4c8], R7 ;  /* 0x0004c80701007387 */ /* 0x000fe20000100800 */
[----:B0-----:R-:W-:Y:S02]  /*f150*/  LEA.HI.X.SX32 R8, R16, UR11, 0x1, P4 ;  /* 0x0000000b10087c11 */ /* 0x001fe4000a0f0eff */
[----:B------:R-:W-:-:S05]  /*f160*/  LEA R9, P3, R4, UR10, 0x1 ;  /* 0x0000000a04097c11 */ /* 0x000fca000f8608ff */
[----:B------:R-:W-:Y:S04]  /*f170*/  STL [R1+0x8a0], R9 ;  /* 0x0008a00901007387 */ /* 0x000fe80000100800 */
[----:B------:R-:W4:Y:S04]  /*f180*/  LDL.LU R16, [R1+0x48] ;  /* 0x0000480001107983 */ /* 0x000f280000300800 */
[----:B------:R0:W-:Y:S02]  /*f190*/  STL [R1+0x4cc], R8 ;  /* 0x0004cc0801007387 */ /* 0x0001e40000100800 */
[----:B0-----:R-:W-:-:S02]  /*f1a0*/  LEA.HI.X.SX32 R8, R6, UR11, 0x1, P5 ;  /* 0x0000000b06087c11 */ /* 0x001fc4000a8f0eff */
[----:B------:R-:W-:Y:S02]  /*f1b0*/  LEA.HI.X.SX32 R6, R13, UR11, 0x1, P6 ;  /* 0x0000000b0d067c11 */ /* 0x000fe4000b0f0eff */
[----:B------:R-:W-:Y:S02]  /*f1c0*/  LEA.HI.X.SX32 R4, R4, UR11, 0x1, P3 ;  /* 0x0000000b04047c11 */ /* 0x000fe400098f0eff */
[----:B--2---:R-:W-:-:S05]  /*f1d0*/  LEA R7, P4, R3, UR10, 0x1 ;  /* 0x0000000a03077c11 */ /* 0x004fca000f8808ff */
[----:B------:R3:W-:Y:S04]  /*f1e0*/  STL [R1+0x8a4], R7 ;  /* 0x0008a40701007387 */ /* 0x0007e80000100800 */
[----:B------:R0:W-:Y:S04]  /*f1f0*/  STL [R1+0x4d0], R8 ;  /* 0x0004d00801007387 */ /* 0x0001e80000100800 */
[----:B------:R-:W2:Y:S01]  /*f200*/  LDL.LU R13, [R1+0x44] ;  /* 0x00004400010d7983 */ /* 0x000ea20000300800 */
[----:B---3--:R-:W-:-:S05]  /*f210*/  LEA R7, P5, R0, UR10, 0x1 ;  /* 0x0000000a00077c11 */ /* 0x008fca000f8a08ff */
[----:B------:R-:W-:Y:S04]  /*f220*/  STL [R1+0x8a8], R7 ;  /* 0x0008a80701007387 */ /* 0x000fe80000100800 */
[----:B------:R1:W-:Y:S01]  /*f230*/  STL [R1+0x4d4], R6 ;  /* 0x0004d40601007387 */ /* 0x0003e20000100800 */
[----:B0-----:R-:W-:Y:S02]  /*f240*/  LEA R8, P6, R2, UR10, 0x1 ;  /* 0x0000000a02087c11 */ /* 0x001fe4000f8c08ff */
[----:B-1----:R-:W-:-:S03]  /*f250*/  LEA.HI.X.SX32 R6, R12, UR11, 0x1, P0 ;  /* 0x0000000b0c067c11 */ /* 0x002fc600080f0eff */
[----:B------:R-:W-:Y:S04]  /*f260*/  STL [R1+0x8ac], R8 ;  /* 0x0008ac0801007387 */ /* 0x000fe80000100800 */
[----:B------:R-:W3:Y:S01]  /*f270*/  LDL.LU R12, [R1+0x40] ;  /* 0x00004000010c7983 */ /* 0x000ee20000300800 */
[----:B-----5:R-:W-:-:S03]  /*f280*/  LEA R7, P0, R27, UR10, 0x1 ;  /* 0x0000000a1b077c11 */ /* 0x020fc6000f8008ff */
[----:B------:R0:W-:Y:S04]  /*f290*/  STL [R1+0x4d8], R6 ;  /* 0x0004d80601007387 */ /* 0x0001e80000100800 */
[----:B------:R4:W-:Y:S01]  /*f2a0*/  STL [R1+0x8b0], R7 ;  /* 0x0008b00701007387 */ /* 0x0009e20000100800 */
[----:B0-----:R-:W-:-:S03]  /*f2b0*/  LEA.HI.X.SX32 R6, R29, UR11, 0x1, P1 ;  /* 0x0000000b1d067c11 */ /* 0x001fc600088f0eff */
[----:B------:R-:W5:Y:S04]  /*f2c0*/  LDL.LU R29, [R1+0x3c] ;  /* 0x00003c00011d7983 */ /* 0x000f680000300800 */
[----:B------:R0:W-:Y:S04]  /*f2d0*/  STL [R1+0x4dc], R6 ;  /* 0x0004dc0601007387 */ /* 0x0001e80000100800 */
[----:B------:R-:W5:Y:S01]  /*f2e0*/  LDL.LU R15, [R1+0x38] ;  /* 0x00003800010f7983 */ /* 0x000f620000300800 */
[----:B----4-:R-:W-:-:S05]  /*f2f0*/  LEA R7, P1, R21, UR10, 0x1 ;  /* 0x0000000a15077c11 */ /* 0x010fca000f8208ff */
[----:B------:R-:W-:Y:S01]  /*f300*/  STL [R1+0x8b4], R7 ;  /* 0x0008b40701007387 */ /* 0x000fe20000100800 */
[----:B0-----:R-:W-:-:S03]  /*f310*/  LEA.HI.X.SX32 R6, R5, UR11, 0x1, P2 ;  /* 0x0000000b05067c11 */ /* 0x001fc600090f0eff */
[----:B------:R-:W4:Y:S04]  /*f320*/  LDL.LU R14, [R1+0x34] ;  /* 0x00003400010e7983 */ /* 0x000f280000300800 */
[----:B------:R-:W-:Y:S04]  /*f330*/  STL [R1+0x4e0], R6 ;  /* 0x0004e00601007387 */ /* 0x000fe80000100800 */
[----:B------:R-:W4:Y:S01]  /*f340*/  LDL.LU R11, [R1+0x30] ;  /* 0x00003000010b7983 */ /* 0x000f220000300800 */
[----:B------:R-:W-:-:S05]  /*f350*/  LEA R5, P2, R20, UR10, 0x1 ;  /* 0x0000000a14057c11 */ /* 0x000fca000f8408ff */
[----:B------:R0:W-:Y:S04]  /*f360*/  STL [R1+0x8b8], R5 ;  /* 0x0008b80501007387 */ /* 0x0001e80000100800 */
[----:B------:R-:W4:Y:S04]  /*f370*/  LDL.LU R10, [R1+0x2c] ;  /* 0x00002c00010a7983 */ /* 0x000f280000300800 */
[----:B------:R1:W-:Y:S04]  /*f380*/  STL [R1+0x4e4], R4 ;  /* 0x0004e40401007387 */ /* 0x0003e80000100800 */
[----:B------:R-:W4:Y:S01]  /*f390*/  LDL.LU R9, [R1+0x28] ;  /* 0x0000280001097983 */ /* 0x000f220000300800 */
[----:B0-----:R-:W-:-:S02]  /*f3a0*/  LEA R5, P3, R19, UR10, 0x1 ;  /* 0x0000000a13057c11 */ /* 0x001fc4000f8608ff */
[----:B-1----:R-:W-:-:S03]  /*f3b0*/  LEA.HI.X.SX32 R4, R3, UR11, 0x1, P4 ;  /* 0x0000000b03047c11 */ /* 0x002fc6000a0f0eff */
[----:B------:R-:W-:Y:S04]  /*f3c0*/  STL [R1+0x8bc], R5 ;  /* 0x0008bc0501007387 */ /* 0x000fe80000100800 */
[----:B------:R-:W4:Y:S04]  /*f3d0*/  LDL.LU R8, [R1+0x20] ;  /* 0x0000200001087983 */ /* 0x000f280000300800 */
[----:B------:R0:W-:Y:S04]  /*f3e0*/  STL [R1+0x4e8], R4 ;  /* 0x0004e80401007387 */ /* 0x0001e80000100800 */
[----:B------:R-:W4:Y:S01]  /*f3f0*/  LDL.LU R7, [R1+0x1c] ;  /* 0x00001c0001077983 */ /* 0x000f220000300800 */
[----:B------:R-:W-:-:S02]  /*f400*/  LEA R3, P4, R18, UR10, 0x1 ;  /* 0x0000000a12037c11 */ /* 0x000fc4000f8808ff */
[----:B0-----:R-:W-:-:S03]  /*f410*/  LEA.HI.X.SX32 R4, R0, UR11, 0x1, P5 ;  /* 0x0000000b00047c11 */ /* 0x001fc6000a8f0eff */
[----:B------:R0:W-:Y:S04]  /*f420*/  STL [R1+0x8c0], R3 ;  /* 0x0008c00301007387 */ /* 0x0001e80000100800 */
[----:B------:R-:W4:Y:S01]  /*f430*/  LDL.LU R0, [R1+0x18] ;  /* 0x0000180001007983 */ /* 0x000f220000300800 */
[----:B------:R-:W-:-:S03]  /*f440*/  LEA.HI.X.SX32 R2, R2, UR11, 0x1, P6 ;  /* 0x0000000b02027c11 */ /* 0x000fc6000b0f0eff */
[----:B------:R1:W-:Y:S04]  /*f450*/  STL [R1+0x4ec], R4 ;  /* 0x0004ec0401007387 */ /* 0x0003e80000100800 */
[----:B------:R-:W4:Y:S01]  /*f460*/  LDL.LU R6, [R1+0x14] ;  /* 0x0000140001067983 */ /* 0x000f220000300800 */
[----:B0-----:R-:W-:-:S05]  /*f470*/  LEA R3, P5, R17, UR10, 0x1 ;  /* 0x0000000a11037c11 */ /* 0x001fca000f8a08ff */
[----:B------:R-:W-:Y:S04]  /*f480*/  STL [R1+0x8c4], R3 ;  /* 0x0008c40301007387 */ /* 0x000fe80000100800 */
[----:B------:R-:W4:Y:S04]  /*f490*/  LDL.LU R5, [R1+0x10] ;  /* 0x0000100001057983 */ /* 0x000f280000300800 */
[----:B------:R0:W-:Y:S04]  /*f4a0*/  STL [R1+0x4f0], R2 ;  /* 0x0004f00201007387 */ /* 0x0001e80000100800 */
[----:B-1----:R-:W4:Y:S01]  /*f4b0*/  LDL.LU R4, [R1+0xc] ;  /* 0x00000c0001047983 */ /* 0x002f220000300800 */
[----:B0-----:R-:W-:-:S02]  /*f4c0*/  LEA.HI.X.SX32 R2, R27, UR11, 0x1, P0 ;  /* 0x0000000b1b027c11 */ /* 0x001fc400080f0eff */
[----:B------:R-:W-:-:S05]  /*f4d0*/  LEA R3, P6, R16, UR10, 0x1 ;  /* 0x0000000a10037c11 */ /* 0x000fca000f8c08ff */
[----:B------:R0:W-:Y:S04]  /*f4e0*/  STL [R1+0x8c8], R3 ;  /* 0x0008c80301007387 */ /* 0x0001e80000100800 */
[----:B0-----:R-:W4:Y:S04]  /*f4f0*/  LDL.LU R3, [R1+0x8] ;  /* 0x0000080001037983 */ /* 0x001f280000300800 */
[----:B------:R0:W-:Y:S04]  /*f500*/  STL [R1+0x4f4], R2 ;  /* 0x0004f40201007387 */ /* 0x0001e80000100800 */
[----:B0-----:R-:W4:Y:S01]  /*f510*/  LDL.LU R2, [R1+0x4] ;  /* 0x0000040001027983 */ /* 0x001f220000300800 */
[----:B------:R-:W-:-:S02]  /*f520*/  LEA.HI.X.SX32 R21, R21, UR11, 0x1, P1 ;  /* 0x0000000b15157c11 */ /* 0x000fc400088f0eff */
[----:B------:R-:W-:Y:S02]  /*f530*/  LEA.HI.X.SX32 R20, R20, UR11, 0x1, P2 ;  /* 0x0000000b14147c11 */ /* 0x000fe400090f0eff */
[----:B------:R-:W-:Y:S02]  /*f540*/  LEA.HI.X.SX32 R19, R19, UR11, 0x1, P3 ;  /* 0x0000000b13137c11 */ /* 0x000fe400098f0eff */
[----:B------:R-:W-:Y:S02]  /*f550*/  LEA.HI.X.SX32 R18, R18, UR11, 0x1, P4 ;  /* 0x0000000b12127c11 */ /* 0x000fe4000a0f0eff */
[----:B------:R-:W-:Y:S02]  /*f560*/  LEA.HI.X.SX32 R17, R17, UR11, 0x1, P5 ;  /* 0x0000000b11117c11 */ /* 0x000fe4000a8f0eff */
[----:B------:R-:W-:Y:S02]  /*f570*/  LEA.HI.X.SX32 R16, R16, UR11, 0x1, P6 ;  /* 0x0000000b10107c11 */ /* 0x000fe4000b0f0eff */
[----:B--2---:R-:W-:-:S05]  /*f580*/  LEA R27, P0, R13, UR10, 0x1 ;  /* 0x0000000a0d1b7c11 */ /* 0x004fca000f8008ff */
[----:B------:R0:W-:Y:S04]  /*f590*/  STL [R1+0x8cc], R27 ;  /* 0x0008cc1b01007387 */ /* 0x0001e80000100800 */
[----:B0-----:R-:W2:Y:S04]  /*f5a0*/  LDL.LU R27, [R1] ;  /* 0x00000000011b7983 */ /* 0x001ea80000300800 */
[----:B------:R3:W-:Y:S02]  /*f5b0*/  STL [R1+0x4f8], R21 ;  /* 0x0004f81501007387 */ /* 0x0007e40000100800 */
[----:B---3--:R-:W-:-:S05]  /*f5c0*/  LEA R21, P1, R12, UR10, 0x1 ;  /* 0x0000000a0c157c11 */ /* 0x008fca000f8208ff */
[----:B------:R0:W-:Y:S04]  /*f5d0*/  STL [R1+0x8d0], R21 ;  /* 0x0008d01501007387 */ /* 0x0001e80000100800 */
[----:B0-----:R-:W3:Y:S04]  /*f5e0*/  LDL.LU R21, [R1+0xc48] ;  /* 0x000c480001157983 */ /* 0x001ee80000300800 */
[----:B------:R5:W-:Y:S02]  /*f5f0*/  STL [R1+0x4fc], R20 ;  /* 0x0004fc1401007387 */ /* 0x000be40000100800 */
[----:B-----5:R-:W-:-:S05]  /*f600*/  LEA R20, P2, R29, UR10, 0x1 ;  /* 0x0000000a1d147c11 */ /* 0x020fca000f8408ff */
[----:B------:R0:W-:Y:S04]  /*f610*/  STL [R1+0x8d4], R20 ;  /* 0x0008d41401007387 */ /* 0x0001e80000100800 */
[----:B0-----:R-:W5:Y:S04]  /*f620*/  LDL.LU R20, [R1+0xc44] ;  /* 0x000c440001147983 */ /* 0x001f680000300800 */
[----:B------:R0:W-:Y:S02]  /*f630*/  STL [R1+0x500], R19 ;  /* 0x0005001301007387 */ /* 0x0001e40000100800 */
[----:B0-----:R-:W-:-:S05]  /*f640*/  LEA R19, P3, R15, UR10, 0x1 ;  /* 0x0000000a0f137c11 */ /* 0x001fca000f8608ff */
[----:B------:R0:W-:Y:S04]  /*f650*/  STL [R1+0x8d8], R19 ;  /* 0x0008d81301007387 */ /* 0x0001e80000100800 */
[----:B0-----:R-:W3:Y:S04]  /*f660*/  LDL.LU R19, [R1+0xc40] ;  /* 0x000c400001137983 */ /* 0x001ee80000300800 */
[----:B------:R4:W-:Y:S02]  /*f670*/  STL [R1+0x504], R18 ;  /* 0x0005041201007387 */ /* 0x0009e40000100800 */
[----:B----4-:R-:W-:-:S05]  /*f680*/  LEA R18, P4, R14, UR10, 0x1 ;  /* 0x0000000a0e127c11 */ /* 0x010fca000f8808ff */
[----:B------:R0:W-:Y:S04]  /*f690*/  STL [R1+0x8dc], R18 ;  /* 0x0008dc1201007387 */ /* 0x0001e80000100800 */
[----:B0-----:R-:W4:Y:S04]  /*f6a0*/  LDL.LU R18, [R1+0xc3c] ;  /* 0x000c3c0001127983 */ /* 0x001f280000300800 */
[----:B------:R0:W-:Y:S02]  /*f6b0*/  STL [R1+0x508], R17 ;  /* 0x0005081101007387 */ /* 0x0001e40000100800 */
[----:B0-----:R-:W-:-:S05]  /*f6c0*/  LEA R17, P5, R11, UR10, 0x1 ;  /* 0x0000000a0b117c11 */ /* 0x001fca000f8a08ff */
[----:B------:R0:W-:Y:S01]  /*f6d0*/  STL [R1+0x8e0], R17 ;  /* 0x0008e01101007387 */ /* 0x0001e20000100800 */
[----:B------:R-:W-:-:S03]  /*f6e0*/  LEA.HI.X.SX32 R13, R13, UR11, 0x1, P0 ;  /* 0x0000000b0d0d7c11 */ /* 0x000fc600080f0eff */
[----:B0-----:R-:W3:Y:S04]  /*f6f0*/  LDL.LU R17, [R1+0xc38] ;  /* 0x000c380001117983 */ /* 0x001ee80000300800 */
        /* <DEDUP_REMOVED lines=12> */
[----:B------:R0:W-:Y:S04]  /*f7c0*/  STL [R1+0x8ec], R12 ;  /* 0x0008ec0c01007387 */ /* 0x0001e80000100800 */
[----:B0-----:R-:W3:Y:S04]  /*f7d0*/  LDL.LU R12, [R1+0xc2c] ;  /* 0x000c2c00010c7983 */ /* 0x001ee80000300800 */
[----:B------:R0:W-:Y:S02]  /*f7e0*/  STL [R1+0x518], R29 ;  /* 0x0005181d01007387 */ /* 0x0001e40000100800 */
[----:B0-----:R-:W-:-:S05]  /*f7f0*/  LEA R29, P2, R7, UR10, 0x1 ;  /* 0x0000000a071d7c11 */ /* 0x001fca000f8408ff */
[----:B------:R0:W-:Y:S04]  /*f800*/  STL [R1+0x8f0], R29 ;  /* 0x0008f01d01007387 */ /* 0x0001e80000100800 */
[----:B0-----:R-:W4:Y:S01]  /*f810*/  LDL.LU R29, [R1+0xc28] ;  /* 0x000c2800011d7983 */ /* 0x001f220000300800 */
[----:B------:R-:W-:-:S05]  /*f820*/  LEA.HI.X.SX32 R15, R15, UR11, 0x1, P3 ;  /* 0x0000000b0f0f7c11 */ /* 0x000fca00098f0eff */
[----:B------:R0:W-:Y:S02]  /*f830*/  STL [R1+0x51c], R15 ;  /* 0x00051c0f01007387 */ /* 0x0001e40000100800 */
[----:B0-----:R-:W-:-:S05]  /*f840*/  LEA R15, P3, R0, UR10, 0x1 ;  /* 0x0000000a000f7c11 */ /* 0x001fca000f8608ff */
[----:B------:R0:W-:Y:S02]  /*f850*/  STL [R1+0x8f4], R15 ;  /* 0x0008f40f01007387 */ /* 0x0001e40000100800 */
[----:B0-----:R-:W-:Y:S02]  /*f860*/  LEA.HI.X.SX32 R15, R14, UR11, 0x1, P4 ;  /* 0x0000000b0e0f7c11 */ /* 0x001fe4000a0f0eff */
[----:B------:R-:W-:-:S03]  /*f870*/  LEA R14, P4, R6, UR10, 0x1 ;  /* 0x0000000a060e7c11 */ /* 0x000fc6000f8808ff */
[----:B------:R0:W-:Y:S04]  /*f880*/  STL [R1+0x520], R15 ;  /* 0x0005200f01007387 */ /* 0x0001e80000100800 */
[----:B------:R1:W-:Y:S01]  /*f890*/  STL [R1+0x8f8], R14 ;  /* 0x0008f80e01007387 */ /* 0x0003e20000100800 */
[----:B0-----:R-:W-:Y:S02]  /*f8a0*/  LEA.HI.X.SX32 R15, R11, UR11, 0x1, P5 ;  /* 0x0000000b0b0f7c11 */ /* 0x001fe4000a8f0eff */
[----:B------:R-:W-:Y:S02]  /*f8b0*/  LEA R11, P5, R5, UR10, 0x1 ;  /* 0x0000000a050b7c11 */ /* 0x000fe4000f8a08ff */
[----:B-1----:R-:W-:Y:S01]  /*f8c0*/  LEA.HI.X.SX32 R14, R10, UR11, 0x1, P6 ;  /* 0x0000000b0a0e7c11 */ /* 0x002fe2000b0f0eff */
[----:B------:R-:W-:Y:S01]  /*f8d0*/  STL [R1+0x524], R15 ;  /* 0x0005240f01007387 */ /* 0x000fe20000100800 */
[----:B------:R-:W-:-:S03]  /*f8e0*/  LEA R10, P6, R4, UR10, 0x1 ;  /* 0x0000000a040a7c11 */ /* 0x000fc6000f8c08ff */
[----:B------:R0:W-:Y:S04]  /*f8f0*/  STL [R1+0x8fc], R11 ;  /* 0x0008fc0b01007387 */ /* 0x0001e80000100800 */
[----:B------:R-:W-:Y:S01]  /*f900*/  STL [R1+0x528], R14 ;  /* 0x0005280e01007387 */ /* 0x000fe20000100800 */
[----:B0-----:R-:W-:Y:S02]  /*f910*/  LEA.HI.X.SX32 R11, R9, UR11, 0x1, P0 ;  /* 0x0000000b090b7c11 */ /* 0x001fe400080f0eff */
[----:B------:R-:W-:Y:S01]  /*f920*/  LEA R9, P0, R3, UR10, 0x1 ;  /* 0x0000000a03097c11 */ /* 0x000fe2000f8008ff */
[----:B------:R0:W-:Y:S04]  /*f930*/  STL [R1+0x900], R10 ;  /* 0x0009000a01007387 */ /* 0x0001e80000100800 */
[----:B------:R-:W-:Y:S04]  /*f940*/  STL [R1+0x52c], R11 ;  /* 0x00052c0b01007387 */ /* 0x000fe80000100800 */
[----:B------:R1:W-:Y:S01]  /*f950*/  STL [R1+0x904], R9 ;  /* 0x0009040901007387 */ /* 0x0003e20000100800 */
[----:B0-----:R-:W-:-:S02]  /*f960*/  LEA.HI.X.SX32 R10, R8, UR11, 0x1, P1 ;  /* 0x0000000b080a7c11 */ /* 0x001fc400088f0eff */
[----:B------:R-:W-:-:S03]  /*f970*/  LEA R8, P1, R2, UR10, 0x1 ;  /* 0x0000000a02087c11 */ /* 0x000fc6000f8208ff */
[----:B------:R-:W-:Y:S01]  /*f980*/  STL [R1+0x530], R10 ;  /* 0x0005300a01007387 */ /* 0x000fe20000100800 */
[----:B-1----:R-:W-:-:S03]  /*f990*/  LEA.HI.X.SX32 R9, R7, UR11, 0x1, P2 ;  /* 0x0000000b07097c11 */ /* 0x002fc600090f0eff */
[----:B------:R0:W-:Y:S04]  /*f9a0*/  STL [R1+0x908], R8 ;  /* 0x0009080801007387 */ /* 0x0001e80000100800 */
[----:B------:R-:W-:Y:S01]  /*f9b0*/  STL [R1+0x534], R9 ;  /* 0x0005340901007387 */ /* 0x000fe20000100800 */
[----:B0-----:R-:W-:-:S03]  /*f9c0*/  LEA.HI.X.SX32 R8, R0, UR11, 0x1, P3 ;  /* 0x0000000b00087c11 */ /* 0x001fc600098f0eff */
[----:B------:R-:W5:Y:S01]  /*f9d0*/  LDL.LU R0, [R1+0x20c] ;  /* 0x00020c0001007983 */ /* 0x000f620000300800 */
[----:B--2---:R-:W-:Y:S02]  /*f9e0*/  LEA R7, P2, R27, UR10, 0x1 ;  /* 0x0000000a1b077c11 */ /* 0x004fe4000f8408ff */
[----:B------:R-:W-:-:S03]  /*f9f0*/  LEA.HI.X.SX32 R6, R6, UR11, 0x1, P4 ;  /* 0x0000000b06067c11 */ /* 0x000fc6000a0f0eff */
[----:B------:R-:W-:Y:S04]  /*fa00*/  STL [R1+0x90c], R7 ;  /* 0x00090c0701007387 */ /* 0x000fe80000100800 */
[----:B------:R3:W-:Y:S01]  /*fa10*/  STL [R1+0x538], R8 ;  /* 0x0005380801007387 */ /* 0x0007e20000100800 */
[----:B------:R-:W-:Y:S02]  /*fa20*/  LEA.HI.X.SX32 R3, R3, UR11, 0x1, P0 ;  /* 0x0000000b03037c11 */ /* 0x000fe400080f0eff */
[----:B---3--:R-:W-:Y:S02]  /*fa30*/  LEA R8, P4, R12, UR10, 0x1 ;  /* 0x0000000a0c087c11 */ /* 0x008fe4000f8808ff */
[----:B----4-:R-:W-:-:S05]  /*fa40*/  LEA R7, P3, R29, UR10, 0x1 ;  /* 0x0000000a1d077c11 */ /* 0x010fca000f8608ff */
[----:B------:R0:W-:Y:S04]  /*fa50*/  STL [R1+0x910], R7 ;  /* 0x0009100701007387 */ /* 0x0001e80000100800 */
[----:B------:R1:W-:Y:S01]  /*fa60*/  STL [R1+0x53c], R6 ;  /* 0x00053c0601007387 */ /* 0x0003e20000100800 */
[----:B0-----:R-:W-:Y:S02]  /*fa70*/  LEA.HI.X.SX32 R7, R5, UR11, 0x1, P5 ;  /* 0x0000000b05077c11 */ /* 0x001fe4000a8f0eff */
[----:B------:R-:W-:Y:S02]  /*fa80*/  LEA.HI.X.SX32 R5, R4, UR11, 0x1, P6 ;  /* 0x0000000b04057c11 */ /* 0x000fe4000b0f0eff */
[----:B-1----:R-:W-:Y:S01]  /*fa90*/  LEA R6, P5, R13, UR10, 0x1 ;  /* 0x0000000a0d067c11 */ /* 0x002fe2000f8a08ff */
[----:B------:R-:W-:Y:S01]  /*faa0*/  STL [R1+0x914], R8 ;  /* 0x0009140801007387 */ /* 0x000fe20000100800 */
[----:B------:R-:W-:-:S03]  /*fab0*/  LEA R4, P6, R16, UR10, 0x1 ;  /* 0x0000000a10047c11 */ /* 0x000fc6000f8c08ff */
[----:B------:R-:W-:Y:S04]  /*fac0*/  STL [R1+0x540], R7 ;  /* 0x0005400701007387 */ /* 0x000fe80000100800 */
[----:B------:R-:W-:Y:S04]  /*fad0*/  STL [R1+0x918], R6 ;  /* 0x0009180601007387 */ /* 0x000fe80000100800 */
[----:B------:R0:W-:Y:S04]  /*fae0*/  STL [R1+0x544], R5 ;  /* 0x0005440501007387 */ /* 0x0001e80000100800 */
[----:B------:R1:W-:Y:S04]  /*faf0*/  STL [R1+0x91c], R4 ;  /* 0x00091c0401007387 */ /* 0x0003e80000100800 */
[----:B------:R2:W-:Y:S01]  /*fb00*/  STL [R1+0x548], R3 ;  /* 0x0005480301007387 */ /* 0x0005e20000100800 */
[----:B0-----:R-:W-:-:S02]  /*fb10*/  LEA R5, P0, R17, UR10, 0x1 ;  /* 0x0000000a11057c11 */ /* 0x001fc4000f8008ff */
[----:B-1----:R-:W-:Y:S02]  /*fb20*/  LEA.HI.X.SX32 R4, R2, UR11, 0x1, P1 ;  /* 0x0000000b02047c11 */ /* 0x002fe400088f0eff */
[----:B------:R-:W-:Y:S02]  /*fb30*/  LEA.HI.X.SX32 R2, R27, UR11, 0x1, P2 ;  /* 0x0000000b1b027c11 */ /* 0x000fe400090f0eff */
[----:B--2---:R-:W-:Y:S01]  /*fb40*/  LEA R3, P1, R18, UR10, 0x1 ;  /* 0x0000000a12037c11 */ /* 0x004fe2000f8208ff */
[----:B------:R-:W-:Y:S04]  /*fb50*/  STL [R1+0x920], R5 ;  /* 0x0009200501007387 */ /* 0x000fe80000100800 */
[----:B------:R0:W-:Y:S04]  /*fb60*/  STL [R1+0x54c], R4 ;  /* 0x00054c0401007387 */ /* 0x0001e80000100800 */
[----:B------:R1:W-:Y:S04]  /*fb70*/  STL [R1+0x924], R3 ;  /* 0x0009240301007387 */ /* 0x0003e80000100800 */
[----:B------:R5:W-:Y:S01]  /*fb80*/  STL [R1+0x550], R2 ;  /* 0x0005500201007387 */ /* 0x000be20000100800 */
[----:B0-----:R-:W-:-:S02]  /*fb90*/  LEA R4, P2, R19, UR10, 0x1 ;  /* 0x0000000a13047c11 */ /* 0x001fc4000f8408ff */
[----:B-1----:R-:W-:-:S03]  /*fba0*/  LEA.HI.X.SX32 R3, R29, UR11, 0x1, P3 ;  /* 0x0000000b1d037c11 */ /* 0x002fc600098f0eff */
[----:B------:R0:W-:Y:S01]  /*fbb0*/  STL [R1+0x928], R4 ;  /* 0x0009280401007387 */ /* 0x0001e20000100800 */
[----:B-----5:R-:W-:-:S03]  /*fbc0*/  LEA R2, P3, R20, UR10, 0x1 ;  /* 0x0000000a14027c11 */ /* 0x020fc6000f8608ff */
[----:B------:R1:W-:Y:S04]  /*fbd0*/  STL [R1+0x554], R3 ;  /* 0x0005540301007387 */ /* 0x0003e80000100800 */
[----:B------:R2:W-:Y:S01]  /*fbe0*/  STL [R1+0x92c], R2 ;  /* 0x00092c0201007387 */ /* 0x0005e20000100800 */
[----:B0-----:R-:W-:Y:S02]  /*fbf0*/  LEA.HI.X.SX32 R4, R12, UR11, 0x1, P4 ;  /* 0x0000000b0c047c11 */ /* 0x001fe4000a0f0eff */
[----:B-1----:R-:W-:-:S03]  /*fc00*/  LEA R3, P4, R21, UR10, 0x1 ;  /* 0x0000000a15037c11 */ /* 0x002fc6000f8808ff */
[----:B------:R0:W-:Y:S01]  /*fc10*/  STL [R1+0x558], R4 ;  /* 0x0005580401007387 */ /* 0x0001e20000100800 */
[----:B--2---:R-:W-:-:S03]  /*fc20*/  LEA.HI.X.SX32 R2, R13, UR11, 0x1, P5 ;  /* 0x0000000b0d027c11 */ /* 0x004fc6000a8f0eff */
[----:B------:R1:W-:Y:S04]  /*fc30*/  STL [R1+0x930], R3 ;  /* 0x0009300301007387 */ /* 0x0003e80000100800 */
[----:B------:R2:W-:Y:S01]  /*fc40*/  STL [R1+0x55c], R2 ;  /* 0x00055c0201007387 */ /* 0x0005e20000100800 */
[----:B0-----:R-:W-:Y:S02]  /*fc50*/  LEA R4, P5, R22, UR10, 0x1 ;  /* 0x0000000a16047c11 */ /* 0x001fe4000f8a08ff */
[----:B-1----:R-:W-:-:S03]  /*fc60*/  LEA.HI.X.SX32 R3, R16, UR11, 0x1, P6 ;  /* 0x0000000b10037c11 */ /* 0x002fc6000b0f0eff */
[----:B------:R0:W-:Y:S01]  /*fc70*/  STL [R1+0x934], R4 ;  /* 0x0009340401007387 */ /* 0x0001e20000100800 */
[----:B--2---:R-:W-:-:S03]  /*fc80*/  LEA R2, P6, R23, UR10, 0x1 ;  /* 0x0000000a17027c11 */ /* 0x004fc6000f8c08ff */
[----:B------:R1:W-:Y:S04]  /*fc90*/  STL [R1+0x560], R3 ;  /* 0x0005600301007387 */ /* 0x0003e80000100800 */
[----:B------:R2:W-:Y:S01]  /*fca0*/  STL [R1+0x938], R2 ;  /* 0x0009380201007387 */ /* 0x0005e20000100800 */
[----:B0-----:R-:W-:Y:S01]  /*fcb0*/  LEA.HI.X.SX32 R4, R17, UR11, 0x1, P0 ;  /* 0x0000000b11047c11 */ /* 0x001fe200080f0eff */
[----:B------:R-:W0:Y:S01]  /*fcc0*/  S2R R27, SR_TID.X ;  /* 0x00000000001b7919 */ /* 0x000e220000002100 */
[----:B-1----:R-:W-:Y:S02]  /*fcd0*/  LEA R3, P0, R24, UR10, 0x1 ;  /* 0x0000000a18037c11 */ /* 0x002fe4000f8008ff */
[----:B--2---:R-:W-:Y:S01]  /*fce0*/  LEA.HI.X.SX32 R2, R18, UR11, 0x1, P1 ;  /* 0x0000000b12027c11 */ /* 0x004fe200088f0eff */
[----:B------:R1:W-:Y:S04]  /*fcf0*/  STL [R1+0x564], R4 ;  /* 0x0005640401007387 */ /* 0x0003e80000100800 */
[----:B------:R2:W-:Y:S04]  /*fd00*/  STL [R1+0x93c], R3 ;  /* 0x00093c0301007387 */ /* 0x0005e80000100800 */
[----:B------:R3:W-:Y:S01]  /*fd10*/  STL [R1+0x568], R2 ;  /* 0x0005680201007387 */ /* 0x0007e20000100800 */
[----:B-1----:R-:W-:-:S02]  /*fd20*/  LEA R4, P1, R25, UR10, 0x1 ;  /* 0x0000000a19047c11 */ /* 0x002fc4000f8208ff */
[----:B--2---:R-:W-:-:S03]  /*fd30*/  LEA.HI.X.SX32 R3, R19, UR11, 0x1, P2 ;  /* 0x0000000b13037c11 */ /* 0x004fc600090f0eff */
[----:B------:R1:W-:Y:S01]  /*fd40*/  STL [R1+0x944], R4 ;  /* 0x0009440401007387 */ /* 0x0003e20000100800 */
[----:B---3--:R-:W-:-:S03]  /*fd50*/  LEA R2, P2, R26, UR10, 0x1 ;  /* 0x0000000a1a027c11 */ /* 0x008fc6000f8408ff */
[----:B------:R2:W-:Y:S04]  /*fd60*/  STL [R1+0x56c], R3 ;  /* 0x00056c0301007387 */ /* 0x0005e80000100800 */
[----:B------:R3:W-:Y:S01]  /*fd70*/  STL [R1+0x948], R2 ;  /* 0x0009480201007387 */ /* 0x0007e20000100800 */
[----:B-1----:R-:W-:Y:S02]  /*fd80*/  LEA.HI.X.SX32 R4, R20, UR11, 0x1, P3 ;  /* 0x0000000b14047c11 */ /* 0x002fe400098f0eff */
[----:B--2---:R-:W-:-:S03]  /*fd90*/  LEA R3, P3, R28, UR10, 0x1 ;  /* 0x0000000a1c037c11 */ /* 0x004fc6000f8608ff */
[----:B------:R1:W-:Y:S01]  /*fda0*/  STL [R1+0x570], R4 ;  /* 0x0005700401007387 */ /* 0x0003e20000100800 */
[----:B---3--:R-:W-:-:S03]  /*fdb0*/  LEA.HI.X.SX32 R2, R21, UR11, 0x1, P4 ;  /* 0x0000000b15027c11 */ /* 0x008fc6000a0f0eff */
[----:B------:R2:W-:Y:S04]  /*fdc0*/  STL [R1+0x94c], R3 ;  /* 0x00094c0301007387 */ /* 0x0005e80000100800 */
[----:B------:R3:W-:Y:S01]  /*fdd0*/  STL [R1+0x574], R2 ;  /* 0x0005740201007387 */ /* 0x0007e20000100800 */
[----:B-1----:R-:W-:Y:S02]  /*fde0*/  LEA R4, P4, R0, UR10, 0x1 ;  /* 0x0000000a00047c11 */ /* 0x002fe4000f8808ff */
[----:B--2---:R-:W-:-:S03]  /*fdf0*/  LEA.HI.X.SX32 R3, R22, UR11, 0x1, P5 ;  /* 0x0000000b16037c11 */ /* 0x004fc6000a8f0eff */
[----:B------:R1:W-:Y:S01]  /*fe00*/  STL [R1+0x950], R4 ;  /* 0x0009500401007387 */ /* 0x0003e20000100800 */
[----:B---3--:R-:W-:-:S03]  /*fe10*/  LEA.HI.X.SX32 R2, R23, UR11, 0x1, P6 ;  /* 0x0000000b17027c11 */ /* 0x008fc6000b0f0eff */
[----:B------:R2:W-:Y:S04]  /*fe20*/  STL [R1+0x578], R3 ;  /* 0x0005780301007387 */ /* 0x0005e80000100800 */
[----:B------:R3:W-:Y:S01]  /*fe30*/  STL [R1+0x57c], R2 ;  /* 0x00057c0201007387 */ /* 0x0007e20000100800 */
[----:B-1----:R-:W-:Y:S02]  /*fe40*/  LEA.HI.X.SX32 R4, R24, UR11, 0x1, P0 ;  /* 0x0000000b18047c11 */ /* 0x002fe400080f0eff */
[----:B--2---:R-:W-:-:S03]  /*fe50*/  LEA.HI.X.SX32 R3, R25, UR11, 0x1, P1 ;  /* 0x0000000b19037c11 */ /* 0x004fc600088f0eff */
[----:B------:R-:W-:Y:S01]  /*fe60*/  STL [R1+0x580], R4 ;  /* 0x0005800401007387 */ /* 0x000fe20000100800 */
[----:B---3--:R-:W-:-:S03]  /*fe70*/  LEA.HI.X.SX32 R2, R26, UR11, 0x1, P2 ;  /* 0x0000000b1a027c11 */ /* 0x008fc600090f0eff */
[----:B------:R1:W-:Y:S04]  /*fe80*/  STL [R1+0x588], R3 ;  /* 0x0005880301007387 */ /* 0x0003e80000100800 */
[----:B------:R2:W-:Y:S01]  /*fe90*/  STL [R1+0x58c], R2 ;  /* 0x00058c0201007387 */ /* 0x0005e20000100800 */
[----:B-1----:R-:W-:Y:S02]  /*fea0*/  LEA.HI.X.SX32 R3, R28, UR11, 0x1, P3 ;  /* 0x0000000b1c037c11 */ /* 0x002fe400098f0eff */
[----:B--2---:R-:W-:Y:S01]  /*feb0*/  LEA.HI.X.SX32 R2, R0, UR11, 0x1, P4 ;  /* 0x0000000b00027c11 */ /* 0x004fe2000a0f0eff */
[----:B0-----:R-:W-:Y:S02]  /*fec0*/  IMAD.SHL.U32 R0, R27, 0x80, RZ ;  /* 0x000000801b007824 */ /* 0x001fe400078e00ff */
[----:B------:R-:W-:Y:S04]  /*fed0*/  STL [R1+0x590], R3 ;  /* 0x0005900301007387 */ /* 0x000fe80000100800 */
[----:B------:R-:W-:Y:S04]  /*fee0*/  STL [R1+0x594], R2 ;  /* 0x0005940201007387 */ /* 0x000fe80000100800 */
[----:B------:R-:W-:Y:S04]  /*fef0*/  STL [R1+0x790], RZ ;  /* 0x000790ff01007387 */ /* 0x000fe80000100800 */
[----:B------:R0:W-:Y:S02]  /*ff00*/  STL [R1+0xa6c], R0 ;  /* 0x000a6c0001007387 */ /* 0x0001e40000100800 */
[----:B0-----:R-:W0:Y:S02]  /*ff10*/  S2R R0, SR_TID.X ;  /* 0x0000000000007919 */ /* 0x001e240000002100 */
[----:B------:R1:W-:Y:S04]  /*ff20*/  STL [R1+0x794], RZ ;  /* 0x000794ff01007387 */ /* 0x0003e80000100800 */
[----:B------:R1:W-:Y:S04]  /*ff30*/  STL [R1+0x798], RZ ;  /* 0x000798ff01007387 */ /* 0x0003e80000100800 */
[----:B------:R1:W-:Y:S04]  /*ff40*/  STL [R1+0x79c], RZ ;  /* 0x00079cff01007387 */ /* 0x0003e80000100800 */
[----:B------:R1:W-:Y:S04]  /*ff50*/  STL [R1+0x770], RZ ;  /* 0x000770ff01007387 */ /* 0x0003e80000100800 */
[----:B------:R1:W-:Y:S01]  /*ff60*/  STL [R1+0x774], RZ ;  /* 0x000774ff01007387 */ /* 0x0003e20000100800 */
[----:B0-----:R-:W-:-:S02]  /*ff70*/  SHF.R.U32.HI R3, RZ, 0x7, R0 ;  /* 0x00000007ff037819 */ /* 0x001fc40000011600 */
[--C-:B------:R-:W-:Y:S02]  /*ff80*/  SHF.R.U32.HI R2, RZ, 0x7, R0.reuse ;  /* 0x00000007ff027819 */ /* 0x100fe40000011600 */
[----:B------:R-:W-:-:S04]  /*ff90*/  SHF.R.U32.HI R0, RZ, 0x7, R0 ;  /* 0x00000007ff007819 */ /* 0x000fc80000011600 */
[----:B------:R-:W-:Y:S01]  /*ffa0*/  SGXT.U32 R0, R0, 0x2 ;  /* 0x000000020000781a */ /* 0x000fe20000000000 */
[----:B------:R1:W-:Y:S03]  /*ffb0*/  STL [R1+0x778], RZ ;  /* 0x000778ff01007387 */ /* 0x0003e60000100800 */
[C---:B------:R-:W-:Y:S02]  /*ffc0*/  LOP3.LUT R5, R0.reuse, 0x64, RZ, 0xfc, !PT ;  /* 0x0000006400057812 */ /* 0x040fe400078efcff */
[----:B------:R-:W-:Y:S02]  /*ffd0*/  LOP3.LUT R4, R0, 0x60, RZ, 0xfc, !PT ;  /* 0x0000006000047812 */ /* 0x000fe400078efcff */
[----:B------:R-:W0:Y:S01]  /*ffe0*/  S2R R0, SR_TID.X ;  /* 0x0000000000007919 */ /* 0x000e220000002100 */
        /* <DEDUP_REMOVED lines=17> */
[----:B------:R-:W-:-:S03]  /*10100*/  SGXT.U32 R3, R3, 0x2 ;  /* 0x000000020303781a */ /* 0x000fc60000000000 */
[----:B------:R1:W-:Y:S04]  /*10110*/  STL [R1+0x6b0], RZ ;  /* 0x0006b0ff01007387 */ /* 0x0003e80000100800 */
[----:B------:R1:W-:Y:S04]  /*10120*/  STL [R1+0x6b4], RZ ;  /* 0x0006b4ff01007387 */ /* 0x0003e80000100800 */
[----:B------:R1:W-:Y:S04]  /*10130*/  STL [R1+0x6b8], RZ ;  /* 0x0006b8ff01007387 */ /* 0x0003e80000100800 */
[----:B------:R1:W-:Y:S01]  /*10140*/  STL [R1+0x6bc], RZ ;  /* 0x0006bcff01007387 */ /* 0x0003e20000100800 */
[----:B------:R-:W-:-:S03]  /*10150*/  LOP3.LUT R3, R3, 0x68, RZ, 0xfc, !PT ;  /* 0x0000006803037812 */ /* 0x000fc600078efcff */
[----:B------:R1:W-:Y:S04]  /*10160*/  STL [R1+0x680], RZ ;  /* 0x000680ff01007387 */ /* 0x0003e80000100800 */
[----:B------:R1:W-:Y:S01]  /*10170*/  STL [R1+0x684], RZ ;  /* 0x000684ff01007387 */ /* 0x0003e20000100800 */
[----:B------:R-:W-:-:S03]  /*10180*/  SGXT.U32 R2, R2, 0x2 ;  /* 0x000000020202781a */ /* 0x000fc60000000000 */
[----:B------:R1:W-:Y:S04]  /*10190*/  STL [R1+0x688], RZ ;  /* 0x000688ff01007387 */ /* 0x0003e80000100800 */
[----:B------:R1:W-:Y:S01]  /*101a0*/  STL [R1+0x68c], RZ ;  /* 0x00068cff01007387 */ /* 0x0003e20000100800 */
[----:B------:R-:W-:-:S03]  /*101b0*/  IMAD R4, R4, UR15, RZ ;  /* 0x0000000f04047c24 */ /* 0x000fc6000f8e02ff */
[----:B------:R1:W-:Y:S01]  /*101c0*/  STL [R1+0x780], RZ ;  /* 0x000780ff01007387 */ /* 0x0003e20000100800 */
[----:B------:R-:W-:-:S03]  /*101d0*/  IMAD R3, R3, UR15, RZ ;  /* 0x0000000f03037c24 */ /* 0x000fc6000f8e02ff */
[----:B------:R1:W-:Y:S01]  /*101e0*/  STL [R1+0x784], RZ ;  /* 0x000784ff01007387 */ /* 0x0003e20000100800 */
[----:B0-----:R-:W-:-:S03]  /*101f0*/  SHF.R.U32.HI R4, RZ, 0x7, R0 ;  /* 0x00000007ff047819 */ /* 0x001fc60000011600 */
[----:B------:R1:W-:Y:S01]  /*10200*/  STL [R1+0x788], RZ ;  /* 0x000788ff01007387 */ /* 0x0003e20000100800 */
[----:B------:R-:W-:-:S03]  /*10210*/  LOP3.LUT R3, R2, 0x5c, RZ, 0xfc, !PT ;  /* 0x0000005c02037812 */ /* 0x000fc600078efcff */
[----:B------:R1:W-:Y:S01]  /*10220*/  STL [R1+0x78c], RZ ;  /* 0x00078cff01007387 */ /* 0x0003e20000100800 */
[----:B------:R-:W-:-:S03]  /*10230*/  LOP3.LUT R2, R2, 0x58, RZ, 0xfc, !PT ;  /* 0x0000005802027812 */ /* 0x000fc600078efcff */
        /* <DEDUP_REMOVED lines=8> */
[----:B------:R-:W-:Y:S01]  /*102c0*/  IMAD R2, R2, UR18, RZ ;  /* 0x0000001202027c24 */ /* 0x000fe2000f8e02ff */
[----:B------:R-:W-:Y:S02]  /*102d0*/  SHF.R.U32.HI R3, RZ, 0x7, R0 ;  /* 0x00000007ff037819 */ /* 0x000fe40000011600 */
[----:B------:R1:W-:Y:S01]  /*102e0*/  STL [R1+0x714], RZ ;  /* 0x000714ff01007387 */ /* 0x0003e20000100800 */
[----:B------:R-:W-:-:S03]  /*102f0*/  LOP3.LUT R5, R4, 0x54, RZ, 0xfc, !PT ;  /* 0x0000005404057812 */ /* 0x000fc600078efcff */
[----:B------:R1:W-:Y:S01]  /*10300*/  STL [R1+0x718], RZ ;  /* 0x000718ff01007387 */ /* 0x0003e20000100800 */
[----:B------:R-:W-:-:S03]  /*10310*/  LOP3.LUT R2, R4, 0x50, RZ, 0xfc, !PT ;  /* 0x0000005004027812 */ /* 0x000fc600078efcff */
[----:B------:R1:W-:Y:S01]  /*10320*/  STL [R1+0x71c], RZ ;  /* 0x00071cff01007387 */ /* 0x0003e20000100800 */
[----:B------:R-:W-:-:S03]  /*10330*/  LOP3.LUT R4, R4, 0x4c, RZ, 0xfc, !PT ;  /* 0x0000004c04047812 */ /* 0x000fc600078efcff */
[----:B------:R1:W-:Y:S01]  /*10340*/  STL [R1+0x6d0], RZ ;  /* 0x0006d0ff01007387 */ /* 0x0003e20000100800 */
[----:B------:R-:W-:-:S03]  /*10350*/  SGXT.U32 R3, R3, 0x2 ;  /* 0x000000020303781a */ /* 0x000fc60000000000 */
[----:B------:R1:W-:Y:S01]  /*10360*/  STL [R1+0x6d4], RZ ;  /* 0x0006d4ff01007387 */ /* 0x0003e20000100800 */
[----:B------:R-:W-:-:S03]  /*10370*/  IMAD R5, R5, UR19, RZ ;  /* 0x0000001305057c24 */ /* 0x000fc6000f8e02ff */
[----:B------:R1:W-:Y:S01]  /*10380*/  STL [R1+0x6d8], RZ ;  /* 0x0006d8ff01007387 */ /* 0x0003e20000100800 */
[----:B------:R-:W-:-:S03]  /*10390*/  IMAD R5, R4, UR21, RZ ;  /* 0x0000001504057c24 */ /* 0x000fc6000f8e02ff */
[----:B------:R1:W-:Y:S01]  /*103a0*/  STL [R1+0x6dc], RZ ;  /* 0x0006dcff01007387 */ /* 0x0003e20000100800 */
[----:B------:R-:W-:-:S03]  /*103b0*/  LOP3.LUT R4, R3, 0x44, RZ, 0xfc, !PT ;  /* 0x0000004403047812 */ /* 0x000fc600078efcff */
[----:B------:R1:W-:Y:S04]  /*103c0*/  STL [R1+0x5f0], RZ ;  /* 0x0005f0ff01007387 */ /* 0x0003e80000100800 */
[----:B------:R1:W-:Y:S04]  /*103d0*/  STL [R1+0x5f4], RZ ;  /* 0x0005f4ff01007387 */ /* 0x0003e80000100800 */
[----:B------:R1:W-:Y:S04]  /*103e0*/  STL [R1+0x5f8], RZ ;  /* 0x0005f8ff01007387 */ /* 0x0003e80000100800 */
[----:B------:R1:W-:Y:S04]  /*103f0*/  STL [R1+0x5fc], RZ ;  /* 0x0005fcff01007387 */ /* 0x0003e80000100800 */
[----:B------:R1:W-:Y:S01]  /*10400*/  STL [R1+0x670], RZ ;  /* 0x000670ff01007387 */ /* 0x0003e20000100800 */
[----:B------:R-:W-:-:S03]  /*10410*/  IMAD R4, R4, UR23, RZ ;  /* 0x0000001704047c24 */ /* 0x000fc6000f8e02ff */
        /* <DEDUP_REMOVED lines=8> */
[----:B------:R-:W-:-:S03]  /*104a0*/  IMAD R6, R2, UR20, RZ ;  /* 0x0000001402067c24 */ /* 0x000fc6000f8e02ff */
[----:B------:R1:W-:Y:S01]  /*104b0*/  STL [R1+0x634], RZ ;  /* 0x000634ff01007387 */ /* 0x0003e20000100800 */
[----:B------:R-:W-:-:S03]  /*104c0*/  LOP3.LUT R2, R3, 0x48, RZ, 0xfc, !PT ;  /* 0x0000004803027812 */ /* 0x000fc600078efcff */
[----:B------:R1:W-:Y:S01]  /*104d0*/  STL [R1+0x638], RZ ;  /* 0x000638ff01007387 */ /* 0x0003e20000100800 */
[----:B------:R-:W0:Y:S01]  /*104e0*/  S2R R4, SR_TID.X ;  /* 0x0000000000047919 */ /* 0x000e220000002100 */
[----:B------:R-:W-:Y:S02]  /*104f0*/  LOP3.LUT R3, R3, 0x40, RZ, 0xfc, !PT ;  /* 0x0000004003037812 */ /* 0x000fe400078efcff */
        /* <DEDUP_REMOVED lines=16> */
[----:B------:R-:W2:Y:S03]  /*10600*/  S2R R3, SR_TID.X ;  /* 0x0000000000037919 */ /* 0x000ea60000002100 */
        /* <DEDUP_REMOVED lines=14> */
[----:B0-----:R-:W-:-:S03]  /*106f0*/  SHF.R.U32.HI R5, RZ, 0x7, R4 ;  /* 0x00000007ff057819 */ /* 0x001fc60000011604 */
[----:B------:R1:W-:Y:S04]  /*10700*/  STL [R1+0x61c], RZ ;  /* 0x00061cff01007387 */ /* 0x0003e80000100800 */
[----:B------:R1:W-:Y:S04]  /*10710*/  STL [R1+0x600], RZ ;  /* 0x000600ff01007387 */ /* 0x0003e80000100800 */
[----:B------:R1:W-:Y:S04]  /*10720*/  STL [R1+0x604], RZ ;  /* 0x000604ff01007387 */ /* 0x0003e80000100800 */
[----:B------:R1:W-:Y:S01]  /*10730*/  STL [R1+0x608], RZ ;  /* 0x000608ff01007387 */ /* 0x0003e20000100800 */
[----:B------:R-:W-:-:S03]  /*10740*/  SGXT.U32 R5, R5, 0x2 ;  /* 0x000000020505781a */ /* 0x000fc60000000000 */
[----:B------:R1:W-:Y:S04]  /*10750*/  STL [R1+0x60c], RZ ;  /* 0x00060cff01007387 */ /* 0x0003e80000100800 */
[----:B------:R1:W-:Y:S01]  /*10760*/  STL [R1+0x720], RZ ;  /* 0x000720ff01007387 */ /* 0x0003e20000100800 */
[----:B------:R-:W-:-:S03]  /*10770*/  SHF.R.U32.HI R4, RZ, 0x7, R4 ;  /* 0x00000007ff047819 */ /* 0x000fc60000011604 */
[----:B------:R1:W-:Y:S04]  /*10780*/  STL [R1+0x724], RZ ;  /* 0x000724ff01007387 */ /* 0x0003e80000100800 */
[----:B------:R1:W-:Y:S01]  /*10790*/  STL [R1+0x728], RZ ;  /* 0x000728ff01007387 */ /* 0x0003e20000100800 */
[----:B------:R-:W-:-:S03]  /*107a0*/  LOP3.LUT R5, R5, 0x3c, RZ, 0xfc, !PT ;  /* 0x0000003c05057812 */ /* 0x000fc600078efcff */
[----:B------:R1:W-:Y:S04]  /*107b0*/  STL [R1+0x72c], RZ ;  /* 0x00072cff01007387 */ /* 0x0003e80000100800 */
[----:B------:R1:W-:Y:S01]  /*107c0*/  STL [R1+0x6e0], RZ ;  /* 0x0006e0ff01007387 */ /* 0x0003e20000100800 */
[----:B------:R-:W-:-:S03]  /*107d0*/  SGXT.U32 R4, R4, 0x2 ;  /* 0x000000020404781a */ /* 0x000fc60000000000 */
[----:B------:R1:W-:Y:S04]  /*107e0*/  STL [R1+0x6e4], RZ ;  /* 0x0006e4ff01007387 */ /* 0x0003e80000100800 */
[----:B------:R1:W-:Y:S04]  /*107f0*/  STL [R1+0x6e8], RZ ;  /* 0x0006e8ff01007387 */ /* 0x0003e80000100800 */
[----:B------:R1:W-:Y:S01]  /*10800*/  STL [R1+0x6ec], RZ ;  /* 0x0006ecff01007387 */ /* 0x0003e20000100800 */
[----:B------:R-:W-:-:S03]  /*10810*/  IMAD R7, R5, UR25, RZ ;  /* 0x0000001905077c24 */ /* 0x000fc6000f8e02ff */
[----:B------:R1:W-:Y:S01]  /*10820*/  STL [R1+0x690], RZ ;  /* 0x000690ff01007387 */ /* 0x0003e20000100800 */
[----:B------:R-:W-:-:S03]  /*10830*/  LOP3.LUT R6, R4, 0x38, RZ, 0xfc, !PT ;  /* 0x0000003804067812 */ /* 0x000fc600078efcff */
[----:B------:R1:W-:Y:S01]  /*10840*/  STL [R1+0x694], RZ ;  /* 0x000694ff01007387 */ /* 0x0003e20000100800 */
[----:B------:R-:W-:-:S03]  /*10850*/  LOP3.LUT R5, R4, 0x34, RZ, 0xfc, !PT ;  /* 0x0000003404057812 */ /* 0x000fc600078efcff */
[----:B------:R1:W-:Y:S01]  /*10860*/  STL [R1+0x698], RZ ;  /* 0x000698ff01007387 */ /* 0x0003e20000100800 */
[----:B--2---:R-:W-:-:S03]  /*10870*/  SHF.R.U32.HI R4, RZ, 0x7, R3 ;  /* 0x00000007ff047819 */ /* 0x004fc60000011603 */
[----:B------:R1:W-:Y:S04]  /*10880*/  STL [R1+0x69c], RZ ;  /* 0x00069cff01007387 */ /* 0x0003e80000100800 */
        /* <DEDUP_REMOVED lines=23> */
[----:B------:R-:W-:-:S03]  /*10a00*/  IMAD R6, R4, UR30, RZ ;  /* 0x0000001e04067c24 */ /* 0x000fc6000f8e02ff */
[----:B------:R1:W-:Y:S01]  /*10a10*/  STL [R1+0x5d4], RZ ;  /* 0x0005d4ff01007387 */ /* 0x0003e20000100800 */
[----:B------:R-:W-:-:S03]  /*10a20*/  LOP3.LUT R5, R3, 0x24, RZ, 0xfc, !PT ;  /* 0x0000002403057812 */ /* 0x000fc600078efcff */
[----:B------:R1:W-:Y:S01]  /*10a30*/  STL [R1+0x5d8], RZ ;  /* 0x0005d8ff01007387 */ /* 0x0003e20000100800 */
[----:B------:R-:W-:-:S03]  /*10a40*/  LOP3.LUT R4, R3, 0x20, RZ, 0xfc, !PT ;  /* 0x0000002003047812 */ /* 0x000fc600078efcff */
[----:B------:R1:W-:Y:S01]  /*10a50*/  STL [R1+0x5dc], RZ ;  /* 0x0005dcff01007387 */ /* 0x0003e20000100800 */
[----:B------:R-:W-:-:S03]  /*10a60*/  SHF.R.U32.HI R3, RZ, 0x7, R27 ;  /* 0x00000007ff037819 */ /* 0x000fc6000001161b */
[----:B------:R1:W-:Y:S04]  /*10a70*/  STL [R1+0x5b0], RZ ;  /* 0x0005b0ff01007387 */ /* 0x0003e80000100800 */
[----:B------:R1:W-:Y:S01]  /*10a80*/  STL [R1+0x5b4], RZ ;  /* 0x0005b4ff01007387 */ /* 0x0003e20000100800 */
[----:B------:R-:W-:-:S03]  /*10a90*/  SGXT.U32 R3, R3, 0x2 ;  /* 0x000000020303781a */ /* 0x000fc60000000000 */
[----:B------:R1:W-:Y:S04]  /*10aa0*/  STL [R1+0x5b8], RZ ;  /* 0x0005b8ff01007387 */ /* 0x0003e80000100800 */
[----:B------:R1:W-:Y:S01]  /*10ab0*/  STL [R1+0x5bc], RZ ;  /* 0x0005bcff01007387 */ /* 0x0003e20000100800 */
[----:B------:R-:W-:Y:S01]  /*10ac0*/  SHF.R.U32.HI R27, RZ, 0x7, R27 ;  /* 0x00000007ff1b7819 */ /* 0x000fe2000001161b */
[----:B------:R-:W-:Y:S01]  /*10ad0*/  IMAD R5, R5, UR31, RZ ;  /* 0x0000001f05057c24 */ /* 0x000fe2000f8e02ff */
[----:B------:R-:W-:Y:S01]  /*10ae0*/  LOP3.LUT R0, R0, 0x7f, RZ, 0xc0, !PT ;  /* 0x0000007f00007812 */ /* 0x000fe200078ec0ff */
[----:B------:R-:W-:Y:S01]  /*10af0*/  IMAD R4, R4, UR32, RZ ;  /* 0x0000002004047c24 */ /* 0x000fe2000f8e02ff */
[C---:B------:R-:W-:Y:S02]  /*10b00*/  LOP3.LUT R5, R3.reuse, 0x1c, RZ, 0xfc, !PT ;  /* 0x0000001c03057812 */ /* 0x040fe400078efcff */
[----:B------:R-:W-:-:S02]  /*10b10*/  LOP3.LUT R4, R3, 0x18, RZ, 0xfc, !PT ;  /* 0x0000001803047812 */ /* 0x000fc400078efcff */
[----:B------:R-:W-:Y:S02]  /*10b20*/  LOP3.LUT R3, R3, 0x14, RZ, 0xfc, !PT ;  /* 0x0000001403037812 */ /* 0x000fe400078efcff */
[----:B------:R-:W-:Y:S01]  /*10b30*/  SGXT.U32 R27, R27, 0x2 ;  /* 0x000000021b1b781a */ /* 0x000fe20000000000 */
[----:B------:R-:W-:Y:S02]  /*10b40*/  IMAD R0, R0, UR6, RZ ;  /* 0x0000000600007c24 */ /* 0x000fe4000f8e02ff */
[----:B------:R-:W-:Y:S01]  /*10b50*/  IMAD R5, R5, UR33, RZ ;  /* 0x0000002105057c24 */ /* 0x000fe2000f8e02ff */
[C---:B------:R-:W-:Y:S01]  /*10b60*/  LOP3.LUT R5, R27.reuse, 0x10, RZ, 0xfc, !PT ;  /* 0x000000101b057812 */ /* 0x040fe200078efcff */
[----:B------:R-:W-:Y:S01]  /*10b70*/  IMAD R4, R4, UR34, RZ ;  /* 0x0000002204047c24 */ /* 0x000fe2000f8e02ff */
[----:B------:R-:W-:Y:S01]  /*10b80*/  LOP3.LUT R4, R27, 0xc, RZ, 0xfc, !PT ;  /* 0x0000000c1b047812 */ /* 0x000fe200078efcff */
[----:B------:R-:W-:Y:S01]  /*10b90*/  IMAD R3, R3, UR35, RZ ;  /* 0x0000002303037c24 */ /* 0x000fe2000f8e02ff */
[----:B------:R-:W-:-:S02]  /*10ba0*/  LOP3.LUT R3, R27, 0x8, RZ, 0xfc, !PT ;  /* 0x000000081b037812 */ /* 0x000fc400078efcff */
[----:B------:R-:W-:Y:S02]  /*10bb0*/  SHF.R.S32.HI R2, RZ, 0x1f, R0 ;  /* 0x0000001fff027819 */ /* 0x000fe40000011400 */
[----:B------:R-:W-:Y:S01]  /*10bc0*/  LOP3.LUT R27, R27, 0x4, RZ, 0xfc, !PT ;  /* 0x000000041b1b7812 */ /* 0x000fe200078efcff */
[----:B------:R-:W-:Y:S01]  /*10bd0*/  IMAD R6, R5, UR36, RZ ;  /* 0x0000002405067c24 */ /* 0x000fe2000f8e02ff */
[----:B------:R-:W-:Y:S01]  /*10be0*/  ULEA.HI UR5, UR5, UR4, URZ, 0x7 ;  /* 0x0000000405057291 */ /* 0x000fe2000f8f38ff */
[----:B------:R-:W-:Y:S01]  /*10bf0*/  IMAD R5, R4, UR37, RZ ;  /* 0x0000002504057c24 */ /* 0x000fe2000f8e02ff */
[C---:B------:R-:W-:Y:S01]  /*10c00*/  SHF.L.U64.HI R2, R0.reuse, 0x1, R2 ;  /* 0x0000000100027819 */ /* 0x040fe20000010202 */
[----:B------:R-:W-:Y:S02]  /*10c10*/  IMAD R4, R3, UR38, RZ ;  /* 0x0000002603047c24 */ /* 0x000fe4000f8e02ff */
[----:B------:R-:W-:Y:S02]  /*10c20*/  IMAD.SHL.U32 R0, R0, 0x2, RZ ;  /* 0x0000000200007824 */ /* 0x000fe400078e00ff */
[----:B------:R-:W-:Y:S01]  /*10c30*/  IMAD R3, R27, UR39, RZ ;  /* 0x000000271b037c24 */ /* 0x000fe2000f8e02ff */
[----:B-1----:R-:W-:-:S12]  /*10c40*/  USHF.R.S32.HI UR5, URZ, 0x7, UR5 ;  /* 0x00000007ff057899 */ /* 0x002fd80008011405 */
.L_x_2:
[----:B0-----:R-:W2:Y:S01]  /*10c50*/  LDL.LU R6, [R1+0x598] ;  /* 0x0005980001067983 */ /* 0x001ea20000300800 */
[----:B------:R-:W0:Y:S01]  /*10c60*/  S2R R15, SR_TID.X ;  /* 0x00000000000f7919 */ /* 0x000e220000002100 */
[----:B------:R-:W-:Y:S01]  /*10c70*/  PRMT R4, RZ, 0x7610, R4 ;  /* 0x00007610ff047816 */ /* 0x000fe20000000004 */
[----:B------:R-:W1:Y:S01]  /*10c80*/  LDCU UR4, c[0x0][0x3a8] ;  /* 0x00007500ff0477ac */ /* 0x000e620008000800 */
[----:B------:R-:W3:Y:S01]  /*10c90*/  LDL.LU R5, [R1+0x59c] ;  /* 0x00059c0001057983 */ /* 0x000ee20000300800 */
[----:B------:R-:W-:Y:S01]  /*10ca0*/  PRMT R14, RZ, 0x7610, R14 ;  /* 0x00007610ff0e7816 */ /* 0x000fe2000000000e */
[----:B------:R-:W4:Y:S02]  /*10cb0*/  LDCU UR6, c[0x0][0x3a8] ;  /* 0x00007500ff0677ac */ /* 0x000f240008000800 */
[----:B------:R0:W-:Y:S04]  /*10cc0*/  STL [R1+0x2260], R16 ;  /* 0x0022601001007387 */ /* 0x0001e80000100800 */
[----:B------:R0:W-:Y:S04]  /*10cd0*/  STL [R1+0x225c], R13 ;  /* 0x00225c0d01007387 */ /* 0x0001e80000100800 */
[----:B------:R0:W-:Y:S02]  /*10ce0*/  STL [R1+0x2258], R24 ;  /* 0x0022581801007387 */ /* 0x0001e40000100800 */
[----:B0-----:R-:W-:-:S02]  /*10cf0*/  SHF.R.U32.HI R11, RZ, 0x7, R15 ;  /* 0x00000007ff0b7819 */ /* 0x001fc4000001160f */
[----:B------:R-:W-:Y:S02]  /*10d00*/  STL [R1+0x2254], R21 ;  /* 0x0022541501007387 */ /* 0x000fe40000100800 */
[----:B------:R-:W-:Y:S02]  /*10d10*/  SGXT.U32 R11, R11, 0x2 ;  /* 0x000000020b0b781a */ /* 0x000fe40000000000 */
[----:B------:R-:W-:Y:S02]  /*10d20*/  STL [R1+0x2250], R22 ;  /* 0x0022501601007387 */ /* 0x000fe40000100800 */
[C---:B------:R-:W-:Y:S01]  /*10d30*/  ISETP.GE.AND P0, PT, R11.reuse, UR14, PT ;  /* 0x0000000e0b007c0c */ /* 0x040fe2000bf06270 */
[----:B------:R-:W-:Y:S01]  /*10d40*/  IMAD R3, R11, UR8, RZ ;  /* 0x000000080b037c24 */ /* 0x000fe2000f8e02ff */
[----:B------:R-:W-:Y:S01]  /*10d50*/  PRMT R16, RZ, 0x7610, R16 ;  /* 0x00007610ff107816 */ /* 0x000fe20000000010 */
[----:B------:R-:W-:Y:S04]  /*10d60*/  STL [R1+0x224c], R25 ;  /* 0x00224c1901007387 */ /* 0x000fe80000100800 */
[----:B------:R-:W-:Y:S04]  /*10d70*/  STL [R1+0x2248], R27 ;  /* 0x0022481b01007387 */ /* 0x000fe80000100800 */
[----:B-----5:R-:W-:Y:S04]  /*10d80*/  STL [R1+0x2244], R0 ;  /* 0x0022440001007387 */ /* 0x020fe80000100800 */
[----:B------:R-:W-:Y:S01]  /*10d90*/  STL [R1+0x2240], R2 ;  /* 0x0022400201007387 */ /* 0x000fe20000100800 */
[----:B--2---:R-:W-:-:S02]  /*10da0*/  IMAD.MOV.U32 R29, RZ, RZ, R6 ;  /* 0x000000ffff1d7224 */ /* 0x004fc400078e0006 */
[----:B---3--:R-:W-:Y:S01]  /*10db0*/  IMAD.MOV.U32 R28, RZ, RZ, R5 ;  /* 0x000000ffff1c7224 */ /* 0x008fe200078e0005 */
[----:B------:R-:W-:-:S03]  /*10dc0*/  LOP3.LUT R5, R11, 0x7c, RZ, 0xfc, !PT ;  /* 0x0000007c0b057812 */ /* 0x000fc600078efcff */
[----:B------:R-:W-:Y:S01]  /*10dd0*/  IMAD.WIDE R6, R3, 0x2, R28 ;  /* 0x0000000203067825 */ /* 0x000fe200078e021c */
[----:B------:R-:W-:Y:S02]  /*10de0*/  ISETP.GE.AND P1, PT, R5, UR14, PT ;  /* 0x0000000e05007c0c */ /* 0x000fe4000bf26270 */
[----:B------:R-:W-:Y:S02]  /*10df0*/  LOP3.LUT R3, R11, 0x78, RZ, 0xfc, !PT ;  /* 0x000000780b037812 */ /* 0x000fe400078efcff */
[----:B------:R0:W2:Y:S02]  /*10e00*/  @!P0 LDG.E.U16 R4, desc[UR12][R6.64] ;  /* 0x0000000c06048981 */ /* 0x0000a4000c1e1500 */
[C---:B------:R-:W-:Y:S01]  /*10e10*/  ISETP.GE.AND P0, PT, R3.reuse, UR14, PT ;  /* 0x0000000e03007c0c */ /* 0x040fe2000bf06270 */
[----:B------:R-:W-:Y:S02]  /*10e20*/  IMAD R3, R3, UR8, RZ ;  /* 0x0000000803037c24 */ /* 0x000fe4000f8e02ff */
[----:B0-----:R-:W-:-:S04]  /*10e30*/  IMAD R6, R5, UR8, RZ ;  /* 0x0000000805067c24 */ /* 0x001fc8000f8e02ff */
[----:B------:R-:W-:Y:S01]  /*10e40*/  IMAD.WIDE R6, R6, 0x2, R28 ;  /* 0x0000000206067825 */ /* 0x000fe200078e021c */
[----:B------:R-:W-:-:S04]  /*10e50*/  PRMT R5, RZ, 0x7610, R5 ;  /* 0x00007610ff057816 */ /* 0x000fc80000000005 */
[----:B------:R0:W3:Y:S02]  /*10e60*/  @!P1 LDG.E.U16 R16, desc[UR12][R6.64] ;  /* 0x0000000c06109981 */ /* 0x0000e4000c1e1500 */
[----:B0-----:R-:W-:Y:S01]  /*10e70*/  IMAD.WIDE R6, R3, 0x2, R28 ;  /* 0x0000000203067825 */ /* 0x001fe200078e021c */
[----:B------:R-:W-:-:S04]  /*10e80*/  LOP3.LUT R3, R11, 0x74, RZ, 0xfc, !PT ;  /* 0x000000740b037812 */ /* 0x000fc800078efcff */
[----:B------:R0:W4:Y:S01]  /*10e90*/  @!P0 LDG.E.U16 R5, desc[UR12][R6.64] ;  /* 0x0000000c06058981 */ /* 0x000122000c1e1500 */
[C---:B------:R-:W-:Y:S01]  /*10ea0*/  ISETP.GE.AND P0, PT, R3.reuse, UR14, PT ;  /* 0x0000000e03007c0c */ /* 0x040fe2000bf06270 */
[----:B------:R-:W-:-:S04]  /*10eb0*/  IMAD R3, R3, UR8, RZ ;  /* 0x0000000803037c24 */ /* 0x000fc8000f8e02ff */
[----:B0-----:R-:W-:-:S08]  /*10ec0*/  IMAD.WIDE R6, R3, 0x2, R28 ;  /* 0x0000000203067825 */ /* 0x001fd000078e021c */
[----:B------:R0:W4:Y:S01]  /*10ed0*/  @!P0 LDG.E.U16 R14, desc[UR12][R6.64] ;  /* 0x0000000c060e8981 */ /* 0x000122000c1e1500 */
[----:B------:R-:W-:-:S04]  /*10ee0*/  LOP3.LUT R3, R11, 0x70, RZ, 0xfc, !PT ;  /* 0x000000700b037812 */ /* 0x000fc800078efcff */
[C---:B------:R-:W-:Y:S01]  /*10ef0*/  ISETP.GE.AND P0, PT, R3.reuse, UR14, PT ;  /* 0x0000000e03007c0c */ /* 0x040fe2000bf06270 */
[----:B------:R-:W-:Y:S01]  /*10f00*/  IMAD R3, R3, UR8, RZ ;  /* 0x0000000803037c24 */ /* 0x000fe2000f8e02ff */
[----:B------:R-:W-:-:S03]  /*10f10*/  PRMT R12, RZ, 0x7610, R12 ;  /* 0x00007610ff0c7816 */ /* 0x000fc6000000000c */
        /* <DEDUP_REMOVED lines=8> */
[----:B------:R-:W-:Y:S02]  /*10fa0*/  PRMT R24, RZ, 0x7610, R24 ;  /* 0x00007610ff187816 */ /* 0x000fe40000000018 */
[----:B------:R-:W-:Y:S01]  /*10fb0*/  PRMT R17, RZ, 0x7610, R17 ;  /* 0x00007610ff117816 */ /* 0x000fe20000000011 */
[----:B--2---:R-:W-:Y:S04]  /*10fc0*/  STL [R1+0x222c], R4 ;  /* 0x00222c0401007387 */ /* 0x004fe80000100800 */
[----:B------:R-:W-:Y:S04]  /*10fd0*/  STL [R1+0x2230], R4 ;  /* 0x0022300401007387 */ /* 0x000fe80000100800 */
[----:B------:R-:W-:Y:S04]  /*10fe0*/  STL [R1+0x2234], R4 ;  /* 0x0022340401007387 */ /* 0x000fe80000100800 */
[----:B------:R-:W-:Y:S04]  /*10ff0*/  STL [R1+0x2238], R4 ;  /* 0x0022380401007387 */ /* 0x000fe80000100800 */
[----:B------:R-:W-:Y:S04]  /*11000*/  STL [R1+0x223c], R4 ;  /* 0x00223c0401007387 */ /* 0x000fe80000100800 */
[----:B---3--:R2:W-:Y:S04]  /*11010*/  STL [R1+0x24], R16 ;  /* 0x0000241001007387 */ /* 0x0085e80000100800 */
[----:B--2---:R-:W2:Y:S04]  /*11020*/  LDL.LU R16, [R1+0x2260] ;  /* 0x0022600001107983 */ /* 0x004ea80000300800 */
[----:B----4-:R-:W-:Y:S04]  /*11030*/  STL [R1+0x2204], R5 ;  /* 0x0022040501007387 */ /* 0x010fe80000100800 */
[----:B------:R-:W-:Y:S04]  /*11040*/  STL [R1+0x2208], R5 ;  /* 0x0022080501007387 */ /* 0x000fe80000100800 */
        /* <DEDUP_REMOVED lines=8> */
[----:B------:R3:W-:Y:S02]  /*110d0*/  STL [R1+0x20], R14 ;  /* 0x0000200e01007387 */ /* 0x0007e40000100800 */
[----:B---3--:R-:W3:Y:S02]  /*110e0*/  S2R R14, SR_TID.X ;  /* 0x00000000000e7919 */ /* 0x008ee40000002100 */
[----:B---3--:R-:W-:-:S04]  /*110f0*/  SHF.R.U32.HI R14, RZ, 0x7, R14 ;  /* 0x00000007ff0e7819 */ /* 0x008fc8000001160e */
[----:B------:R-:W-:-:S04]  /*11100*/  SGXT.U32 R14, R14, 0x2 ;  /* 0x000000020e0e781a */ /* 0x000fc80000000000 */
[----:B------:R-:W-:-:S04]  /*11110*/  LOP3.LUT R14, R14, 0x4, RZ, 0xfc, !PT ;  /* 0x000000040e0e7812 */ /* 0x000fc800078efcff */
[----:B------:R-:W-:Y:S02]  /*11120*/  ISETP.GE.AND P0, PT, R14, UR14, PT ;  /* 0x0000000e0e007c0c */ /* 0x000fe4000bf06270 */
[----:B------:R-:W0:Y:S02]  /*11130*/  S2R R14, SR_TID.X ;  /* 0x00000000000e7919 */ /* 0x000e240000002100 */
[----:B0-----:R-:W-:-:S04]  /*11140*/  SHF.R.U32.HI R7, RZ, 0x7, R14 ;  /* 0x00000007ff077819 */ /* 0x001fc8000001160e */
[----:B------:R-:W-:-:S04]  /*11150*/  SGXT.U32 R7, R7, 0x2 ;  /* 0x000000020707781a */ /* 0x000fc80000000000 */
[----:B------:R-:W-:-:S04]  /*11160*/  LOP3.LUT R14, R7, 0x8, RZ, 0xfc, !PT ;  /* 0x00000008070e7812 */ /* 0x000fc800078efcff */
[----:B------:R-:W-:Y:S02]  /*11170*/  ISETP.GE.AND P1, PT, R14, UR14, PT ;  /* 0x0000000e0e007c0c */ /* 0x000fe4000bf26270 */
[----:B------:R-:W0:Y:S01]  /*11180*/  S2R R14, SR_TID.X ;  /* 0x00000000000e7919 */ /* 0x000e220000002100 */
[----:B------:R-:W-:-:S05]  /*11190*/  LOP3.LUT R7, R7, 0x4, RZ, 0xfc, !PT ;  /* 0x0000000407077812 */ /* 0x000fca00078efcff */
[----:B-1----:R-:W-:Y:S01]  /*111a0*/  IMAD R7, R7, UR4, RZ ;  /* 0x0000000407077c24 */ /* 0x002fe2000f8e02ff */
[----:B------:R-:W1:Y:S03]  /*111b0*/  LDCU UR4, c[0x0][0x3a8] ;  /* 0x00007500ff0477ac */ /* 0x000e660008000800 */
[----:B------:R-:W-:-:S05]  /*111c0*/  IMAD.WIDE R6, R7, 0x2, R28 ;  /* 0x0000000207067825 */ /* 0x000fca00078e021c */
[----:B------:R0:W3:Y:S02]  /*111d0*/  @!P0 LDG.E.U16 R24, desc[UR12][R6.64] ;  /* 0x0000000c06188981 */ /* 0x0000e4000c1e1500 */
        /* <DEDUP_REMOVED lines=9> */
[----:B------:R0:W4:Y:S02]  /*11270*/  @!P1 LDG.E.U16 R17, desc[UR12][R6.64] ;  /* 0x0000000c06119981 */ /* 0x000124000c1e1500 */
[----:B0-----:R-:W-:-:S04]  /*11280*/  SHF.R.U32.HI R7, RZ, 0x7, R14 ;  /* 0x00000007ff077819 */ /* 0x001fc8000001160e */
[----:B------:R-:W-:-:S04]  /*11290*/  SGXT.U32 R7, R7, 0x2 ;  /* 0x000000020707781a */ /* 0x000fc80000000000 */
[----:B------:R-:W-:-:S04]  /*112a0*/  LOP3.LUT R14, R7, 0x10, RZ, 0xfc, !PT ;  /* 0x00000010070e7812 */ /* 0x000fc800078efcff */
[----:B------:R-:W-:Y:S02]  /*112b0*/  ISETP.GE.AND P1, PT, R14, UR14, PT ;  /* 0x0000000e0e007c0c */ /* 0x000fe4000bf26270 */
[----:B------:R-:W0:Y:S01]  /*112c0*/  S2R R14, SR_TID.X ;  /* 0x00000000000e7919 */ /* 0x000e220000002100 */
[----:B------:R-:W-:Y:S02]  /*112d0*/  LOP3.LUT R7, R7, 0xc, RZ, 0xfc, !PT ;  /* 0x0000000c07077812 */ /* 0x000fe400078efcff */
[----:B------:R-:W-:-:S03]  /*112e0*/  PRMT R26, RZ, 0x7610, R26 ;  /* 0x00007610ff1a7816 */ /* 0x000fc6000000001a */
[----:B-1----:R-:W-:Y:S01]  /*112f0*/  IMAD R7, R7, UR4, RZ ;  /* 0x0000000407077c24 */ /* 0x002fe2000f8e02ff */
[----:B------:R-:W1:Y:S03]  /*11300*/  LDCU UR4, c[0x0][0x3a8] ;  /* 0x00007500ff0477ac */ /* 0x000e660008000800 */
[----:B------:R-:W-:-:S05]  /*11310*/  IMAD.WIDE R6, R7, 0x2, R28 ;  /* 0x0000000207067825 */ /* 0x000fca00078e021c */
[----:B------:R0:W2:Y:S02]  /*11320*/  @!P0 LDG.E.U16 R26, desc[UR12][R6.64] ;  /* 0x0000000c061a8981 */ /* 0x0000a4000c1e1500 */
        /* <DEDUP_REMOVED lines=79> */
[C---:B------:R-:W-:Y:S02]  /*11820*/  LOP3.LUT R14, R7.reuse, 0x30, RZ, 0xfc, !PT ;  /* 0x00000030070e7812 */ /* 0x040fe400078efcff */
[----:B------:R-:W-:Y:S02]  /*11830*/  LOP3.LUT R7, R7, 0x2c, RZ, 0xfc, !PT ;  /* 0x0000002c07077812 */ /* 0x000fe400078efcff */
[----:B------:R-:W-:-:S03]  /*11840*/  PRMT R27, RZ, 0x7610, R27 ;  /* 0x00007610ff1b7816 */ /* 0x000fc6000000001b */
[----:B-1----:R-:W-:Y:S01]  /*11850*/  IMAD R7, R7, UR4, RZ ;  /* 0x0000000407077c24 */ /* 0x002fe2000f8e02ff */
[----:B------:R-:W-:Y:S01]  /*11860*/  ISETP.GE.AND P1, PT, R14, UR14, PT ;  /* 0x0000000e0e007c0c */ /* 0x000fe2000bf26270 */
[----:B------:R0:W-:Y:S01]  /*11870*/  STL [R1+0x1c], R13 ;  /* 0x00001c0d01007387 */ /* 0x0001e20000100800 */
[----:B------:R-:W1:Y:S01]  /*11880*/  LDCU UR4, c[0x0][0x3a8] ;  /* 0x00007500ff0477ac */ /* 0x000e620008000800 */
[----:B------:R-:W-:-:S05]  /*11890*/  IMAD.WIDE R6, R7, 0x2, R28 ;  /* 0x0000000207067825 */ /* 0x000fca00078e021c */
[----:B------:R1:W4:Y:S01]  /*118a0*/  @!P0 LDG.E.U16 R27, desc[UR12][R6.64] ;  /* 0x0000000c061b8981 */ /* 0x000322000c1e1500 */
[----:B------:R-:W1:Y:S03]  /*118b0*/  S2R R14, SR_TID.X ;  /* 0x00000000000e7919 */ /* 0x000e660000002100 */
[----:B0-----:R-:W4:Y:S04]  /*118c0*/  LDL.LU R13, [R1+0x225c] ;  /* 0x00225c00010d7983 */ /* 0x001f280000300800 */
[----:B---3--:R0:W-:Y:S01]  /*118d0*/  STL [R1], R24 ;  /* 0x0000001801007387 */ /* 0x0081e20000100800 */
[----:B------:R-:W-:-:S03]  /*118e0*/  PRMT R20, RZ, 0x7610, R20 ;  /* 0x00007610ff147816 */ /* 0x000fc60000000014 */
[----:B0-----:R-:W3:Y:S01]  /*118f0*/  LDL.LU R24, [R1+0x2258] ;  /* 0x0022580001187983 */ /* 0x001ee20000300800 */
[----:B-1----:R-:W-:-:S04]  /*11900*/  SHF.R.U32.HI R7, RZ, 0x7, R14 ;  /* 0x00000007ff077819 */ /* 0x002fc8000001160e */
[----:B------:R-:W-:-:S04]  /*11910*/  SGXT.U32 R7, R7, 0x2 ;  /* 0x000000020707781a */ /* 0x000fc80000000000 */
[C---:B------:R-:W-:Y:S02]  /*11920*/  LOP3.LUT R14, R7.reuse, 0x34, RZ, 0xfc, !PT ;  /* 0x00000034070e7812 */ /* 0x040fe400078efcff */
[----:B------:R-:W-:-:S05]  /*11930*/  LOP3.LUT R7, R7, 0x30, RZ, 0xfc, !PT ;  /* 0x0000003007077812 */ /* 0x000fca00078efcff */
[----:B------:R-:W-:Y:S01]  /*11940*/  IMAD R7, R7, UR4, RZ ;  /* 0x0000000407077c24 */ /* 0x000fe2000f8e02ff */
[----:B------:R-:W-:Y:S01]  /*11950*/  ISETP.GE.AND P0, PT, R14, UR14, PT ;  /* 0x0000000e0e007c0c */ /* 0x000fe2000bf06270 */
[----:B------:R-:W0:Y:S02]  /*11960*/  LDCU UR4, c[0x0][0x3a8] ;  /* 0x00007500ff0477ac */ /* 0x000e240008000800 */
[----:B------:R-:W-:-:S05]  /*11970*/  IMAD.WIDE R6, R7, 0x2, R28 ;  /* 0x0000000207067825 */ /* 0x000fca00078e021c */
[----:B------:R1:W3:Y:S01]  /*11980*/  @!P1 LDG.E.U16 R20, desc[UR12][R6.64] ;  /* 0x0000000c06149981 */ /* 0x0002e2000c1e1500 */
[----:B------:R-:W0:Y:S01]  /*11990*/  S2R R14, SR_TID.X ;  /* 0x00000000000e7919 */ /* 0x000e220000002100 */
[----:B-1----:R-:W1:Y:S02]  /*119a0*/  S2R R7, SR_TID.X ;  /* 0x0000000000077919 */ /* 0x002e640000002100 */
[----:B--2---:R2:W-:Y:S01]  /*119b0*/  STL [R1+0x4], R21 ;  /* 0x0000041501007387 */ /* 0x0045e20000100800 */
[----:B------:R-:W-:-:S03]  /*119c0*/  PRMT R0, RZ, 0x7610, R0 ;  /* 0x00007610ff007816 */ /* 0x000fc60000000000 */
[----:B--2---:R-:W2:Y:S01]  /*119d0*/  LDL.LU R21, [R1+0x2254] ;  /* 0x0022540001157983 */ /* 0x004ea20000300800 */
[----:B0-----:R-:W-:Y:S02]  /*119e0*/  SHF.R.U32.HI R14, RZ, 0x7, R14 ;  /* 0x00000007ff0e7819 */ /* 0x001fe4000001160e */
[----:B-1----:R-:W-:-:S04]  /*119f0*/  SHF.R.U32.HI R7, RZ, 0x7, R7 ;  /* 0x00000007ff077819 */ /* 0x002fc80000011607 */
[----:B------:R-:W-:Y:S02]  /*11a00*/  SGXT.U32 R7, R7, 0x2 ;  /* 0x000000020707781a */ /* 0x000fe40000000000 */
[----:B------:R-:W-:Y:S02]  /*11a10*/  SGXT.U32 R14, R14, 0x2 ;  /* 0x000000020e0e781a */ /* 0x000fe40000000000 */
[----:B------:R-:W-:-:S04]  /*11a20*/  LOP3.LUT R7, R7, 0x38, RZ, 0xfc, !PT ;  /* 0x0000003807077812 */ /* 0x000fc800078efcff */
[----:B------:R-:W-:Y:S02]  /*11a30*/  ISETP.GE.AND P1, PT, R7, UR14, PT ;  /* 0x0000000e07007c0c */ /* 0x000fe4000bf26270 */
[C---:B------:R-:W-:Y:S02]  /*11a40*/  LOP3.LUT R7, R14.reuse, 0x34, RZ, 0xfc, !PT ;  /* 0x000000340e077812 */ /* 0x040fe400078efcff */
[----:B------:R-:W-:-:S03]  /*11a50*/  LOP3.LUT R14, R14, 0x38, RZ, 0xfc, !PT ;  /* 0x000000380e0e7812 */ /* 0x000fc600078efcff */
[----:B------:R-:W-:Y:S01]  /*11a60*/  IMAD R7, R7, UR6, RZ ;  /* 0x0000000607077c24 */ /* 0x000fe2000f8e02ff */
[----:B------:R-:W-:Y:S01]  /*11a70*/  PRMT R9, RZ, 0x7610, R9 ;  /* 0x00007610ff097816 */ /* 0x000fe20000000009 */
[----:B------:R-:W-:Y:S01]  /*11a80*/  IMAD R14, R14, UR4, RZ ;  /* 0x000000040e0e7c24 */ /* 0x000fe2000f8e02ff */
[----:B----4-:R0:W-:Y:S01]  /*11a90*/  STL [R1+0x14], R22 ;  /* 0x0000141601007387 */ /* 0x0101e20000100800 */
[--C-:B------:R-:W-:Y:S01]  /*11aa0*/  IMAD.WIDE R6, R7, 0x2, R28.reuse ;  /* 0x0000000207067825 */ /* 0x100fe200078e021c */
[----:B------:R-:W1:Y:S04]  /*11ab0*/  LDCU UR6, c[0x0][0x3a8] ;  /* 0x00007500ff0677ac */ /* 0x000e680008000800 */
[----:B------:R4:W2:Y:S01]  /*11ac0*/  @!P0 LDG.E.U16 R0, desc[UR12][R6.64] ;  /* 0x0000000c06008981 */ /* 0x0008a2000c1e1500 */
[----:B------:R-:W1:Y:S03]  /*11ad0*/  LDCU UR4, c[0x0][0x3a8] ;  /* 0x00007500ff0477ac */ /* 0x000e660008000800 */
[----:B0-----:R-:W2:Y:S01]  /*11ae0*/  LDL.LU R22, [R1+0x2250] ;  /* 0x0022500001167983 */ /* 0x001ea20000300800 */
[----:B----4-:R-:W-:-:S05]  /*11af0*/  IMAD.WIDE R6, R14, 0x2, R28 ;  /* 0x000000020e067825 */ /* 0x010fca00078e021c */
[----:B------:R0:W4:Y:S01]  /*11b00*/  @!P1 LDG.E.U16 R9, desc[UR12][R6.64] ;  /* 0x0000000c06099981 */ /* 0x000122000c1e1500 */
[----:B------:R-:W1:Y:S01]  /*11b10*/  S2R R14, SR_TID.X ;  /* 0x00000000000e7919 */ /* 0x000e620000002100 */
[----:B0-----:R-:W0:Y:S01]  /*11b20*/  S2R R7, SR_TID.X ;  /* 0x0000000000077919 */ /* 0x001e220000002100 */
[----:B------:R-:W-:Y:S02]  /*11b30*/  LOP3.LUT R6, R11, 0x40, RZ, 0xfc, !PT ;  /* 0x000000400b067812 */ /* 0x000fe400078efcff */
[----:B------:R-:W-:Y:S02]  /*11b40*/  PRMT R2, RZ, 0x7610, R2 ;  /* 0x00007610ff027816 */ /* 0x000fe40000000002 */
[----:B------:R-:W-:Y:S02]  /*11b50*/  ISETP.GE.AND P1, PT, R6, UR14, PT ;  /* 0x0000000e06007c0c */ /* 0x000fe4000bf26270 */
[----:B-1----:R-:W-:Y:S02]  /*11b60*/  SHF.R.U32.HI R14, RZ, 0x7, R14 ;  /* 0x00000007ff0e7819 */ /* 0x002fe4000001160e */
[----:B0-----:R-:W-:-:S04]  /*11b70*/  SHF.R.U32.HI R7, RZ, 0x7, R7 ;  /* 0x00000007ff077819 */ /* 0x001fc80000011607 */
[----:B------:R-:W-:Y:S02]  /*11b80*/  SGXT.U32 R7, R7, 0x2 ;  /* 0x000000020707781a */ /* 0x000fe40000000000 */
[----:B------:R-:W-:Y:S02]  /*11b90*/  SGXT.U32 R14, R14, 0x2 ;  /* 0x000000020e0e781a */ /* 0x000fe40000000000 */
[----:B------:R-:W-:-:S04]  /*11ba0*/  LOP3.LUT R7, R7, 0x3c, RZ, 0xfc, !PT ;  /* 0x0000003c07077812 */ /* 0x000fc800078efcff */
[----:B------:R-:W-:Y:S02]  /*11bb0*/  ISETP.GE.AND P0, PT, R7, UR14, PT ;  /* 0x0000000e07007c0c */ /* 0x000fe4000bf06270 */
[C---:B------:R-:W-:Y:S02]  /*11bc0*/  LOP3.LUT R7, R14.reuse, 0x3c, RZ, 0xfc, !PT ;  /* 0x0000003c0e077812 */ /* 0x040fe400078efcff */
[----:B------:R-:W-:Y:S01]  /*11bd0*/  LOP3.LUT R14, R14, 0x40, RZ, 0xfc, !PT ;  /* 0x000000400e0e7812 */ /* 0x000fe200078efcff */
[----:B------:R0:W-:Y:S02]  /*11be0*/  STL [R1+0x18], R25 ;  /* 0x0000181901007387 */ /* 0x0001e40000100800 */
[----:B------:R-:W-:Y:S01]  /*11bf0*/  IMAD R7, R7, UR6, RZ ;  /* 0x0000000607077c24 */ /* 0x000fe2000f8e02ff */
[----:B------:R-:W1:Y:S01]  /*11c00*/  LDCU UR6, c[0x0][0x3a8] ;  /* 0x00007500ff0677ac */ /* 0x000e620008000800 */
[----:B0-----:R-:W4:Y:S02]  /*11c10*/  LDL.LU R25, [R1+0x224c] ;  /* 0x00224c0001197983 */ /* 0x001f240000300800 */
[----:B------:R-:W-:-:S04]  /*11c20*/  IMAD.WIDE R6, R7, 0x2, R28 ;  /* 0x0000000207067825 */ /* 0x000fc800078e021c */
[----:B------:R-:W-:Y:S01]  /*11c30*/  IMAD R14, R14, UR4, RZ ;  /* 0x000000040e0e7c24 */ /* 0x000fe2000f8e02ff */
[----:B------:R0:W4:Y:S01]  /*11c40*/  @!P0 LDG.E.U16 R2, desc[UR12][R6.64] ;  /* 0x0000000c06028981 */ /* 0x000122000c1e1500 */
[----:B------:R-:W-:Y:S01]  /*11c50*/  PRMT R23, RZ, 0x7610, R23 ;  /* 0x00007610ff177816 */ /* 0x000fe20000000017 */
[----:B------:R-:W1:Y:S01]  /*11c60*/  LDCU UR4, c[0x0][0x3a8] ;  /* 0x00007500ff0477ac */ /* 0x000e620008000800 */
[----:B0-----:R-:W-:Y:S02]  /*11c70*/  IMAD.WIDE R6, R14, 0x2, R28 ;  /* 0x000000020e067825 */ /* 0x001fe400078e021c */
[----:B------:R-:W0:Y:S03]  /*11c80*/  S2R R14, SR_TID.X ;  /* 0x00000000000e7919 */ /* 0x000e260000002100 */
[----:B------:R1:W4:Y:S02]  /*11c90*/  @!P1 LDG.E.U16 R23, desc[UR12][R6.64] ;  /* 0x0000000c06179981 */ /* 0x000324000c1e1500 */
[----:B-1----:R-:W-:-:S04]  /*11ca0*/  LOP3.LUT R6, R11, 0x48, RZ, 0xfc, !PT ;  /* 0x000000480b067812 */ /* 0x002fc800078efcff */
[----:B------:R-:W-:Y:S02]  /*11cb0*/  ISETP.GE.AND P0, PT, R6, UR14, PT ;  /* 0x0000000e06007c0c */ /* 0x000fe4000bf06270 */
[----:B------:R-:W-:Y:S02]  /*11cc0*/  LOP3.LUT R6, R11, 0x50, RZ, 0xfc, !PT ;  /* 0x000000500b067812 */ /* 0x000fe400078efcff */
[----:B0-----:R-:W-:-:S04]  /*11cd0*/  SHF.R.U32.HI R14, RZ, 0x7, R14 ;  /* 0x00000007ff0e7819 */ /* 0x001fc8000001160e */
[----:B------:R-:W-:-:S04]  /*11ce0*/  SGXT.U32 R14, R14, 0x2 ;  /* 0x000000020e0e781a */ /* 0x000fc80000000000 */
[C---:B------:R-:W-:Y:S02]  /*11cf0*/  LOP3.LUT R7, R14.reuse, 0x48, RZ, 0xfc, !PT ;  /* 0x000000480e077812 */ /* 0x040fe400078efcff */
[----:B------:R-:W-:-:S03]  /*11d00*/  LOP3.LUT R14, R14, 0x50, RZ, 0xfc, !PT ;  /* 0x000000500e0e7812 */ /* 0x000fc600078efcff */
[----:B------:R-:W-:Y:S01]  /*11d10*/  IMAD R7, R7, UR6, RZ ;  /* 0x0000000607077c24 */ /* 0x000fe2000f8e02ff */
[----:B------:R-:W-:Y:S01]  /*11d20*/  ISETP.GE.AND P1, PT, R6, UR14, PT ;  /* 0x0000000e06007c0c */ /* 0x000fe2000bf26270 */
[----:B------:R0:W-:Y:S04]  /*11d30*/  STL [R1+0x10], R27 ;  /* 0x0000101b01007387 */ /* 0x0001e80000100800 */
[----:B0-----:R-:W4:Y:S01]  /*11d40*/  LDL.LU R27, [R1+0x2248] ;  /* 0x00224800011b7983 */ /* 0x001f220000300800 */
[----:B------:R-:W-:Y:S01]  /*11d50*/  PRMT R8, RZ, 0x7610, R8 ;  /* 0x00007610ff087816 */ /* 0x000fe20000000008 */
[----:B------:R-:W-:-:S04]  /*11d60*/  IMAD.WIDE R6, R7, 0x2, R28 ;  /* 0x0000000207067825 */ /* 0x000fc800078e021c */
[----:B------:R-:W-:Y:S01]  /*11d70*/  IMAD R14, R14, UR4, RZ ;  /* 0x000000040e0e7c24 */ /* 0x000fe2000f8e02ff */
[----:B------:R0:W4:Y:S01]  /*11d80*/  @!P0 LDG.E.U16 R8, desc[UR12][R6.64] ;  /* 0x0000000c06088981 */ /* 0x000122000c1e1500 */
[----:B------:R-:W1:Y:S02]  /*11d90*/  LDCU UR4, c[0x0][0x3a8] ;  /* 0x00007500ff0477ac */ /* 0x000e640008000800 */
[----:B0-----:R-:W-:Y:S02]  /*11da0*/  IMAD.WIDE R6, R14, 0x2, R28 ;  /* 0x000000020e067825 */ /* 0x001fe400078e021c */
[----:B------:R-:W0:Y:S01]  /*11db0*/  S2R R14, SR_TID.X ;  /* 0x00000000000e7919 */ /* 0x000e220000002100 */
[----:B------:R-:W-:-:S06]  /*11dc0*/  PRMT R16, RZ, 0x7610, R16 ;  /* 0x00007610ff107816 */ /* 0x000fcc0000000010 */
[----:B------:R1:W4:Y:S02]  /*11dd0*/  @!P1 LDG.E.U16 R16, desc[UR12][R6.64] ;  /* 0x0000000c06109981 */ /* 0x000324000c1e1500 */
[----:B-1----:R-:W-:-:S04]  /*11de0*/  LOP3.LUT R6, R11, 0x58, RZ, 0xfc, !PT ;  /* 0x000000580b067812 */ /* 0x002fc800078efcff */
[----:B------:R-:W-:Y:S02]  /*11df0*/  ISETP.GE.AND P0, PT, R6, UR14, PT ;  /* 0x0000000e06007c0c */ /* 0x000fe4000bf06270 */
[----:B------:R-:W-:Y:S02]  /*11e00*/  LOP3.LUT R6, R11, 0x60, RZ, 0xfc, !PT ;  /* 0x000000600b067812 */ /* 0x000fe400078efcff */
[----:B0-----:R-:W-:-:S04]  /*11e10*/  SHF.R.U32.HI R14, RZ, 0x7, R14 ;  /* 0x00000007ff0e7819 */ /* 0x001fc8000001160e */
[----:B------:R-:W-:-:S04]  /*11e20*/  SGXT.U32 R14, R14, 0x2 ;  /* 0x000000020e0e781a */ /* 0x000fc80000000000 */
[----:B------:R-:W-:Y:S02]  /*11e30*/  LOP3.LUT R14, R14, 0x58, RZ, 0xfc, !PT ;  /* 0x000000580e0e7812 */ /* 0x000fe400078efcff */
[----:B------:R-:W-:Y:S02]  /*11e40*/  ISETP.GE.AND P1, PT, R6, UR14, PT ;  /* 0x0000000e06007c0c */ /* 0x000fe4000bf26270 */
[----:B------:R-:W-:Y:S01]  /*11e50*/  SHF.R.U32.HI R6, RZ, 0x7, R15 ;  /* 0x00000007ff067819 */ /* 0x000fe2000001160f */
[----:B------:R-:W-:Y:S01]  /*11e60*/  IMAD R14, R14, UR4, RZ ;  /* 0x000000040e0e7c24 */ /* 0x000fe2000f8e02ff */
[----:B------:R-:W-:Y:S01]  /*11e70*/  PRMT R7, RZ, 0x7610, R7 ;  /* 0x00007610ff077816 */ /* 0x000fe20000000007 */
[----:B------:R-:W0:Y:S01]  /*11e80*/  LDCU UR4, c[0x0][0x3a8] ;  /* 0x00007500ff0477ac */ /* 0x000e220008000800 */
[----:B------:R-:W-:Y:S01]  /*11e90*/  SGXT.U32 R6, R6, 0x2 ;  /* 0x000000020606781a */ /* 0x000fe20000000000 */
[----:B------:R-:W-:-:S05]  /*11ea0*/  IMAD.WIDE R14, R14, 0x2, R28 ;  /* 0x000000020e0e7825 */ /* 0x000fca00078e021c */
[----:B------:R1:W4:Y:S02]  /*11eb0*/  @!P0 LDG.E.U16 R7, desc[UR12][R14.64] ;  /* 0x0000000c0e078981 */ /* 0x000324000c1e1500 */
[----:B-1----:R-:W-:Y:S02]  /*11ec0*/  LOP3.LUT R15, R6, 0x60, RZ, 0xfc, !PT ;  /* 0x00000060060f7812 */ /* 0x002fe400078efcff */
[----:B------:R-:W1:Y:S03]  /*11ed0*/  S2R R6, SR_TID.X ;  /* 0x0000000000067919 */ /* 0x000e660000002100 */
[----:B0-----:R-:W-:Y:S01]  /*11ee0*/  IMAD R15, R15, UR4, RZ ;  /* 0x000000040f0f7c24 */ /* 0x001fe2000f8e02ff */
[----:B------:R-:W-:Y:S01]  /*11ef0*/  PRMT R13, RZ, 0x7610, R13 ;  /* 0x00007610ff0d7816 */ /* 0x000fe2000000000d */
[----:B------:R-:W0:Y:S02]  /*11f00*/  LDCU UR4, c[0x0][0x3a8] ;  /* 0x00007500ff0477ac */ /* 0x000e240008000800 */
[----:B------:R-:W-:-:S05]  /*11f10*/  IMAD.WIDE R14, R15, 0x2, R28 ;  /* 0x000000020f0e7825 */ /* 0x000fca00078e021c */
[----:B------:R1:W4:Y:S01]  /*11f20*/  @!P1 LDG.E.U16 R13, desc[UR12][R14.64] ;  /* 0x0000000c0e0d9981 */ /* 0x000322000c1e1500 */
[----:B---3--:R-:W-:Y:S02]  /*11f30*/  PRMT R24, RZ, 0x7610, R24 ;  /* 0x00007610ff187816 */ /* 0x008fe40000000018 */
[----:B-1----:R-:W-:Y:S02]  /*11f40*/  SHF.R.U32.HI R15, RZ, 0x7, R6 ;  /* 0x00000007ff0f7819 */ /* 0x002fe40000011606 */
[----:B------:R-:W-:Y:S02]  /*11f50*/  LOP3.LUT R6, R11, 0x44, RZ, 0xfc, !PT ;  /* 0x000000440b067812 */ /* 0x000fe400078efcff */
[----:B------:R-:W-:Y:S02]  /*11f60*/  SGXT.U32 R15, R15, 0x2 ;  /* 0x000000020f0f781a */ /* 0x000fe40000000000 */
[----:B------:R-:W-:Y:S02]  /*11f70*/  ISETP.GE.AND P0, PT, R6, UR14, PT ;  /* 0x0000000e06007c0c */ /* 0x000fe4000bf06270 */
[----:B------:R-:W-:-:S05]  /*11f80*/  LOP3.LUT R15, R15, 0x44, RZ, 0xfc, !PT ;  /* 0x000000440f0f7812 */ /* 0x000fca00078efcff */
[----:B0-----:R-:W-:Y:S01]  /*11f90*/  IMAD R15, R15, UR4, RZ ;  /* 0x000000040f0f7c24 */ /* 0x001fe2000f8e02ff */
[----:B------:R-:W0:Y:S03]  /*11fa0*/  LDCU UR4, c[0x0][0x3a8] ;  /* 0x00007500ff0477ac */ /* 0x000e260008000800 */
[----:B------:R-:W-:Y:S01]  /*11fb0*/  IMAD.WIDE R14, R15, 0x2, R28 ;  /* 0x000000020f0e7825 */ /* 0x000fe200078e021c */
[----:B------:R-:W-:-:S04]  /*11fc0*/  LOP3.LUT R6, R11, 0x68, RZ, 0xfc, !PT ;  /* 0x000000680b067812 */ /* 0x000fc800078efcff */
[----:B------:R1:W3:Y:S01]  /*11fd0*/  @!P0 LDG.E.U16 R24, desc[UR12][R14.64] ;  /* 0x0000000c0e188981 */ /* 0x0002e2000c1e1500 */
[----:B------:R-:W-:Y:S02]  /*11fe0*/  ISETP.GE.AND P1, PT, R6, UR14, PT ;  /* 0x0000000e06007c0c */ /* 0x000fe4000bf26270 */
[----:B-1----:R-:W-:Y:S02]  /*11ff0*/  LOP3.LUT R15, R11, 0x68, RZ, 0xfc, !PT ;  /* 0x000000680b0f7812 */ /* 0x002fe400078efcff */
[----:B------:R-:W1:Y:S03]  /*12000*/  S2R R11, SR_TID.X ;  /* 0x00000000000b7919 */ /* 0x000e660000002100 */
[----:B0-----:R-:W-:Y:S01]  /*12010*/  IMAD R15, R15, UR4, RZ ;  /* 0x000000040f0f7c24 */ /* 0x001fe2000f8e02ff */
[----:B------:R-:W-:Y:S01]  /*12020*/  PRMT R6, RZ, 0x7610, R6 ;  /* 0x00007610ff067816 */ /* 0x000fe20000000006 */
[----:B------:R-:W0:Y:S02]  /*12030*/  LDCU UR4, c[0x0][0x3a8] ;  /* 0x00007500ff0477ac */ /* 0x000e240008000800 */
[----:B------:R-:W-:-:S05]  /*12040*/  IMAD.WIDE R14, R15, 0x2, R28 ;  /* 0x000000020f0e7825 */ /* 0x000fca00078e021c */
[----:B------:R2:W3:Y:S02]  /*12050*/  @!P1 LDG.E.U16 R6, desc[UR12][R14.64] ;  /* 0x0000000c0e069981 */ /* 0x0004e4000c1e1500 */
[----:B--2---:R-:W2:Y:S01]  /*12060*/  S2R R14, SR_TID.X ;  /* 0x00000000000e7919 */ /* 0x004ea20000002100 */
[----:B-1----:R-:W-:-:S04]  /*12070*/  SHF.R.U32.HI R15, RZ, 0x7, R11 ;  /* 0x00000007ff0f7819 */ /* 0x002fc8000001160b */
[----:B------:R-:W-:-:S04]  /*12080*/  SGXT.U32 R15, R15, 0x2 ;  /* 0x000000020f0f781a */ /* 0x000fc80000000000 */
[----:B------:R-:W-:-:S04]  /*12090*/  LOP3.LUT R11, R15, 0x4c, RZ, 0xfc, !PT ;  /* 0x0000004c0f0b7812 */ /* 0x000fc800078efcff */
[----:B------:R-:W-:Y:S02]  /*120a0*/  ISETP.GE.AND P0, PT, R11, UR14, PT ;  /* 0x0000000e0b007c0c */ /* 0x000fe4000bf06270 */
[C---:B------:R-:W-:Y:S02]  /*120b0*/  LOP3.LUT R11, R15.reuse, 0x54, RZ, 0xfc, !PT ;  /* 0x000000540f0b7812 */ /* 0x040fe400078efcff */
[----:B------:R-:W-:Y:S02]  /*120c0*/  LOP3.LUT R15, R15, 0x4c, RZ, 0xfc, !PT ;  /* 0x0000004c0f0f7812 */ /* 0x000fe400078efcff */
[----:B------:R-:W-:-:S03]  /*120d0*/  ISETP.GE.AND P1, PT, R11, UR14, PT ;  /* 0x0000000e0b007c0c */ /* 0x000fc6000bf26270 */
[----:B0-----:R-:W-:Y:S01]  /*120e0*/  IMAD R15, R15, UR4, RZ ;  /* 0x000000040f0f7c24 */ /* 0x001fe2000f8e02ff */
[----:B--2---:R-:W-:Y:S01]  /*120f0*/  SHF.R.U32.HI R11, RZ, 0x7, R14 ;  /* 0x00000007ff0b7819 */ /* 0x004fe2000001160e */
[----:B------:R-:W0:Y:S01]  /*12100*/  LDCU UR4, c[0x0][0x3a8] ;  /* 0x00007500ff0477ac */ /* 0x000e220008000800 */
[----:B------:R-:W-:Y:S01]  /*12110*/  PRMT R21, RZ, 0x7610, R21 ;  /* 0x00007610ff157816 */ /* 0x000fe20000000015 */
[----:B------:R-:W-:Y:S01]  /*12120*/  IMAD.WIDE R14, R15, 0x2, R28 ;  /* 0x000000020f0e7825 */ /* 0x000fe200078e021c */
[----:B------:R-:W-:-:S04]  /*12130*/  SGXT.U32 R11, R11, 0x2 ;  /* 0x000000020b0b781a */ /* 0x000fc80000000000 */
[----:B------:R1:W2:Y:S02]  /*12140*/  @!P0 LDG.E.U16 R21, desc[UR12][R14.64] ;  /* 0x0000000c0e158981 */ /* 0x0002a4000c1e1500 */
[----:B-1----:R-:W-:Y:S02]  /*12150*/  LOP3.LUT R15, R11, 0x54, RZ, 0xfc, !PT ;  /* 0x000000540b0f7812 */ /* 0x002fe400078efcff */
[----:B------:R-:W1:Y:S03]  /*12160*/  S2R R11, SR_TID.X ;  /* 0x00000000000b7919 */ /* 0x000e660000002100 */
[----:B0-----:R-:W-:Y:S01]  /*12170*/  IMAD R15, R15, UR4, RZ ;  /* 0x000000040f0f7c24 */ /* 0x001fe2000f8e02ff */
[----:B------:R-:W-:Y:S01]  /*12180*/  PRMT R22, RZ, 0x7610, R22 ;  /* 0x00007610ff167816 */ /* 0x000fe20000000016 */
[----:B------:R-:W0:Y:S02]  /*12190*/  LDCU UR4, c[0x0][0x3a8] ;  /* 0x00007500ff0477ac */ /* 0x000e240008000800 */
[----:B------:R-:W-:-:S05]  /*121a0*/  IMAD.WIDE R14, R15, 0x2, R28 ;  /* 0x000000020f0e7825 */ /* 0x000fca00078e021c */
[----:B------:R1:W2:Y:S01]  /*121b0*/  @!P1 LDG.E.U16 R22, desc[UR12][R14.64] ;  /* 0x0000000c0e169981 */ /* 0x0002a2000c1e1500 */
[----:B----4-:R-:W-:Y:S02]  /*121c0*/  PRMT R25, RZ, 0x7610, R25 ;  /* 0x00007610ff197816 */ /* 0x010fe40000000019 */
[----:B-1----:R-:W-:-:S04]  /*121d0*/  SHF.R.U32.HI R14, RZ, 0x7, R11 ;  /* 0x00000007ff0e7819 */ /* 0x002fc8000001160b */
[----:B------:R-:W-:-:S04]  /*121e0*/  SGXT.U32 R14, R14, 0x2 ;  /* 0x000000020e0e781a */ /* 0x000fc80000000000 */
[C---:B------:R-:W-:Y:S02]  /*121f0*/  LOP3.LUT R11, R14.reuse, 0x5c, RZ, 0xfc, !PT ;  /* 0x0000005c0e0b7812 */ /* 0x040fe400078efcff */
[----:B------:R-:W-:Y:S02]  /*12200*/  LOP3.LUT R15, R14, 0x5c, RZ, 0xfc, !PT ;  /* 0x0000005c0e0f7812 */ /* 0x000fe400078efcff */
[----:B------:R-:W-:-:S03]  /*12210*/  ISETP.GE.AND P0, PT, R11, UR14, PT ;  /* 0x0000000e0b007c0c */ /* 0x000fc6000bf06270 */
[----:B0-----:R-:W-:Y:S01]  /*12220*/  IMAD R15, R15, UR4, RZ ;  /* 0x000000040f0f7c24 */ /* 0x001fe2000f8e02ff */
[----:B------:R-:W-:Y:S01]  /*12230*/  LOP3.LUT R11, R14, 0x64, RZ, 0xfc, !PT ;  /* 0x000000640e0b7812 */ /* 0x000fe200078efcff */
[----:B------:R-:W0:Y:S02]  /*12240*/  LDCU UR4, c[0x0][0x3a8] ;  /* 0x00007500ff0477ac */ /* 0x000e240008000800 */
[----:B------:R-:W-:-:S06]  /*12250*/  IMAD.WIDE R14, R15, 0x2, R28 ;  /* 0x000000020f0e7825 */ /* 0x000fcc00078e021c */
[----:B------:R1:W4:Y:S02]  /*12260*/  @!P0 LDG.E.U16 R25, desc[UR12][R14.64] ;  /* 0x0000000c0e198981 */ /* 0x000324000c1e1500 */
[----:B-1----:R-:W1:Y:S01]  /*12270*/  S2R R15, SR_TID.X ;  /* 0x00000000000f7919 */ /* 0x002e620000002100 */
[----:B------:R-:W-:Y:S02]  /*12280*/  ISETP.GE.AND P1, PT, R11, UR14, PT ;  /* 0x0000000e0b007c0c */ /* 0x000fe4000bf26270 */
[----:B------:R-:W-:Y:S02]  /*12290*/  PRMT R27, RZ, 0x7610, R27 ;  /* 0x00007610ff1b7816 */ /* 0x000fe4000000001b */
[----:B-1----:R-:W-:-:S04]  /*122a0*/  SHF.R.U32.HI R15, RZ, 0x7, R15 ;  /* 0x00000007ff0f7819 */ /* 0x002fc8000001160f */
[----:B------:R-:W-:-:S04]  /*122b0*/  SGXT.U32 R15, R15, 0x2 ;  /* 0x000000020f0f781a */ /* 0x000fc80000000000 */
[----:B------:R-:W-:-:S05]  /*122c0*/  LOP3.LUT R15, R15, 0x64, RZ, 0xfc, !PT ;  /* 0x000000640f0f7812 */ /* 0x000fca00078efcff */
[----:B0-----:R-:W-:-:S04]  /*122d0*/  IMAD R15, R15, UR4, RZ ;  /* 0x000000040f0f7c24 */ /* 0x001fc8000f8e02ff */
[----:B------:R-:W-:-:S05]  /*122e0*/  IMAD.WIDE R14, R15, 0x2, R28 ;  /* 0x000000020f0e7825 */ /* 0x000fca00078e021c */
[----:B------:R0:W2:Y:S02]  /*122f0*/  @!P1 LDG.E.U16 R27, desc[UR12][R14.64] ;  /* 0x0000000c0e1b9981 */ /* 0x0000a4000c1e1500 */
[----:B0-----:R-:W0:Y:S02]  /*12300*/  S2R R15, SR_TID.X ;  /* 0x00000000000f7919 */ /* 0x001e240000002100 */
[----:B------:R1:W-:Y:S04]  /*12310*/  STL [R1+0xc], R0 ;  /* 0x00000c0001007387 */ /* 0x0003e80000100800 */
[----:B-1----:R-:W2:Y:S04]  /*12320*/  LDL.LU R0, [R1+0x2244] ;  /* 0x0022440001007983 */ /* 0x002ea80000300800 */
[----:B------:R1:W-:Y:S04]  /*12330*/  STL [R1+0x8], R2 ;  /* 0x0000080201007387 */ /* 0x0003e80000100800 */
[----:B-1----:R-:W2:Y:S04]  /*12340*/  LDL.LU R2, [R1+0x2240] ;  /* 0x0022400001027983 */ /* 0x002ea80000300800 */
[----:B------:R-:W-:Y:S04]  /*12350*/  STL [R1+0x1088], R28 ;  /* 0x0010881c01007387 */ /* 0x000fe80000100800 */
[----:B------:R-:W-:Y:S04]  /*12360*/  STL [R1+0x21e4], R28 ;  /* 0x0021e41c01007387 */ /* 0x000fe80000100800 */
[----:B------:R-:W-:Y:S01]  /*12370*/  STL [R1+0x21ec], R28 ;  /* 0x0021ec1c01007387 */ /* 0x000fe20000100800 */
[----:B0-----:R-:W-:-:S03]  /*12380*/  LOP3.LUT R14, R15, 0x7f, RZ, 0xc0, !PT ;  /* 0x0000007f0f0e7812 */ /* 0x001fc600078ec0ff */
[----:B------:R-:W-:Y:S04]  /*12390*/  STL [R1+0x21f0], R28 ;  /* 0x0021f01c01007387 */ /* 0x000fe80000100800 */
[----:B------:R-:W-:Y:S04]  /*123a0*/  STL [R1+0x21f4], R28 ;  /* 0x0021f41c01007387 */ /* 0x000fe80000100800 */
[----:B------:R-:W-:Y:S04]  /*123b0*/  STL [R1+0x21f8], R28 ;  /* 0x0021f81c01007387 */ /* 0x000fe80000100800 */
[----:B------:R-:W-:Y:S04]  /*123c0*/  STL [R1+0x1084], R29 ;  /* 0x0010841d01007387 */ /* 0x000fe80000100800 */
[----:B------:R-:W2:Y:S01]  /*123d0*/  LDL R15, [R1+0x378] ;  /* 0x00037800010f7983 */ /* 0x000ea20000100800 */
[----:B------:R-:W-:-:S02]  /*123e0*/  ISETP.GE.AND P0, PT, R14, UR14, PT ;  /* 0x0000000e0e007c0c */ /* 0x000fc4000bf06270 */
[----:B------:R-:W-:Y:S01]  /*123f0*/  PRMT R4, RZ, 0x7610, R4 ;  /* 0x00007610ff047816 */ /* 0x000fe20000000004 */
[----:B------:R-:W-:Y:S01]  /*12400*/  BAR.SYNC.DEFER_BLOCKING 0x0 ;  /* 0x0000000000007b1d */ /* 0x000fe20000010000 */
[C---:B--2---:R-:W-:Y:S01]  /*12410*/  IADD3 RZ, P1, PT, R15.reuse, R0, RZ ;  /* 0x000000000fff7210 */ /* 0x044fe20007f3e0ff */
[----:B------:R-:W-:-:S04]  /*12420*/  IMAD.IADD R14, R15, 0x1, R0 ;  /* 0x000000010f0e7824 */ /* 0x000fc800078e0200 */
[----:B------:R-:W2:Y:S02]  /*12430*/  LDL R15, [R1+0x3ec] ;  /* 0x0003ec00010f7983 */ /* 0x000ea40000100800 */
[----:B--2---:R-:W-:-:S05]  /*12440*/  IMAD.X R15, R15, 0x1, R2, P1 ;  /* 0x000000010f0f7824 */ /* 0x004fca00008e0602 */
[----:B------:R-:W2:Y:S04]  /*12450*/  @!P0 LDG.E.U16 R4, desc[UR12][R14.64] ;  /* 0x0000000c0e048981 */ /* 0x000ea8000c1e1500 */
[----:B--2---:R0:W-:Y:S04]  /*12460*/  STL [R1+0x80], R4 ;  /* 0x0000800401007387 */ /* 0x0041e80000100800 */
[----:B0-----:R-:W2:Y:S04]  /*12470*/  LDL.LU R4, [R1+0x223c] ;  /* 0x00223c0001047983 */ /* 0x001ea80000300800 */
[----:B------:R-:W2:Y:S02]  /*12480*/  LDL R15, [R1+0x374] ;  /* 0x00037400010f7983 */ /* 0x000ea40000100800 */
[C---:B--2---:R-:W-:Y:S01]  /*12490*/  IADD3 RZ, P1, PT, R15.reuse, R0, RZ ;  /* 0x000000000fff7210 */ /* 0x044fe20007f3e0ff */
[----:B------:R-:W-:-:S02]  /*124a0*/  IMAD.IADD R14, R15, 0x1, R0 ;  /* 0x000000010f0e7824 */ /* 0x000fc400078e0200 */
[----:B------:R-:W2:Y:S01]  /*124b0*/  LDL R15, [R1+0x3e8] ;  /* 0x0003e800010f7983 */ /* 0x000ea20000100800 */
[----:B------:R-:W-:Y:S01]  /*124c0*/  PRMT R29, RZ, 0x7610, R29 ;  /* 0x00007610ff1d7816 */ /* 0x000fe2000000001d */
[----:B--2---:R-:W-:-:S05]  /*124d0*/  IMAD.X R15, R15, 0x1, R2, P1 ;  /* 0x000000010f0f7824 */ /* 0x004fca00008e0602 */
[----:B------:R-:W2:Y:S04]  /*124e0*/  @!P0 LDG.E.U16 R29, desc[UR12][R14.64] ;  /* 0x0000000c0e1d8981 */ /* 0x000ea8000c1e1500 */
[----:B------:R-:W3:Y:S04]  /*124f0*/  LDL R15, [R1+0x370] ;  /* 0x00037000010f7983 */ /* 0x000ee80000100800 */
[----:B--2---:R0:W-:Y:S01]  /*12500*/  STL [R1+0x50], R29 ;  /* 0x0000501d01007387 */ /* 0x0041e20000100800 */
[C---:B---3--:R-:W-:Y:S01]  /*12510*/  IADD3 RZ, P1, PT, R15.reuse, R0, RZ ;  /* 0x000000000fff7210 */ /* 0x048fe20007f3e0ff */
[----:B------:R-:W-:Y:S01]  /*12520*/  IMAD.IADD R14, R15, 0x1, R0 ;  /* 0x000000010f0e7824 */ /* 0x000fe200078e0200 */
[----:B------:R-:W-:Y:S01]  /*12530*/  PRMT R4, RZ, 0x7610, R4 ;  /* 0x00007610ff047816 */ /* 0x000fe20000000004 */
[----:B------:R-:W2:Y:S04]  /*12540*/  LDL R15, [R1+0x3e4] ;  /* 0x0003e400010f7983 */ /* 0x000ea80000100800 */
[----:B0-----:R-:W3:Y:S01]  /*12550*/  LDL R29, [R1+0x380] ;  /* 0x00038000011d7983 */ /* 0x001ee20000100800 */
        /* <DEDUP_REMOVED lines=19> */
[----:B------:R-:W2:Y:S01]  /*12690*/  @!P0 LDG.E.U16 R4, desc[UR12][R14.64] ;  /* 0x0000000c0e048981 */ /* 0x000ea2000c1e1500 */
[----:B---3--:R-:W-:-:S03]  /*126a0*/  IADD3 RZ, P1, PT, R29, R0, RZ ;  /* 0x000000001dff7210 */ /* 0x008fc60007f3e0ff */
[----:B--2---:R0:W-:Y:S04]  /*126b0*/  STL [R1+0x78], R4 ;  /* 0x0000780401007387 */ /* 0x0041e80000100800 */
[----:B0-----:R-:W2:Y:S04]  /*126c0*/  LDL.LU R4, [R1+0x2230] ;  /* 0x0022300001047983 */ /* 0x001ea80000300800 */
[----:B------:R-:W3:Y:S01]  /*126d0*/  LDL R15, [R1+0x3d8] ;  /* 0x0003d800010f7983 */ /* 0x000ee20000100800 */
[----:B------:R-:W-:Y:S01]  /*126e0*/  PRMT R11, RZ, 0x7610, R11 ;  /* 0x00007610ff0b7816 */ /* 0x000fe2000000000b */
[----:B------:R-:W-:-:S02]  /*126f0*/  IMAD.IADD R14, R29, 0x1, R0 ;  /* 0x000000011d0e7824 */ /* 0x000fc400078e0200 */
[----:B------:R-:W0:Y:S01]  /*12700*/  S2R R29, SR_TID.X ;  /* 0x00000000001d7919 */ /* 0x000e220000002100 */
[----:B---3--:R-:W-:-:S05]  /*12710*/  IMAD.X R15, R15, 0x1, R2, P1 ;  /* 0x000000010f0f7824 */ /* 0x008fca00008e0602 */
[----:B------:R0:W3:Y:S04]  /*12720*/  @!P0 LDG.E.U16 R11, desc[UR12][R14.64] ;  /* 0x0000000c0e0b8981 */ /* 0x0000e8000c1e1500 */
[----:B------:R-:W2:Y:S01]  /*12730*/  LDL R15, [R1+0x384] ;  /* 0x00038400010f7983 */ /* 0x000ea20000100800 */
[----:B0-----:R-:W-:-:S03]  /*12740*/  IMAD.SHL.U32 R14, R29, 0x2, RZ ;  /* 0x000000021d0e7824 */ /* 0x001fc600078e00ff */
[----:B---3--:R0:W-:Y:S04]  /*12750*/  STL [R1+0x48], R11 ;  /* 0x0000480b01007387 */ /* 0x0081e80000100800 */
[----:B------:R-:W-:Y:S01]  /*12760*/  STL [R1+0x21cc], R29 ;  /* 0x0021cc1d01007387 */ /* 0x000fe20000100800 */
[----:B0-----:R-:W-:-:S03]  /*12770*/  LOP3.LUT R11, R29, 0x180, RZ, 0xc0, !PT ;  /* 0x000001801d0b7812 */ /* 0x001fc600078ec0ff */
[----:B------:R-:W-:Y:S01]  /*12780*/  STL [R1+0x21d0], R29 ;  /* 0x0021d01d01007387 */ /* 0x000fe20000100800 */
[----:B------:R-:W-:-:S03]  /*12790*/  SHF.R.U32.HI R11, RZ, 0x3, R11 ;  /* 0x00000003ff0b7819 */ /* 0x000fc6000001160b */
[----:B------:R-:W-:Y:S04]  /*127a0*/  STL [R1+0x21d4], R29 ;  /* 0x0021d41d01007387 */ /* 0x000fe80000100800 */
[----:B------:R-:W-:Y:S01]  /*127b0*/  STL [R1+0x21d8], R29 ;  /* 0x0021d81d01007387 */ /* 0x000fe20000100800 */
[----:B------:R-:W-:-:S03]  /*127c0*/  LOP3.LUT R11, R11, 0x3fe, R14, 0x78, !PT ;  /* 0x000003fe0b0b7812 */ /* 0x000fc600078e780e */
[----:B------:R-:W-:Y:S01]  /*127d0*/  STL [R1+0x21dc], R29 ;  /* 0x0021dc1d01007387 */ /* 0x000fe20000100800 */
[C---:B--2---:R-:W-:Y:S01]  /*127e0*/  IADD3 RZ, P1, PT, R15.reuse, R0, RZ ;  /* 0x000000000fff7210 */ /* 0x044fe20007f3e0ff */
[----:B------:R-:W-:Y:S02]  /*127f0*/  IMAD.IADD R14, R15, 0x1, R0 ;  /* 0x000000010f0e7824 */ /* 0x000fe400078e0200 */
[----:B------:R-:W-:Y:S04]  /*12800*/  STL [R1+0x21e0], R29 ;  /* 0x0021e01d01007387 */ /* 0x000fe80000100800 */
[----:B------:R-:W-:Y:S04]  /*12810*/  STL [R1+0x21fc], R29 ;  /* 0x0021fc1d01007387 */ /* 0x000fe80000100800 */
[----:B------:R-:W-:Y:S04]  /*12820*/  STL [R1+0x2200], R29 ;  /* 0x0022001d01007387 */ /* 0x000fe80000100800 */
[----:B------:R-:W2:Y:S01]  /*12830*/  LDL R15, [R1+0x3d4] ;  /* 0x0003d400010f7983 */ /* 0x000ea20000100800 */
[----:B------:R-:W-:Y:S01]  /*12840*/  PRMT R4, RZ, 0x7610, R4 ;  /* 0x00007610ff047816 */ /* 0x000fe20000000004 */
[----:B--2---:R-:W-:-:S05]  /*12850*/  IMAD.X R15, R15, 0x1, R2, P1 ;  /* 0x000000010f0f7824 */ /* 0x004fca00008e0602 */
[----:B------:R-:W2:Y:S04]  /*12860*/  @!P0 LDG.E.U16 R4, desc[UR12][R14.64] ;  /* 0x0000000c0e048981 */ /* 0x000ea8000c1e1500 */
[----:B--2---:R0:W-:Y:S04]  /*12870*/  STL [R1+0x74], R4 ;  /* 0x0000740401007387 */ /* 0x0041e80000100800 */
[----:B0-----:R-:W2:Y:S04]  /*12880*/  LDL.LU R4, [R1+0x222c] ;  /* 0x00222c0001047983 */ /* 0x001ea80000300800 */
[----:B------:R-:W3:Y:S02]  /*12890*/  LDL R15, [R1+0x388] ;  /* 0x00038800010f7983 */ /* 0x000ee40000100800 */
[C---:B---3--:R-:W-:Y:S01]  /*128a0*/  IADD3 RZ, P1, PT, R15.reuse, R0, RZ ;  /* 0x000000000fff7210 */ /* 0x048fe20007f3e0ff */
[----:B------:R-:W-:-:S02]  /*128b0*/  IMAD.IADD R14, R15, 0x1, R0 ;  /* 0x000000010f0e7824 */ /* 0x000fc400078e0200 */
[----:B------:R-:W3:Y:S01]  /*128c0*/  LDL R15, [R1+0x3d0] ;  /* 0x0003d000010f7983 */ /* 0x000ee20000100800 */
[----:B------:R-:W-:Y:S01]  /*128d0*/  PRMT R5, RZ, 0x7610, R5 ;  /* 0x00007610ff057816 */ /* 0x000fe20000000005 */
[----:B---3--:R-:W-:-:S05]  /*128e0*/  IMAD.X R15, R15, 0x1, R2, P1 ;  /* 0x000000010f0f7824 */ /* 0x008fca00008e0602 */
[----:B------:R-:W3:Y:S04]  /*128f0*/  @!P0 LDG.E.U16 R5, desc[UR12][R14.64] ;  /* 0x0000000c0e058981 */ /* 0x000ee8000c1e1500 */
[----:B---3--:R0:W-:Y:S04]  /*12900*/  STL [R1+0x44], R5 ;  /* 0x0000440501007387 */ /* 0x0081e80000100800 */
[----:B0-----:R-:W3:Y:S04]  /*12910*/  LDL.LU R5, [R1+0x2228] ;  /* 0x0022280001057983 */ /* 0x001ee80000300800 */
[----:B------:R-:W2:Y:S02]  /*12920*/  LDL R15, [R1+0x38c] ;  /* 0x00038c00010f7983 */ /* 0x000ea40000100800 */
[C---:B--2---:R-:W-:Y:S01]  /*12930*/  IADD3 RZ, P1, PT, R15.reuse, R0, RZ ;  /* 0x000000000fff7210 */ /* 0x044fe20007f3e0ff */
[----:B------:R-:W-:-:S02]  /*12940*/  IMAD.IADD R14, R15, 0x1, R0 ;  /* 0x000000010f0e7824 */ /* 0x000fc400078e0200 */
[----:B------:R-:W2:Y:S01]  /*12950*/  LDL R15, [R1+0x3cc] ;  /* 0x0003cc00010f7983 */ /* 0x000ea20000100800 */
[----:B---3--:R-:W-:Y:S01]  /*12960*/  PRMT R5, RZ, 0x7610, R5 ;  /* 0x00007610ff057816 */ /* 0x008fe20000000005 */
        /* <DEDUP_REMOVED lines=8> */
[----:B--2---:R-:W-:Y:S01]  /*129f0*/  PRMT R5, RZ, 0x7610, R5 ;  /* 0x00007610ff057816 */ /* 0x004fe20000000005 */
[----:B---3--:R-:W-:-:S05]  /*12a00*/  IMAD.X R15, R15, 0x1, R2, P1 ;  /* 0x000000010f0f7824 */ /* 0x008fca00008e0602 */
        /* <DEDUP_REMOVED lines=44> */
[----:B------:R-:W0:Y:S01]  /*12cd0*/  S2UR UR6, SR_CgaCtaId ;  /* 0x00000000000679c3 */ /* 0x000e220000008800 */
[----:B------:R-:W-:Y:S01]  /*12ce0*/  UMOV UR4, 0x400 ;  /* 0x0000040000047882 */ /* 0x000fe20000000000 */
[----:B---3--:R-:W-:-:S05]  /*12cf0*/  IMAD.X R15, R15, 0x1, R2, P1 ;  /* 0x000000010f0f7824 */ /* 0x008fca00008e0602 */
[----:B------:R-:W2:Y:S01]  /*12d00*/  @!P0 LDG.E.U16 R5, desc[UR12][R14.64] ;  /* 0x0000000c0e058981 */ /* 0x000ea2000c1e1500 */
[----:B0-----:R-:W-:-:S09]  /*12d10*/  ULEA UR4, UR6, UR4, 0x18 ;  /* 0x0000000406047291 */ /* 0x001fd2000f8ec0ff */
[----:B------:R0:W-:Y:S04]  /*12d20*/  STS.U16 [R11+UR4+0x23800], R9 ;  /* 0x023800090b007988 */ /* 0x0001e80008000404 */
[----:B0-----:R-:W3:Y:S04]  /*12d30*/  LDL R9, [R1+0x3ac] ;  /* 0x0003ac0001097983 */ /* 0x001ee80000100800 */
        /* <DEDUP_REMOVED lines=10> */
[----:B------:R0:W-:Y:S02]  /*12de0*/  STS.U16 [R11+UR4+0x24800], R8 ;  /* 0x024800080b007988 */ /* 0x0001e40008000404 */
[----:B0-----:R-:W-:Y:S02]  /*12df0*/  IMAD.IADD R8, R9, 0x1, R0 ;  /* 0x0000000109087824 */ /* 0x001fe400078e0200 */
[----:B--2---:R0:W-:Y:S04]  /*12e00*/  STL [R1+0x34], R5 ;  /* 0x0000340501007387 */ /* 0x0041e80000100800 */
[----:B0-----:R-:W2:Y:S04]  /*12e10*/  LDL.LU R5, [R1+0x2208] ;  /* 0x0022080001057983 */ /* 0x001ea80000300800 */
[----:B------:R-:W3:Y:S04]  /*12e20*/  LDL R9, [R1+0x960] ;  /* 0x0009600001097983 */ /* 0x000ee80000100800 */
[----:B------:R-:W4:Y:S01]  /*12e30*/  LDL R15, [R1+0x964] ;  /* 0x00096400010f7983 */ /* 0x000f220000100800 */
[----:B--2---:R-:W-:Y:S01]  /*12e40*/  PRMT R5, RZ, 0x7610, R5 ;  /* 0x00007610ff057816 */ /* 0x004fe20000000005 */
[----:B---3--:R-:W-:-:S05]  /*12e50*/  IMAD.X R9, R9, 0x1, R2, P1 ;  /* 0x0000000109097824 */ /* 0x008fca00008e0602 */
[----:B------:R-:W2:Y:S04]  /*12e60*/  @!P0 LDG.E.U16 R5, desc[UR12][R8.64] ;  /* 0x0000000c08058981 */ /* 0x000ea8000c1e1500 */
[----:B--2---:R0:W-:Y:S04]  /*12e70*/  STL [R1+0x60], R5 ;  /* 0x0000600501007387 */ /* 0x0041e80000100800 */
[----:B0-----:R-:W2:Y:S04]  /*12e80*/  LDL.LU R5, [R1+0x2204] ;  /* 0x0022040001057983 */ /* 0x001ea80000300800 */
[----:B------:R-:W3:Y:S04]  /*12e90*/  LDL R9, [R1+0x3c4] ;  /* 0x0003c40001097983 */ /* 0x000ee80000100800 */
[----:B------:R0:W-:Y:S02]  /*12ea0*/  STS.U16 [R11+UR4+0x20000], R4 ;  /* 0x020000040b007988 */ /* 0x0001e40008000404 */
[----:B0-----:R-:W-:-:S02]  /*12eb0*/  PRMT R4, RZ, 0x7610, R4 ;  /* 0x00007610ff047816 */ /* 0x001fc40000000004 */
[C---:B---3--:R-:W-:Y:S01]  /*12ec0*/  IADD3 RZ, P1, PT, R9.reuse, R0, RZ ;  /* 0x0000000009ff7210 */ /* 0x048fe20007f3e0ff */
[----:B------:R-:W-:-:S04]  /*12ed0*/  IMAD.IADD R8, R9, 0x1, R0 ;  /* 0x0000000109087824 */ /* 0x000fc800078e0200 */
[----:B----4-:R-:W-:-:S05]  /*12ee0*/  IMAD.X R9, R15, 0x1, R2, P1 ;  /* 0x000000010f097824 */ /* 0x010fca00008e0602 */
[----:B------:R-:W3:Y:S04]  /*12ef0*/  @!P0 LDG.E.U16 R4, desc[UR12][R8.64] ;  /* 0x0000000c08048981 */ /* 0x000ee8000c1e1500 */
[----:B------:R-:W4:Y:S04]  /*12f00*/  LDL R9, [R1+0x3c0] ;  /* 0x0003c00001097983 */ /* 0x000f280000100800 */
[----:B---3--:R0:W-:Y:S04]  /*12f10*/  STL [R1+0x30], R4 ;  /* 0x0000300401007387 */ /* 0x0081e80000100800 */
[----:B0-----:R-:W3:Y:S01]  /*12f20*/  LDL R4, [R1+0x3b8] ;  /* 0x0003b80001047983 */ /* 0x001ee20000100800 */
[C---:B----4-:R-:W-:Y:S01]  /*12f30*/  IADD3 RZ, P1, PT, R9.reuse, R0, RZ ;  /* 0x0000000009ff7210 */ /* 0x050fe20007f3e0ff */
[----:B------:R-:W-:-:S02]  /*12f40*/  IMAD.IADD R8, R9, 0x1, R0 ;  /* 0x0000000109087824 */ /* 0x000fc400078e0200 */
[----:B------:R-:W4:Y:S04]  /*12f50*/  LDL.LU R15, [R1] ;  /* 0x00000000010f7983 */ /* 0x000f280000300800 */
[----:B------:R-:W2:Y:S01]  /*12f60*/  LDL R9, [R1+0x968] ;  /* 0x0009680001097983 */ /* 0x000ea20000100800 */
[----:B------:R-:W-:-:S03]  /*12f70*/  PRMT R14, RZ, 0x7610, R14 ;  /* 0x00007610ff0e7816 */ /* 0x000fc6000000000e */
[----:B------:R0:W-:Y:S04]  /*12f80*/  STS.U16 [R11+UR4+0x25800], R7 ;  /* 0x025800070b007988 */ /* 0x0001e80008000404 */
[----:B0-----:R-:W3:Y:S01]  /*12f90*/  LDL R7, [R1+0x96c] ;  /* 0x00096c0001077983 */ /* 0x001ee20000100800 */
[----:B--2---:R-:W-:-:S05]  /*12fa0*/  IMAD.X R9, R9, 0x1, R2, P1 ;  /* 0x0000000109097824 */ /* 0x004fca00008e0602 */
[----:B------:R-:W2:Y:S04]  /*12fb0*/  @!P0 LDG.E.U16 R14, desc[UR12][R8.64] ;  /* 0x0000000c080e8981 */ /* 0x000ea8000c1e1500 */
[----:B------:R-:W3:Y:S01]  /*12fc0*/  LDL R9, [R1+0x3bc] ;  /* 0x0003bc0001097983 */ /* 0x000ee20000100800 */
[----:B------:R-:W-:-:S03]  /*12fd0*/  PRMT R28, RZ, 0x7610, R28 ;  /* 0x00007610ff1c7816 */ /* 0x000fc6000000001c */
[----:B--2---:R0:W-:Y:S01]  /*12fe0*/  STL [R1+0x5c], R14 ;  /* 0x00005c0e01007387 */ /* 0x0041e20000100800 */
[CC--:B---3--:R-:W-:Y:S01]  /*12ff0*/  IADD3 RZ, P1, PT, R9.reuse, R0.reuse, RZ ;  /* 0x0000000009ff7210 */ /* 0x0c8fe20007f3e0ff */
[----:B------:R-:W-:Y:S02]  /*13000*/  IMAD.IADD R8, R9, 0x1, R0 ;  /* 0x0000000109087824 */ /* 0x000fe400078e0200 */
[----:B------:R1:W-:Y:S02]  /*13010*/  STS.U16 [R11+UR4+0x26000], R13 ;  /* 0x0260000d0b007988 */ /* 0x0003e40008000404 */
[----:B------:R-:W-:Y:S02]  /*13020*/  IMAD.X R9, R7, 0x1, R2, P1 ;  /* 0x0000000107097824 */ /* 0x000fe400008e0602 */
[----:B0-----:R-:W2:Y:S04]  /*13030*/  LDL R14, [R1+0x974] ;  /* 0x00097400010e7983 */ /* 0x001ea80000100800 */
[----:B------:R0:W3:Y:S04]  /*13040*/  @!P0 LDG.E.U16 R28, desc[UR12][R8.64] ;  /* 0x0000000c081c8981 */ /* 0x0000e8000c1e1500 */
[----:B-1----:R-:W2:Y:S04]  /*13050*/  LDL R13, [R1+0x3b4] ;  /* 0x0003b400010d7983 */ /* 0x002ea80000100800 */
[----:B------:R-:W2:Y:S01]  /*13060*/  LDL R8, [R1+0x970] ;  /* 0x0009700001087983 */ /* 0x000ea20000100800 */
[----:B------:R-:W-:-:S03]  /*13070*/  IADD3 RZ, P1, PT, R4, R0, RZ ;  /* 0x0000000004ff7210 */ /* 0x000fc60007f3e0ff */
[----:B------:R1:W-:Y:S02]  /*13080*/  STS.U16 [R11+UR4+0x26800], R6 ;  /* 0x026800060b007988 */ /* 0x0003e40008000404 */
[----:B-1----:R-:W-:Y:S02]  /*13090*/  IMAD.IADD R6, R4, 0x1, R0 ;  /* 0x0000000104067824 */ /* 0x002fe400078e0200 */
[----:B------:R-:W3:Y:S01]  /*130a0*/  LDL R4, [R1+0x3b0] ;  /* 0x0003b00001047983 */ /* 0x000ee20000100800 */
[----:B--2---:R-:W-:-:S03]  /*130b0*/  IMAD.X R7, R8, 0x1, R2, P1 ;  /* 0x0000000108077824 */ /* 0x004fc600008e0602 */
[----:B------:R-:W2:Y:S01]  /*130c0*/  LDL R8, [R1+0x978] ;  /* 0x0009780001087983 */ /* 0x000ea20000100800 */
[----:B0-----:R-:W-:Y:S02]  /*130d0*/  PRMT R9, RZ, 0x7610, R9 ;  /* 0x00007610ff097816 */ /* 0x001fe40000000009 */
[C---:B------:R-:W-:Y:S01]  /*130e0*/  IADD3 RZ, P1, PT, R13.reuse, R0, RZ ;  /* 0x000000000dff7210 */ /* 0x040fe20007f3e0ff */
[----:B------:R0:W-:Y:S04]  /*130f0*/  STS.U16 [R11+UR4+0x22000], R3 ;  /* 0x022000030b007988 */ /* 0x0001e80008000404 */
[----:B------:R1:W4:Y:S01]  /*13100*/  @!P0 LDG.E.U16 R9, desc[UR12][R6.64] ;  /* 0x0000000c06098981 */ /* 0x000322000c1e1500 */
[----:B0-----:R-:W-:Y:S01]  /*13110*/  PRMT R3, RZ, 0x7610, R3 ;  /* 0x00007610ff037816 */ /* 0x001fe20000000003 */
[----:B-1----:R-:W-:-:S02]  /*13120*/  IMAD.IADD R6, R13, 0x1, R0 ;  /* 0x000000010d067824 */ /* 0x002fc400078e0200 */
[----:B------:R-:W-:Y:S01]  /*13130*/  IMAD.X R7, R14, 0x1, R2, P1 ;  /* 0x000000010e077824 */ /* 0x000fe200008e0602 */
[C---:B---3--:R-:W-:Y:S01]  /*13140*/  IADD3 RZ, P1, PT, R4.reuse, R0, RZ ;  /* 0x0000000004ff7210 */ /* 0x048fe20007f3e0ff */
[----:B------:R2:W-:Y:S01]  /*13150*/  STS.U16 [R11+UR4+0x27800], R5 ;  /* 0x027800050b007988 */ /* 0x0005e20008000404 */
[----:B------:R-:W-:-:S03]  /*13160*/  IMAD.IADD R4, R4, 0x1, R0 ;  /* 0x0000000104047824 */ /* 0x000fc600078e0200 */
[----:B------:R0:W3:Y:S04]  /*13170*/  @!P0 LDG.E.U16 R3, desc[UR12][R6.64] ;  /* 0x0000000c06038981 */ /* 0x0000e8000c1e1500 */
[----:B------:R-:W4:Y:S04]  /*13180*/  LDL R14, [R1+0x950] ;  /* 0x00095000010e7983 */ /* 0x000f280000100800 */
[----:B------:R-:W4:Y:S01]  /*13190*/  LDL R13, [R1+0x594] ;  /* 0x00059400010d7983 */ /* 0x000f220000100800 */
[----:B0-----:R-:W-:-:S03]  /*131a0*/  PRMT R6, RZ, 0x7610, R6 ;  /* 0x00007610ff067816 */ /* 0x001fc60000000006 */
[----:B------:R-:W4:Y:S01]  /*131b0*/  LDL.LU R7, [R1+0x14] ;  /* 0x0000140001077983 */ /* 0x000f220000300800 */
[----:B--2---:R-:W-:-:S05]  /*131c0*/  IMAD.X R5, R8, 0x1, R2, P1 ;  /* 0x0000000108057824 */ /* 0x004fca00008e0602 */
[----:B------:R4:W2:Y:S04]  /*131d0*/  @!P0 LDG.E.U16 R6, desc[UR12][R4.64] ;  /* 0x0000000c04068981 */ /* 0x0008a8000c1e1500 */
[----:B------:R0:W-:Y:S04]  /*131e0*/  STS.U16 [R11+UR4+0x21000], R18 ;  /* 0x021000120b007988 */ /* 0x0001e80008000404 */
[----:B------:R1:W-:Y:S01]  /*131f0*/  STS.U16 [R11+UR4+0x27000], R12 ;  /* 0x0270000c0b007988 */ /* 0x0003e20008000404 */
[----:B0-----:R-:W-:-:S03]  /*13200*/  PRMT R18, RZ, 0x7610, R18 ;  /* 0x00007610ff127816 */ /* 0x001fc60000000012 */
[----:B------:R-:W-:Y:S04]  /*13210*/  STS.U16 [R11+UR4+0x20800], R17 ;  /* 0x020800110b007988 */ /* 0x000fe80008000404 */
[----:B---3--:R0:W-:Y:S01]  /*13220*/  STL [R1+0x28], R3 ;  /* 0x0000280301007387 */ /* 0x0081e20000100800 */
[----:B----4-:R-:W-:-:S03]  /*13230*/  IADD3 R4, P1, PT, R14, R0, RZ ;  /* 0x000000000e047210 */ /* 0x010fc60007f3e0ff */
[----:B-1----:R-:W3:Y:S02]  /*13240*/  LDL R12, [R1+0x58c] ;  /* 0x00058c00010c7983 */ /* 0x002ee40000100800 */
[----:B------:R-:W-:Y:S01]  /*13250*/  IMAD.X R5, R13, 0x1, R2, P1 ;  /* 0x000000010d057824 */ /* 0x000fe200008e0602 */
[----:B0-----:R-:W-:Y:S01]  /*13260*/  LOP3.LUT R3, R11, 0x40, RZ, 0x3c, !PT ;  /* 0x000000400b037812 */ /* 0x001fe200078e3cff */
[----:B------:R-:W-:Y:S04]  /*13270*/  STS.U16 [R11+UR4+0x21800], R19 ;  /* 0x021800130b007988 */ /* 0x000fe80008000404 */
[----:B------:R-:W-:Y:S04]  /*13280*/  STS.U16 [R11+UR4+0x22800], R10 ;  /* 0x0228000a0b007988 */ /* 0x000fe80008000404 */
[----:B------:R-:W-:Y:S04]  /*13290*/  STS.U16 [R11+UR4+0x23000], R20 ;  /* 0x023000140b007988 */ /* 0x000fe80008000404 */
[----:B------:R-:W-:Y:S04]  /*132a0*/  STS.U16 [R11+UR4+0x24000], R23 ;  /* 0x024000170b007988 */ /* 0x000fe80008000404 */
[----:B------:R-:W-:Y:S04]  /*132b0*/  STS.U16 [R11+UR4+0x25000], R16 ;  /* 0x025000100b007988 */ /* 0x000fe80008000404 */
[----:B------:R-:W-:Y:S04]  /*132c0*/  STS.U16 [R3+UR4+0x20400], R15 ;  /* 0x0204000f03007988 */ /* 0x000fe80008000404 */
[----:B------:R0:W4:Y:S04]  /*132d0*/  @!P0 LDG.E.U16 R18, desc[UR12][R4.64] ;  /* 0x0000000c04128981 */ /* 0x000128000c1e1500 */
[----:B--2---:R1:W-:Y:S04]  /*132e0*/  STL [R1+0x54], R6 ;  /* 0x0000540601007387 */ /* 0x0043e80000100800 */
[----:B------:R-:W2:Y:S04]  /*132f0*/  LDL R8, [R1+0x580] ;  /* 0x0005800001087983 */ /* 0x000ea80000100800 */
[----:B-1----:R-:W2:Y:S04]  /*13300*/  LDL R6, [R1+0x93c] ;  /* 0x00093c0001067983 */ /* 0x002ea80000100800 */
[----:B------:R1:W-:Y:S04]  /*13310*/  STL [R1+0x58], R9 ;  /* 0x0000580901007387 */ /* 0x0003e80000100800 */
[----:B-1----:R-:W2:Y:S04]  /*13320*/  LDL.LU R9, [R1+0xc] ;  /* 0x00000c0001097983 */ /* 0x002ea80000300800 */
[----:B------:R-:W2:Y:S04]  /*13330*/  LDL R14, [R1+0x934] ;  /* 0x00093400010e7983 */ /* 0x000ea80000100800 */
[----:B------:R-:W2:Y:S04]  /*13340*/  LDL R13, [R1+0x578] ;  /* 0x00057800010d7983 */ /* 0x000ea80000100800 */
[----:B------:R-:W2:Y:S04]  /*13350*/  LDL.LU R15, [R1+0x8] ;  /* 0x00000800010f7983 */ /* 0x000ea80000300800 */
[----:B------:R-:W2:Y:S04]  /*13360*/  LDL.LU R4, [R1+0x4] ;  /* 0x0000040001047983 */ /* 0x000ea80000300800 */
[----:B------:R-:W0:Y:S01]  /*13370*/  LDL R5, [R1+0x948] ;  /* 0x0009480001057983 */ /* 0x000e220000100800 */
[----:B------:R-:W-:-:S03]  /*13380*/  PRMT R16, RZ, 0x7610, R16 ;  /* 0x00007610ff107816 */ /* 0x000fc60000000010 */
[----:B------:R-:W-:Y:S04]  /*13390*/  STS.U16 [R3+UR4+0x21c00], R7 ;  /* 0x021c000703007988 */ /* 0x000fe80008000404 */
[----:B--2---:R0:W-:Y:S02]  /*133a0*/  STS.U16 [R3+UR4+0x21400], R4 ;  /* 0x0214000403007988 */ /* 0x0041e40008000404 */
[----:B0-----:R-:W-:-:S05]  /*133b0*/  IADD3 R4, P1, PT, R5, R0, RZ ;  /* 0x0000000005047210 */ /* 0x001fca0007f3e0ff */
[--C-:B---3--:R-:W-:Y:S01]  /*133c0*/  IMAD.X R5, R12, 0x1, R2.reuse, P1 ;  /* 0x000000010c057824 */ /* 0x108fe200008e0602 */
[----:B------:R-:W-:Y:S01]  /*133d0*/  IADD3 R6, P1, PT, R6, R0, RZ ;  /* 0x0000000006067210 */ /* 0x000fe20007f3e0ff */
[----:B------:R-:W2:Y:S04]  /*133e0*/  LDL R12, [R1+0x92c] ;  /* 0x00092c00010c7983 */ /* 0x000ea80000100800 */
[----:B------:R0:W3:Y:S01]  /*133f0*/  @!P0 LDG.E.U16 R16, desc[UR12][R4.64] ;  /* 0x0000000c04108981 */ /* 0x0000e2000c1e1500 */
[----:B------:R-:W-:-:S03]  /*13400*/  IMAD.X R7, R8, 0x1, R2, P1 ;  /* 0x0000000108077824 */ /* 0x000fc600008e0602 */
[----:B------:R-:W2:Y:S01]  /*13410*/  LDL R8, [R1+0x924] ;  /* 0x0009240001087983 */ /* 0x000ea20000100800 */
[----:B0-----:R-:W-:-:S06]  /*13420*/  PRMT R4, RZ, 0x7610, R4 ;  /* 0x00007610ff047816 */ /* 0x001fcc0000000004 */
[----:B------:R0:W2:Y:S04]  /*13430*/  @!P0 LDG.E.U16 R4, desc[UR12][R6.64] ;  /* 0x0000000c06048981 */ /* 0x0000a8000c1e1500 */
[----:B------:R-:W2:Y:S01]  /*13440*/  LDL.LU R7, [R1+0x18] ;  /* 0x0000180001077983 */ /* 0x000ea20000300800 */
[----:B0-----:R-:W-:Y:S02]  /*13450*/  IADD3 R6, P1, PT, R14, R0, RZ ;  /* 0x000000000e067210 */ /* 0x001fe40007f3e0ff */
[----:B------:R-:W-:Y:S01]  /*13460*/  PRMT R5, RZ, 0x7610, R5 ;  /* 0x00007610ff057816 */ /* 0x000fe20000000005 */
[----:B------:R-:W3:Y:S04]  /*13470*/  LDL R14, [R1+0x91c] ;  /* 0x00091c00010e7983 */ /* 0x000ee80000100800 */
[----:B--2---:R0:W-:Y:S02]  /*13480*/  STS.U16 [R3+UR4+0x22400], R7 ;  /* 0x0224000703007988 */ /* 0x0041e40008000404 */
[----:B0-----:R-:W-:-:S02]  /*13490*/  IMAD.X R7, R13, 0x1, R2, P1 ;  /* 0x000000010d077824 */ /* 0x001fc400008e0602 */
[----:B------:R-:W2:Y:S04]  /*134a0*/  LDL R13, [R1+0x560] ;  /* 0x00056000010d7983 */ /* 0x000ea80000100800 */
[----:B------:R0:W2:Y:S04]  /*134b0*/  @!P0 LDG.E.U16 R5, desc[UR12][R6.64] ;  /* 0x0000000c06058981 */ /* 0x0000a8000c1e1500 */
[----:B------:R-:W2:Y:S04]  /*134c0*/  LDL.LU R7, [R1+0x10] ;  /* 0x0000100001077983 */ /* 0x000ea80000300800 */
[----:B------:R1:W-:Y:S04]  /*134d0*/  STS.U16 [R3+UR4+0x23400], R9 ;  /* 0x0234000903007988 */ /* 0x0003e80008000404 */
[----:B-1----:R-:W3:Y:S04]  /*134e0*/  LDL R9, [R1+0x568] ;  /* 0x0005680001097983 */ /* 0x002ee80000100800 */
[----:B--2---:R1:W-:Y:S04]  /*134f0*/  STS.U16 [R3+UR4+0x22c00], R7 ;  /* 0x022c000703007988 */ /* 0x0043e80008000404 */
[----:B-1----:R-:W2:Y:S01]  /*13500*/  LDL R7, [R1+0x570] ;  /* 0x0005700001077983 */ /* 0x002ea20000100800 */
[----:B0-----:R-:W-:-:S02]  /*13510*/  IADD3 R6, P1, PT, R12, R0, RZ ;  /* 0x000000000c067210 */ /* 0x001fc40007f3e0ff */
[----:B------:R-:W-:Y:S01]  /*13520*/  PRMT R20, RZ, 0x7610, R20 ;  /* 0x00007610ff147816 */ /* 0x000fe20000000014 */
[----:B------:R-:W3:Y:S02]  /*13530*/  LDL R12, [R1+0x914] ;  /* 0x00091400010c7983 */ /* 0x000ee40000100800 */
[----:B--2---:R-:W-:Y:S01]  /*13540*/  IMAD.X R7, R7, 0x1, R2, P1 ;  /* 0x0000000107077824 */ /* 0x004fe200008e0602 */
[----:B------:R-:W-:-:S04]  /*13550*/  IADD3 R8, P1, PT, R8, R0, RZ ;  /* 0x0000000008087210 */ /* 0x000fc80007f3e0ff */
[----:B------:R0:W2:Y:S01]  /*13560*/  @!P0 LDG.E.U16 R20, desc[UR12][R6.64] ;  /* 0x0000000c06148981 */ /* 0x0000a2000c1e1500 */
[----:B---3--:R-:W-:Y:S01]  /*13570*/  IMAD.X R9, R9, 0x1, R2, P1 ;  /* 0x0000000109097824 */ /* 0x008fe200008e0602 */
[----:B0-----:R-:W-:-:S06]  /*13580*/  PRMT R6, RZ, 0x7610, R6 ;  /* 0x00007610ff067816 */ /* 0x001fcc0000000006 */
[----:B------:R0:W3:Y:S02]  /*13590*/  @!P0 LDG.E.U16 R6, desc[UR12][R8.64] ;  /* 0x0000000c08068981 */ /* 0x0000e4000c1e1500 */
[-C--:B0-----:R-:W-:Y:S02]  /*135a0*/  IADD3 R8, P1, PT, R14, R0.reuse, RZ ;  /* 0x000000000e087210 */ /* 0x081fe40007f3e0ff */
[----:B------:R-:W-:Y:S01]  /*135b0*/  PRMT R7, RZ, 0x7610, R7 ;  /* 0x00007610ff077816 */ /* 0x000fe20000000007 */
[----:B------:R0:W-:Y:S02]  /*135c0*/  STS.U16 [R3+UR4+0x23c00], R15 ;  /* 0x023c000f03007988 */ /* 0x0001e40008000404 */
[----:B------:R-:W-:Y:S02]  /*135d0*/  IMAD.X R9, R13, 0x1, R2, P1 ;  /* 0x000000010d097824 */ /* 0x000fe400008e0602 */
[----:B------:R-:W2:Y:S01]  /*135e0*/  LDL R13, [R1+0x558] ;  /* 0x00055800010d7983 */ /* 0x000ea20000100800 */
[----:B------:R-:W-:-:S03]  /*135f0*/  IADD3 R12, P1, PT, R12, R0, RZ ;  /* 0x000000000c0c7210 */ /* 0x000fc60007f3e0ff */
[----:B------:R1:W3:Y:S04]  /*13600*/  @!P0 LDG.E.U16 R7, desc[UR12][R8.64] ;  /* 0x0000000c08078981 */ /* 0x0002e8000c1e1500 */
[----:B0-----:R-:W3:Y:S04]  /*13610*/  LDL R15, [R1+0x548] ;  /* 0x00054800010f7983 */ /* 0x001ee80000100800 */
[----:B------:R-:W3:Y:S01]  /*13620*/  LDL R14, [R1+0x8fc] ;  /* 0x0008fc00010e7983 */ /* 0x000ee20000100800 */
[----:B-1----:R-:W-:Y:S01]  /*13630*/  PRMT R8, RZ, 0x7610, R8 ;  /* 0x00007610ff087816 */ /* 0x002fe20000000008 */
[----:B--2---:R-:W-:-:S05]  /*13640*/  IMAD.X R13, R13, 0x1, R2, P1 ;  /* 0x000000010d0d7824 */ /* 0x004fca00008e0602 */
[----:B------:R0:W2:Y:S04]  /*13650*/  @!P0 LDG.E.U16 R8, desc[UR12][R12.64] ;  /* 0x0000000c0c088981 */ /* 0x0000a8000c1e1500 */
[----:B------:R-:W0:Y:S02]  /*13660*/  LDL R13, [R1+0x90c] ;  /* 0x00090c00010d7983 */ /* 0x000e240000100800 */
[----:B0-----:R-:W-:Y:S02]  /*13670*/  IADD3 R12, P1, PT, R13, R0, RZ ;  /* 0x000000000d0c7210 */ /* 0x001fe40007f3e0ff */
[----:B------:R-:W2:Y:S01]  /*13680*/  LDL R13, [R1+0x550] ;  /* 0x00055000010d7983 */ /* 0x000ea20000100800 */
[----:B------:R-:W-:Y:S02]  /*13690*/  PRMT R9, RZ, 0x7610, R9 ;  /* 0x00007610ff097816 */ /* 0x000fe40000000009 */
[----:B--2---:R-:W-:-:S05]  /*136a0*/  IMAD.X R13, R13, 0x1, R2, P1 ;  /* 0x000000010d0d7824 */ /* 0x004fca00008e0602 */
[----:B------:R0:W2:Y:S04]  /*136b0*/  @!P0 LDG.E.U16 R9, desc[UR12][R12.64] ;  /* 0x0000000c0c098981 */ /* 0x0000a8000c1e1500 */
[----:B------:R-:W0:Y:S01]  /*136c0*/  LDL R13, [R1+0x904] ;  /* 0x00090400010d7983 */ /* 0x000e220000100800 */
[----:B------:R-:W-:Y:S02]  /*136d0*/  PRMT R10, RZ, 0x7610, R10 ;  /* 0x00007610ff0a7816 */ /* 0x000fe4000000000a */
[----:B0-----:R-:W-:-:S05]  /*136e0*/  IADD3 R12, P1, PT, R13, R0, RZ ;  /* 0x000000000d0c7210 */ /* 0x001fca0007f3e0ff */
[----:B---3--:R-:W-:Y:S02]  /*136f0*/  IMAD.X R13, R15, 0x1, R2, P1 ;  /* 0x000000010f0d7824 */ /* 0x008fe400008e0602 */
[----:B------:R-:W3:Y:S01]  /*13700*/  LDL R15, [R1+0x540] ;  /* 0x00054000010f7983 */ /* 0x000ee20000100800 */
[----:B------:R-:W-:-:S03]  /*13710*/  IADD3 R14, P1, PT, R14, R0, RZ ;  /* 0x000000000e0e7210 */ /* 0x000fc60007f3e0ff */
[----:B------:R0:W2:Y:S02]  /*13720*/  @!P0 LDG.E.U16 R10, desc[UR12][R12.64] ;  /* 0x0000000c0c0a8981 */ /* 0x0000a4000c1e1500 */
[----:B0-----:R-:W-:Y:S01]  /*13730*/  PRMT R12, RZ, 0x7610, R12 ;  /* 0x00007610ff0c7816 */ /* 0x001fe2000000000c */
[----:B---3--:R-:W-:-:S05]  /*13740*/  IMAD.X R15, R15, 0x1, R2, P1 ;  /* 0x000000010f0f7824 */ /* 0x008fca00008e0602 */
[----:B------:R0:W3:Y:S04]  /*13750*/  @!P0 LDG.E.U16 R12, desc[UR12][R14.64] ;  /* 0x0000000c0e0c8981 */ /* 0x0000e8000c1e1500 */
[----:B------:R-:W0:Y:S02]  /*13760*/  LDL R15, [R1+0x8f4] ;  /* 0x0008f400010f7983 */ /* 0x000e240000100800 */
[----:B0-----:R-:W-:Y:S02]  /*13770*/  IADD3 R14, P1, PT, R15, R0, RZ ;  /* 0x000000000f0e7210 */ /* 0x001fe40007f3e0ff */
[----:B------:R-:W2:Y:S01]  /*13780*/  LDL R15, [R1+0x538] ;  /* 0x00053800010f7983 */ /* 0x000ea20000100800 */
[----:B------:R-:W-:Y:S02]  /*13790*/  PRMT R13, RZ, 0x7610, R13 ;  /* 0x00007610ff0d7816 */ /* 0x000fe4000000000d */
[----:B--2---:R-:W-:-:S05]  /*137a0*/  IMAD.X R15, R15, 0x1, R2, P1 ;  /* 0x000000010f0f7824 */ /* 0x004fca00008e0602 */
[----:B------:R0:W2:Y:S04]  /*137b0*/  @!P0 LDG.E.U16 R13, desc[UR12][R14.64] ;  /* 0x0000000c0e0d8981 */ /* 0x0000a8000c1e1500 */
[----:B------:R-:W2:Y:S04]  /*137c0*/  LDL.LU R14, [R1+0x1c] ;  /* 0x00001c00010e7983 */ /* 0x000ea80000300800 */
[----:B------:R-:W0:Y:S04]  /*137d0*/  LDL R15, [R1+0x8ec] ;  /* 0x0008ec00010f7983 */ /* 0x000e280000100800 */
[----:B--2---:R0:W-:Y:S02]  /*137e0*/  STS.U16 [R3+UR4+0x26c00], R14 ;  /* 0x026c000e03007988 */ /* 0x0041e40008000404 */
[----:B0-----:R-:W-:-:S02]  /*137f0*/  IADD3 R14, P1, PT, R15, R0, RZ ;  /* 0x000000000f0e7210 */ /* 0x001fc40007f3e0ff */
        /* <DEDUP_REMOVED lines=14> */
[----:B------:R-:W-:Y:S04]  /*138e0*/  STL [R1+0x21e8], R3 ;  /* 0x0021e80301007387 */ /* 0x000fe80000100800 */
[----:B--2---:R0:W-:Y:S02]  /*138f0*/  STS.U16 [R3+UR4+0x27c00], R14 ;  /* 0x027c000e03007988 */ /* 0x0041e40008000404 */
[----:B0-----:R-:W-:-:S02]  /*13900*/  IADD3 R14, P1, PT, R15, R0, RZ ;  /* 0x000000000f0e7210 */ /* 0x001fc40007f3e0ff */
[----:B------:R-:W2:Y:S04]  /*13910*/  LDL R15, [R1+0x520] ;  /* 0x00052000010f7983 */ /* 0x000ea80000100800 */
[----:B------:R0:W-:Y:S02]  /*13920*/  STS.U16 [R3+UR4+0x20c00], R26 ;  /* 0x020c001a03007988 */ /* 0x0001e40008000404 */
[----:B0-----:R-:W-:Y:S01]  /*13930*/  PRMT R26, RZ, 0x7610, R26 ;  /* 0x00007610ff1a7816 */ /* 0x001fe2000000001a */
[----:B--2---:R-:W-:-:S05]  /*13940*/  IMAD.X R15, R15, 0x1, R2, P1 ;  /* 0x000000010f0f7824 */ /* 0x004fca00008e0602 */
[----:B------:R0:W2:Y:S04]  /*13950*/  @!P0 LDG.E.U16 R26, desc[UR12][R14.64] ;  /* 0x0000000c0e1a8981 */ /* 0x0000a8000c1e1500 */
[----:B------:R-:W0:Y:S02]  /*13960*/  LDL R15, [R1+0x8d4] ;  /* 0x0008d400010f7983 */ /* 0x000e240000100800 */
[----:B0-----:R-:W-:Y:S02]  /*13970*/  IADD3 R14, P1, PT, R15, R0, RZ ;  /* 0x000000000f0e7210 */ /* 0x001fe40007f3e0ff */
        /* <DEDUP_REMOVED lines=12> */
[----:B------:R-:W0:Y:S04]  /*13a40*/  LDL R15, [R1+0x8c4] ;  /* 0x0008c400010f7983 */ /* 0x000e280000100800 */
[----:B------:R-:W-:Y:S04]  /*13a50*/  STS.U16 [R3+UR4+0x24c00], R21 ;  /* 0x024c001503007988 */ /* 0x000fe80008000404 */
[----:B------:R-:W-:Y:S01]  /*13a60*/  STS.U16 [R3+UR4+0x25400], R22 ;  /* 0x0254001603007988 */ /* 0x000fe20008000404 */
[----:B0-----:R-:W-:-:S03]  /*13a70*/  IADD3 R14, P1, PT, R15, R0, RZ ;  /* 0x000000000f0e7210 */ /* 0x001fc60007f3e0ff */
[----:B------:R-:W2:Y:S04]  /*13a80*/  LDL R15, [R1+0x508] ;  /* 0x00050800010f7983 */ /* 0x000ea80000100800 */
[----:B------:R-:W-:Y:S04]  /*13a90*/  STS.U16 [R3+UR4+0x26400], R27 ;  /* 0x0264001b03007988 */ /* 0x000fe80008000404 */
[----:B------:R0:W-:Y:S04]  /*13aa0*/  STS.U16 [R11+UR4+0x1000], R4 ;  /* 0x001000040b007988 */ /* 0x0001e80008000404 */
[----:B------:R1:W-:Y:S04]  /*13ab0*/  STS.U16 [R11+UR4+0x1800], R5 ;  /* 0x001800050b007988 */ /* 0x0003e80008000404 */
[----:B0-----:R-:W3:Y:S04]  /*13ac0*/  LDL R4, [R1+0x8bc] ;  /* 0x0008bc0001047983 */ /* 0x001ee80000100800 */
[----:B-1----:R-:W4:Y:S01]  /*13ad0*/  LDL R5, [R1+0x500] ;  /* 0x0005000001057983 */ /* 0x002f220000100800 */
[----:B------:R-:W-:-:S03]  /*13ae0*/  PRMT R23, RZ, 0x7610, R23 ;  /* 0x00007610ff177816 */ /* 0x000fc60000000017 */
[----:B------:R0:W-:Y:S04]  /*13af0*/  STS.U16 [R11+UR4+0x800], R16 ;  /* 0x000800100b007988 */ /* 0x0001e80008000404 */
[----:B0-----:R-:W4:Y:S01]  /*13b00*/  LDL R16, [R1+0x8b4] ;  /* 0x0008b40001107983 */ /* 0x001f220000100800 */
[----:B--2---:R-:W-:-:S05]  /*13b10*/  IMAD.X R15, R15, 0x1, R2, P1 ;  /* 0x000000010f0f7824 */ /* 0x004fca00008e0602 */
[----:B------:R-:W2:Y:S04]  /*13b20*/  @!P0 LDG.E.U16 R23, desc[UR12][R14.64] ;  /* 0x0000000c0e178981 */ /* 0x000ea8000c1e1500 */
[----:B------:R-:W2:Y:S04]  /*13b30*/  LDL R14, [R1+0x4f8] ;  /* 0x0004f800010e7983 */ /* 0x000ea80000100800 */
[----:B------:R-:W2:Y:S01]  /*13b40*/  LDL R15, [R1+0x8ac] ;  /* 0x0008ac00010f7983 */ /* 0x000ea20000100800 */
[----:B---3--:R-:W-:-:S03]  /*13b50*/  IADD3 R4, P1, PT, R4, R0, RZ ;  /* 0x0000000004047210 */ /* 0x008fc60007f3e0ff */
[----:B----4-:R0:W-:Y:S02]  /*13b60*/  STS.U16 [R11+UR4], R18 ;  /* 0x000000120b007988 */ /* 0x0101e40008000404 */
[----:B------:R-:W-:Y:S01]  /*13b70*/  IMAD.X R5, R5, 0x1, R2, P1 ;  /* 0x0000000105057824 */ /* 0x000fe200008e0602 */
[----:B0-----:R-:W-:-:S06]  /*13b80*/  PRMT R18, RZ, 0x7610, R18 ;  /* 0x00007610ff127816 */ /* 0x001fcc0000000012 */
[----:B------:R0:W3:Y:S02]  /*13b90*/  @!P0 LDG.E.U16 R18, desc[UR12][R4.64] ;  /* 0x0000000c04128981 */ /* 0x0000e4000c1e1500 */
[----:B0-----:R-:W-:Y:S02]  /*13ba0*/  IADD3 R4, P1, PT, R16, R0, RZ ;  /* 0x0000000010047210 */ /* 0x001fe40007f3e0ff */
[----:B------:R0:W-:Y:S04]  /*13bb0*/  STS.U16 [R11+UR4+0x2000], R20 ;  /* 0x002000140b007988 */ /* 0x0001e80008000404 */
[----:B------:R1:W-:Y:S04]  /*13bc0*/  STS.U16 [R11+UR4+0x2800], R6 ;  /* 0x002800060b007988 */ /* 0x0003e80008000404 */
[----:B------:R-:W4:Y:S01]  /*13bd0*/  LDL R16, [R1+0x4e0] ;  /* 0x0004e00001107983 */ /* 0x000f220000100800 */
[----:B--2---:R-:W-:Y:S01]  /*13be0*/  IMAD.X R5, R14, 0x1, R2, P1 ;  /* 0x000000010e057824 */ /* 0x004fe200008e0602 */
[----:B0-----:R-:W-:-:S02]  /*13bf0*/  PRMT R20, RZ, 0x7610, R20 ;  /* 0x00007610ff147816 */ /* 0x001fc40000000014 */
[----:B-1----:R-:W2:Y:S01]  /*13c00*/  LDL R6, [R1+0x8a4] ;  /* 0x0008a40001067983 */ /* 0x002ea20000100800 */
[----:B------:R-:W-:-:S03]  /*13c10*/  IADD3 R14, P1, PT, R15, R0, RZ ;  /* 0x000000000f0e7210 */ /* 0x000fc60007f3e0ff */
[----:B------:R-:W2:Y:S04]  /*13c20*/  LDL R15, [R1+0x4f0] ;  /* 0x0004f000010f7983 */ /* 0x000ea80000100800 */
[----:B------:R0:W3:Y:S02]  /*13c30*/  @!P0 LDG.E.U16 R20, desc[UR12][R4.64] ;  /* 0x0000000c04148981 */ /* 0x0000e4000c1e1500 */
[----:B0-----:R-:W-:Y:S01]  /*13c40*/  PRMT R4, RZ, 0x7610, R4 ;  /* 0x00007610ff047816 */ /* 0x001fe20000000004 */
[----:B--2---:R-:W-:-:S05]  /*13c50*/  IMAD.X R15, R15, 0x1, R2, P1 ;  /* 0x000000010f0f7824 */ /* 0x004fca00008e0602 */
[----:B------:R0:W2:Y:S04]  /*13c60*/  @!P0 LDG.E.U16 R4, desc[UR12][R14.64] ;  /* 0x0000000c0e048981 */ /* 0x0000a8000c1e1500 */
[----:B------:R-:W2:Y:S04]  /*13c70*/  LDL R14, [R1+0x4e8] ;  /* 0x0004e800010e7983 */ /* 0x000ea80000100800 */
[----:B------:R-:W0:Y:S01]  /*13c80*/  LDL R15, [R1+0x89c] ;  /* 0x00089c00010f7983 */ /* 0x000e220000100800 */
[-C--:B------:R-:W-:Y:S02]  /*13c90*/  IADD3 R6, P1, PT, R6, R0.reuse, RZ ;  /* 0x0000000006067210 */ /* 0x080fe40007f3e0ff */
[----:B------:R-:W-:Y:S01]  /*13ca0*/  PRMT R5, RZ, 0x7610, R5 ;  /* 0x00007610ff057816 */ /* 0x000fe20000000005 */
[----:B------:R-:W-:Y:S04]  /*13cb0*/  STS.U16 [R11+UR4+0x3000], R7 ;  /* 0x003000070b007988 */ /* 0x000fe80008000404 */
[----:B------:R1:W-:Y:S04]  /*13cc0*/  STS.U16 [R11+UR4+0x3800], R8 ;  /* 0x003800080b007988 */ /* 0x0003e80008000404 */
[----:B-1----:R-:W3:Y:S01]  /*13cd0*/  LDL R8, [R1+0x894] ;  /* 0x0008940001087983 */ /* 0x002ee20000100800 */
[----:B--2---:R-:W-:Y:S01]  /*13ce0*/  IMAD.X R7, R14, 0x1, R2, P1 ;  /* 0x000000010e077824 */ /* 0x004fe200008e0602 */
[----:B0-----:R-:W-:-:S04]  /*13cf0*/  IADD3 R14, P1, PT, R15, R0, RZ ;  /* 0x000000000f0e7210 */ /* 0x001fc80007f3e0ff */
[----:B------:R0:W2:Y:S01]  /*13d00*/  @!P0 LDG.E.U16 R5, desc[UR12][R6.64] ;  /* 0x0000000c06058981 */ /* 0x0000a2000c1e1500 */
[----:B----4-:R-:W-:-:S03]  /*13d10*/  IMAD.X R15, R16, 0x1, R2, P1 ;  /* 0x00000001100f7824 */ /* 0x010fc600008e0602 */
[----:B------:R-:W-:Y:S04]  /*13d20*/  STS.U16 [R11+UR4+0x4000], R9 ;  /* 0x004000090b007988 */ /* 0x000fe80008000404 */
[----:B------:R1:W-:Y:S01]  /*13d30*/  STS.U16 [R11+UR4+0x5000], R12 ;  /* 0x0050000c0b007988 */ /* 0x0003e20008000404 */
[----:B0-----:R-:W-:Y:S02]  /*13d40*/  PRMT R6, RZ, 0x7610, R6 ;  /* 0x00007610ff067816 */ /* 0x001fe40000000006 */
[----:B------:R-:W-:Y:S01]  /*13d50*/  PRMT R7, RZ, 0x7610, R7 ;  /* 0x00007610ff077816 */ /* 0x000fe20000000007 */
[----:B------:R-:W4:Y:S04]  /*13d60*/  LDL R16, [R1+0x4c0] ;  /* 0x0004c00001107983 */ /* 0x000f280000100800 */
[----:B------:R0:W2:Y:S01]  /*13d70*/  @!P0 LDG.E.U16 R6, desc[UR12][R14.64] ;  /* 0x0000000c0e068981 */ /* 0x0000a2000c1e1500 */
[----:B---3--:R-:W-:-:S03]  /*13d80*/  IADD3 R8, P1, PT, R8, R0, RZ ;  /* 0x0000000008087210 */ /* 0x008fc60007f3e0ff */
[----:B-1----:R-:W3:Y:S04]  /*13d90*/  LDL R12, [R1+0x87c] ;  /* 0x00087c00010c7983 */ /* 0x002ee80000100800 */
[----:B------:R-:W2:Y:S04]  /*13da0*/  LDL R14, [R1+0x4d8] ;  /* 0x0004d800010e7983 */ /* 0x000ea80000100800 */
[----:B------:R-:W0:Y:S01]  /*13db0*/  LDL R15, [R1+0x88c] ;  /* 0x00088c00010f7983 */ /* 0x000e220000100800 */
[----:B--2---:R-:W-:Y:S01]  /*13dc0*/  IMAD.X R9, R14, 0x1, R2, P1 ;  /* 0x000000010e097824 */ /* 0x004fe200008e0602 */
[----:B0-----:R-:W-:-:S04]  /*13dd0*/  IADD3 R14, P1, PT, R15, R0, RZ ;  /* 0x000000000f0e7210 */ /* 0x001fc80007f3e0ff */
[----:B------:R0:W2:Y:S04]  /*13de0*/  @!P0 LDG.E.U16 R7, desc[UR12][R8.64] ;  /* 0x0000000c08078981 */ /* 0x0000a8000c1e1500 */
[----:B------:R-:W2:Y:S01]  /*13df0*/  LDL R15, [R1+0x4d0] ;  /* 0x0004d000010f7983 */ /* 0x000ea20000100800 */
[----:B0-----:R-:W-:Y:S01]  /*13e00*/  PRMT R8, RZ, 0x7610, R8 ;  /* 0x00007610ff087816 */ /* 0x001fe20000000008 */
[----:B--2---:R-:W-:-:S05]  /*13e10*/  IMAD.X R15, R15, 0x1, R2, P1 ;  /* 0x000000010f0f7824 */ /* 0x004fca00008e0602 */
[----:B------:R0:W2:Y:S04]  /*13e20*/  @!P0 LDG.E.U16 R8, desc[UR12][R14.64] ;  /* 0x0000000c0e088981 */ /* 0x0000a8000c1e1500 */
[----:B------:R-:W0:Y:S02]  /*13e30*/  LDL R15, [R1+0x884] ;  /* 0x00088400010f7983 */ /* 0x000e240000100800 */
[-C--:B0-----:R-:W-:Y:S02]  /*13e40*/  IADD3 R14, P1, PT, R15, R0.reuse, RZ ;  /* 0x000000000f0e7210 */ /* 0x081fe40007f3e0ff */
[----:B------:R-:W2:Y:S04]  /*13e50*/  LDL R15, [R1+0x4c8] ;  /* 0x0004c800010f7983 */ /* 0x000ea80000100800 */
[----:B------:R0:W-:Y:S04]  /*13e60*/  STS.U16 [R11+UR4+0x4800], R10 ;  /* 0x0048000a0b007988 */ /* 0x0001e80008000404 */
[----:B------:R4:W-:Y:S01]  /*13e70*/  STS.U16 [R11+UR4+0x5800], R13 ;  /* 0x0058000d0b007988 */ /* 0x0009e20008000404 */
[----:B0-----:R-:W-:Y:S01]  /*13e80*/  PRMT R10, RZ, 0x7610, R10 ;  /* 0x00007610ff0a7816 */ /* 0x001fe2000000000a */
[----:B--2---:R-:W-:Y:S01]  /*13e90*/  IMAD.X R15, R15, 0x1, R2, P1 ;  /* 0x000000010f0f7824 */ /* 0x004fe200008e0602 */
[----:B---3--:R-:W-:-:S05]  /*13ea0*/  IADD3 R12, P1, PT, R12, R0, RZ ;  /* 0x000000000c0c7210 */ /* 0x008fca0007f3e0ff */
[----:B----4-:R-:W-:Y:S01]  /*13eb0*/  IMAD.X R13, R16, 0x1, R2, P1 ;  /* 0x00000001100d7824 */ /* 0x010fe200008e0602 */
[----:B------:R-:W-:Y:S02]  /*13ec0*/  PRMT R21, RZ, 0x7610, R21 ;  /* 0x00007610ff157816 */ /* 0x000fe40000000015 */
[----:B------:R-:W-:Y:S01]  /*13ed0*/  PRMT R22, RZ, 0x7610, R22 ;  /* 0x00007610ff167816 */ /* 0x000fe20000000016 */
[----:B------:R0:W-:Y:S04]  /*13ee0*/  STS.U16 [R11+UR4+0x6000], R17 ;  /* 0x006000110b007988 */ /* 0x0001e80008000404 */
[----:B------:R1:W2:Y:S04]  /*13ef0*/  @!P0 LDG.E.U16 R10, desc[UR12][R12.64] ;  /* 0x0000000c0c0a8981 */ /* 0x0002a8000c1e1500 */
[----:B------:R-:W3:Y:S04]  /*13f00*/  LDL R16, [R1+0x85c] ;  /* 0x00085c0001107983 */ /* 0x000ee80000100800 */
[----:B0-----:R-:W4:Y:S04]  /*13f10*/  LDL R17, [R1+0x4a8] ;  /* 0x0004a80001117983 */ /* 0x001f280000100800 */
[----:B------:R-:W1:Y:S02]  /*13f20*/  LDL R13, [R1+0x874] ;  /* 0x00087400010d7983 */ /* 0x000e640000100800 */
[----:B-1----:R-:W-:-:S02]  /*13f30*/  IADD3 R12, P1, PT, R13, R0, RZ ;  /* 0x000000000d0c7210 */ /* 0x002fc40007f3e0ff */
[----:B------:R-:W2:Y:S03]  /*13f40*/  LDL R13, [R1+0x4b8] ;  /* 0x0004b800010d7983 */ /* 0x000ea60000100800 */
[----:B--2---:R-:W-:-:S05]  /*13f50*/  IMAD.X R13, R13, 0x1, R2, P1 ;  /* 0x000000010d0d7824 */ /* 0x004fca00008e0602 */
[----:B------:R0:W2:Y:S04]  /*13f60*/  @!P0 LDG.E.U16 R21, desc[UR12][R12.64] ;  /* 0x0000000c0c158981 */ /* 0x0000a8000c1e1500 */
[----:B------:R-:W0:Y:S02]  /*13f70*/  LDL R13, [R1+0x86c] ;  /* 0x00086c00010d7983 */ /* 0x000e240000100800 */
[----:B0-----:R-:W-:Y:S02]  /*13f80*/  IADD3 R12, P1, PT, R13, R0, RZ ;  /* 0x000000000d0c7210 */ /* 0x001fe40007f3e0ff */
[----:B------:R-:W2:Y:S03]  /*13f90*/  LDL R13, [R1+0x4b0] ;  /* 0x0004b000010d7983 */ /* 0x000ea60000100800 */
[----:B--2---:R-:W-:-:S05]  /*13fa0*/  IMAD.X R13, R13, 0x1, R2, P1 ;  /* 0x000000010d0d7824 */ /* 0x004fca00008e0602 */
[----:B------:R0:W2:Y:S04]  /*13fb0*/  @!P0 LDG.E.U16 R22, desc[UR12][R12.64] ;  /* 0x0000000c0c168981 */ /* 0x0000a8000c1e1500 */
[----:B------:R-:W0:Y:S01]  /*13fc0*/  LDL R13, [R1+0x864] ;  /* 0x00086400010d7983 */ /* 0x000e220000100800 */
[----:B------:R-:W-:-:S06]  /*13fd0*/  PRMT R9, RZ, 0x7610, R9 ;  /* 0x00007610ff097816 */ /* 0x000fcc0000000009 */
[----:B------:R1:W2:Y:S01]  /*13fe0*/  @!P0 LDG.E.U16 R9, desc[UR12][R14.64] ;  /* 0x0000000c0e098981 */ /* 0x0002a2000c1e1500 */
[----:B0-----:R-:W-:-:S05]  /*13ff0*/  IADD3 R12, P1, PT, R13, R0, RZ ;  /* 0x000000000d0c7210 */ /* 0x001fca0007f3e0ff */
[----:B----4-:R-:W-:Y:S02]  /*14000*/  IMAD.X R13, R17, 0x1, R2, P1 ;  /* 0x00000001110d7824 */ /* 0x010fe400008e0602 */
[----:B------:R-:W4:Y:S01]  /*14010*/  LDL R17, [R1+0x4a0] ;  /* 0x0004a00001117983 */ /* 0x000f220000100800 */
[----:B-1----:R-:W-:Y:S02]  /*14020*/  PRMT R15, RZ, 0x7610, R15 ;  /* 0x00007610ff0f7816 */ /* 0x002fe4000000000f */
[----:B---3--:R-:W-:-:S04]  /*14030*/  IADD3 R16, P1, PT, R16, R0, RZ ;  /* 0x0000000010107210 */ /* 0x008fc80007f3e0ff */
[----:B------:R0:W3:Y:S02]  /*14040*/  @!P0 LDG.E.U16 R15, desc[UR12][R12.64] ;  /* 0x0000000c0c0f8981 */ /* 0x0000e4000c1e1500 */
[----:B0-----:R-:W-:Y:S01]  /*14050*/  PRMT R13, RZ, 0x7610, R13 ;  /* 0x00007610ff0d7816 */ /* 0x001fe2000000000d */
[----:B----4-:R-:W-:-:S05]  /*14060*/  IMAD.X R17, R17, 0x1, R2, P1 ;  /* 0x0000000111117824 */ /* 0x010fca00008e0602 */
[----:B------:R0:W4:Y:S04]  /*14070*/  @!P0 LDG.E.U16 R13, desc[UR12][R16.64] ;  /* 0x0000000c100d8981 */ /* 0x000128000c1e1500 */
[----:B------:R-:W0:Y:S02]  /*14080*/  LDL R17, [R1+0x854] ;  /* 0x0008540001117983 */ /* 0x000e240000100800 */
[----:B0-----:R-:W-:Y:S02]  /*14090*/  IADD3 R16, P1, PT, R17, R0, RZ ;  /* 0x0000000011107210 */ /* 0x001fe40007f3e0ff */
[----:B------:R-:W2:Y:S01]  /*140a0*/  LDL R17, [R1+0x498] ;  /* 0x0004980001117983 */ /* 0x000ea20000100800 */
[----:B------:R-:W-:Y:S02]  /*140b0*/  PRMT R14, RZ, 0x7610, R14 ;  /* 0x00007610ff0e7816 */ /* 0x000fe4000000000e */
        /* <DEDUP_REMOVED lines=23> */
[----:B------:R1:W-:Y:S04]  /*14230*/  STS.U16 [R11+UR4+0xa000], R4 ;  /* 0x00a000040b007988 */ /* 0x0003e80008000404 */
[----:B------:R3:W-:Y:S04]  /*14240*/  STS.U16 [R11+UR4+0xa800], R5 ;  /* 0x00a800050b007988 */ /* 0x0007e80008000404 */
[----:B-1----:R-:W2:Y:S04]  /*14250*/  LDL R4, [R1+0x82c] ;  /* 0x00082c0001047983 */ /* 0x002ea80000100800 */
[----:B---3--:R-:W3:Y:S01]  /*14260*/  LDL R5, [R1+0x470] ;  /* 0x0004700001057983 */ /* 0x008ee20000100800 */
[----:B0-----:R-:W-:-:S03]  /*14270*/  IADD3 R16, P1, PT, R17, R0, RZ ;  /* 0x0000000011107210 */ /* 0x001fc60007f3e0ff */
[----:B------:R-:W2:Y:S04]  /*14280*/  LDL R17, [R1+0x478] ;  /* 0x0004780001117983 */ /* 0x000ea80000100800 */
[----:B------:R0:W-:Y:S02]  /*14290*/  STS.U16 [R11+UR4+0x9800], R20 ;  /* 0x009800140b007988 */ /* 0x0001e40008000404 */
[----:B0-----:R-:W-:Y:S01]  /*142a0*/  PRMT R20, RZ, 0x7610, R20 ;  /* 0x00007610ff147816 */ /* 0x001fe20000000014 */
[----:B--2---:R-:W-:Y:S01]  /*142b0*/  IMAD.X R17, R17, 0x1, R2, P1 ;  /* 0x0000000111117824 */ /* 0x004fe200008e0602 */
[----:B------:R-:W-:-:S04]  /*142c0*/  IADD3 R4, P1, PT, R4, R0, RZ ;  /* 0x0000000004047210 */ /* 0x000fc80007f3e0ff */
[----:B------:R0:W2:Y:S01]  /*142d0*/  @!P0 LDG.E.U16 R20, desc[UR12][R16.64] ;  /* 0x0000000c10148981 */ /* 0x0000a2000c1e1500 */
[----:B---3--:R-:W-:Y:S01]  /*142e0*/  IMAD.X R5, R5, 0x1, R2, P1 ;  /* 0x0000000105057824 */ /* 0x008fe200008e0602 */
[----:B0-----:R-:W-:-:S06]  /*142f0*/  PRMT R16, RZ, 0x7610, R16 ;  /* 0x00007610ff107816 */ /* 0x001fcc0000000010 */
[----:B------:R0:W3:Y:S04]  /*14300*/  @!P0 LDG.E.U16 R16, desc[UR12][R4.64] ;  /* 0x0000000c04108981 */ /* 0x0000e8000c1e1500 */
        /* <DEDUP_REMOVED lines=9> */
[----:B------:R-:W2:Y:S01]  /*143a0*/  LDL R5, [R1+0x460] ;  /* 0x0004600001057983 */ /* 0x000ea20000100800 */
[----:B------:R-:W-:Y:S02]  /*143b0*/  PRMT R29, RZ, 0x7610, R29 ;  /* 0x00007610ff1d7816 */ /* 0x000fe4000000001d */
[----:B--2---:R-:W-:-:S05]  /*143c0*/  IMAD.X R5, R5, 0x1, R2, P1 ;  /* 0x0000000105057824 */ /* 0x004fca00008e0602 */
[----:B------:R-:W2:Y:S04]  /*143d0*/  @!P0 LDG.E.U16 R29, desc[UR12][R4.64] ;  /* 0x0000000c041d8981 */ /* 0x000ea8000c1e1500 */
[----:B------:R0:W-:Y:S04]  /*143e0*/  STS.U16 [R11+UR4+0xb800], R7 ;  /* 0x00b800070b007988 */ /* 0x0001e80008000404 */
[----:B0-----:R-:W3:Y:S04]  /*143f0*/  LDL R7, [R1+0x458] ;  /* 0x0004580001077983 */ /* 0x001ee80000100800 */
[----:B--2---:R0:W-:Y:S04]  /*14400*/  STL [R1+0xc], R29 ;  /* 0x00000c1d01007387 */ /* 0x0041e80000100800 */
[----:B0-----:R-:W2:Y:S04]  /*14410*/  LDL.LU R29, [R1+0x2200] ;  /* 0x00220000011d7983 */ /* 0x001ea80000300800 */
[----:B------:R-:W3:Y:S01]  /*14420*/  LDL R5, [R1+0x814] ;  /* 0x0008140001057983 */ /* 0x000ee20000100800 */
[----:B--2---:R-:W-:-:S02]  /*14430*/  PRMT R29, RZ, 0x7610, R29 ;  /* 0x00007610ff1d7816 */ /* 0x004fc4000000001d */
[----:B---3--:R-:W-:-:S05]  /*14440*/  IADD3 R4, P1, PT, R5, R0, RZ ;  /* 0x0000000005047210 */ /* 0x008fca0007f3e0ff */
[----:B------:R-:W-:Y:S01]  /*14450*/  IMAD.X R5, R7, 0x1, R2, P1 ;  /* 0x0000000107057824 */ /* 0x000fe200008e0602 */
[----:B------:R0:W-:Y:S04]  /*14460*/  STS.U16 [R11+UR4+0xc000], R8 ;  /* 0x00c000080b007988 */ /* 0x0001e80008000404 */
[----:B------:R-:W2:Y:S04]  /*14470*/  @!P0 LDG.E.U16 R29, desc[UR12][R4.64] ;  /* 0x0000000c041d8981 */ /* 0x000ea8000c1e1500 */
[----:B------:R-:W3:Y:S04]  /*14480*/  LDL R7, [R1+0x440] ;  /* 0x0004400001077983 */ /* 0x000ee80000100800 */
[----:B0-----:R-:W3:Y:S04]  /*14490*/  LDL R8, [R1+0x450] ;  /* 0x0004500001087983 */ /* 0x001ee80000100800 */
[----:B--2---:R0:W-:Y:S04]  /*144a0*/  STL [R1+0x8], R29 ;  /* 0x0000081d01007387 */ /* 0x0041e80000100800 */
[----:B0-----:R-:W2:Y:S04]  /*144b0*/  LDL.LU R29, [R1+0x21fc] ;  /* 0x0021fc00011d7983 */ /* 0x001ea80000300800 */
[----:B------:R-:W2:Y:S01]  /*144c0*/  LDL R5, [R1+0x80c] ;  /* 0x00080c0001057983 */ /* 0x000ea20000100800 */
[----:B------:R-:W-:-:S02]  /*144d0*/  PRMT R3, RZ, 0x7610, R3 ;  /* 0x00007610ff037816 */ /* 0x000fc40000000003 */
[----:B--2---:R-:W-:-:S05]  /*144e0*/  IADD3 R4, P1, PT, R5, R0, RZ ;  /* 0x0000000005047210 */ /* 0x004fca0007f3e0ff */
[----:B---3--:R-:W-:Y:S01]  /*144f0*/  IMAD.X R5, R8, 0x1, R2, P1 ;  /* 0x0000000108057824 */ /* 0x008fe200008e0602 */
[----:B------:R0:W-:Y:S04]  /*14500*/  STS.U16 [R11+UR4+0xc800], R9 ;  /* 0x00c800090b007988 */ /* 0x0001e80008000404 */
[----:B------:R1:W2:Y:S01]  /*14510*/  @!P0 LDG.E.U16 R3, desc[UR12][R4.64] ;  /* 0x0000000c04038981 */ /* 0x0002a2000c1e1500 */
[----:B------:R-:W-:Y:S02]  /*14520*/  PRMT R29, RZ, 0x7610, R29 ;  /* 0x00007610ff1d7816 */ /* 0x000fe4000000001d */
[----:B------:R-:W-:Y:S01]  /*14530*/  PRMT R27, RZ, 0x7610, R27 ;  /* 0x00007610ff1b7816 */ /* 0x000fe2000000001b */
[----:B------:R-:W3:Y:S04]  /*14540*/  LDL R8, [R1+0x438] ;  /* 0x0004380001087983 */ /* 0x000ee80000100800 */
[----:B0-----:R-:W2:Y:S04]  /*14550*/  LDL R9, [R1+0x7fc] ;  /* 0x0007fc0001097983 */ /* 0x001ea80000100800 */
[----:B------:R-:W1:Y:S02]  /*14560*/  LDL R5, [R1+0x804] ;  /* 0x0008040001057983 */ /* 0x000e640000100800 */
[----:B-1----:R-:W-:-:S02]  /*14570*/  IADD3 R4, P1, PT, R5, R0, RZ ;  /* 0x0000000005047210 */ /* 0x002fc40007f3e0ff */
[----:B------:R-:W2:Y:S03]  /*14580*/  LDL R5, [R1+0x448] ;  /* 0x0004480001057983 */ /* 0x000ea60000100800 */
[----:B--2---:R-:W-:-:S05]  /*14590*/  IMAD.X R5, R5, 0x1, R2, P1 ;  /* 0x0000000105057824 */ /* 0x004fca00008e0602 */
[----:B------:R0:W2:Y:S02]  /*145a0*/  @!P0 LDG.E.U16 R29, desc[UR12][R4.64] ;  /* 0x0000000c041d8981 */ /* 0x0000a4000c1e1500 */
[----:B0-----:R-:W-:Y:S02]  /*145b0*/  IADD3 R4, P1, PT, R9, R0, RZ ;  /* 0x0000000009047210 */ /* 0x001fe40007f3e0ff */
[----:B------:R0:W-:Y:S03]  /*145c0*/  STS.U16 [R11+UR4+0x7000], R26 ;  /* 0x0070001a0b007988 */ /* 0x0001e60008000404 */
[----:B------:R-:W-:Y:S01]  /*145d0*/  IMAD.X R5, R7, 0x1, R2, P1 ;  /* 0x0000000107057824 */ /* 0x000fe200008e0602 */
[----:B------:R1:W-:Y:S04]  /*145e0*/  STS.U16 [R11+UR4+0xe800], R15 ;  /* 0x00e8000f0b007988 */ /* 0x0003e80008000404 */
[----:B------:R2:W2:Y:S01]  /*145f0*/  @!P0 LDG.E.U16 R27, desc[UR12][R4.64] ;  /* 0x0000000c041b8981 */ /* 0x0004a2000c1e1500 */
[----:B0-----:R-:W-:-:S03]  /*14600*/  PRMT R26, RZ, 0x7610, R26 ;  /* 0x00007610ff1a7816 */ /* 0x001fc6000000001a */
[----:B------:R-:W2:Y:S04]  /*14610*/  LDL R9, [R1+0x7e4] ;  /* 0x0007e40001097983 */ /* 0x000ea80000100800 */
[----:B-1----:R-:W2:Y:S04]  /*14620*/  LDL R15, [R1+0x430] ;  /* 0x00043000010f7983 */ /* 0x002ea80000100800 */
[----:B------:R-:W2:Y:S04]  /*14630*/  LDL R5, [R1+0x7f4] ;  /* 0x0007f40001057983 */ /* 0x000ea80000100800 */
[----:B------:R-:W3:Y:S04]  /*14640*/  LDL R7, [R1+0x428] ;  /* 0x0004280001077983 */ /* 0x000ee80000100800 */
[----:B------:R0:W-:Y:S04]  /*14650*/  STS.U16 [R11+UR4+0xf800], R14 ;  /* 0x00f8000e0b007988 */ /* 0x0001e80008000404 */
[----:B0-----:R-:W4:Y:S01]  /*14660*/  LDL R14, [R1+0x420] ;  /* 0x00042000010e7983 */ /* 0x001f220000100800 */
[----:B--2---:R-:W-:-:S05]  /*14670*/  IADD3 R4, P1, PT, R5, R0, RZ ;  /* 0x0000000005047210 */ /* 0x004fca0007f3e0ff */
[----:B---3--:R-:W-:Y:S02]  /*14680*/  IMAD.X R5, R8, 0x1, R2, P1 ;  /* 0x0000000108057824 */ /* 0x008fe400008e0602 */
[----:B------:R-:W2:Y:S04]  /*14690*/  LDL R8, [R1+0x7dc] ;  /* 0x0007dc0001087983 */ /* 0x000ea80000100800 */
[----:B------:R0:W3:Y:S04]  /*146a0*/  @!P0 LDG.E.U16 R26, desc[UR12][R4.64] ;  /* 0x0000000c041a8981 */ /* 0x0000e8000c1e1500 */
[----:B------:R-:W0:Y:S04]  /*146b0*/  LDL R5, [R1+0x7ec] ;  /* 0x0007ec0001057983 */ /* 0x000e280000100800 */
[----:B------:R1:W-:Y:S02]  /*146c0*/  STS.U16 [R11+UR4+0x7800], R25 ;  /* 0x007800190b007988 */ /* 0x0003e40008000404 */
[----:B-1----:R-:W-:-:S02]  /*146d0*/  PRMT R25, RZ, 0x7610, R25 ;  /* 0x00007610ff197816 */ /* 0x002fc40000000019 */
[----:B----4-:R1:W-:Y:S02]  /*146e0*/  STS.U16 [R11+UR4+0xf000], R13 ;  /* 0x00f0000d0b007988 */ /* 0x0103e40008000404 */
[----:B-1----:R-:W-:Y:S02]  /*146f0*/  PRMT R13, RZ, 0x7610, R13 ;  /* 0x00007610ff0d7816 */ /* 0x002fe4000000000d */
[----:B0-----:R-:W-:-:S05]  /*14700*/  IADD3 R4, P1, PT, R5, R0, RZ ;  /* 0x0000000005047210 */ /* 0x001fca0007f3e0ff */
[----:B------:R-:W-:Y:S02]  /*14710*/  IMAD.X R5, R15, 0x1, R2, P1 ;  /* 0x000000010f057824 */ /* 0x000fe400008e0602 */
[----:B------:R-:W4:Y:S04]  /*14720*/  LDL R15, [R1+0x7cc] ;  /* 0x0007cc00010f7983 */ /* 0x000f280000100800 */
[----:B------:R0:W3:Y:S02]  /*14730*/  @!P0 LDG.E.U16 R25, desc[UR12][R4.64] ;  /* 0x0000000c04198981 */ /* 0x0000e4000c1e1500 */
[----:B0-----:R-:W-:-:S05]  /*14740*/  IADD3 R4, P1, PT, R9, R0, RZ ;  /* 0x0000000009047210 */ /* 0x001fca0007f3e0ff */
[--C-:B------:R-:W-:Y:S01]  /*14750*/  IMAD.X R5, R7, 0x1, R2.reuse, P1 ;  /* 0x0000000107057824 */ /* 0x100fe200008e0602 */
[----:B--2---:R-:W-:Y:S01]  /*14760*/  IADD3 R8, P1, PT, R8, R0, RZ ;  /* 0x0000000008087210 */ /* 0x004fe20007f3e0ff */
[----:B------:R-:W2:Y:S04]  /*14770*/  LDL R7, [R1+0x410] ;  /* 0x0004100001077983 */ /* 0x000ea80000100800 */
[----:B------:R0:W2:Y:S01]  /*14780*/  @!P0 LDG.E.U16 R13, desc[UR12][R4.64] ;  /* 0x0000000c040d8981 */ /* 0x0000a2000c1e1500 */
[----:B------:R-:W-:-:S03]  /*14790*/  IMAD.X R9, R14, 0x1, R2, P1 ;  /* 0x000000010e097824 */ /* 0x000fc600008e0602 */
[----:B------:R1:W-:Y:S04]  /*147a0*/  STS.U16 [R11+UR4+0xd800], R21 ;  /* 0x00d800150b007988 */ /* 0x0003e80008000404 */
[----:B------:R1:W-:Y:S01]  /*147b0*/  STS.U16 [R11+UR4+0x10800], R18 ;  /* 0x010800120b007988 */ /* 0x0003e20008000404 */
[----:B0-----:R-:W-:-:S03]  /*147c0*/  PRMT R4, RZ, 0x7610, R4 ;  /* 0x00007610ff047816 */ /* 0x001fc60000000004 */
[----:B------:R-:W2:Y:S04]  /*147d0*/  LDL R14, [R1+0x408] ;  /* 0x00040800010e7983 */ /* 0x000ea80000100800 */
[----:B------:R0:W2:Y:S04]  /*147e0*/  @!P0 LDG.E.U16 R4, desc[UR12][R8.64] ;  /* 0x0000000c08048981 */ /* 0x0000a8000c1e1500 */
[----:B------:R-:W0:Y:S02]  /*147f0*/  LDL R9, [R1+0x7d4] ;  /* 0x0007d40001097983 */ /* 0x000e240000100800 */
[----:B0-----:R-:W-:-:S02]  /*14800*/  IADD3 R8, P1, PT, R9, R0, RZ ;  /* 0x0000000009087210 */ /* 0x001fc40007f3e0ff */
[----:B------:R-:W2:Y:S01]  /*14810*/  LDL R9, [R1+0x418] ;  /* 0x0004180001097983 */ /* 0x000ea20000100800 */
[----:B-1----:R-:W-:Y:S02]  /*14820*/  PRMT R21, RZ, 0x7610, R21 ;  /* 0x00007610ff157816 */ /* 0x002fe40000000015 */
[----:B------:R-:W-:Y:S01]  /*14830*/  PRMT R18, RZ, 0x7610, R18 ;  /* 0x00007610ff127816 */ /* 0x000fe20000000012 */
[----:B--2---:R-:W-:-:S05]  /*14840*/  IMAD.X R9, R9, 0x1, R2, P1 ;  /* 0x0000000109097824 */ /* 0x004fca00008e0602 */
[----:B------:R4:W2:Y:S02]  /*14850*/  @!P0 LDG.E.U16 R21, desc[UR12][R8.64] ;  /* 0x0000000c08158981 */ /* 0x0008a4000c1e1500 */
[----:B----4-:R-:W-:Y:S02]  /*14860*/  IADD3 R8, P1, PT, R15, R0, RZ ;  /* 0x000000000f087210 */ /* 0x010fe40007f3e0ff */
[----:B------:R-:W4:Y:S03]  /*14870*/  LDL.LU R15, [R1+0x4c] ;  /* 0x00004c00010f7983 */ /* 0x000f260000300800 */
[----:B------:R-:W-:Y:S01]  /*14880*/  IMAD.X R9, R7, 0x1, R2, P1 ;  /* 0x0000000107097824 */ /* 0x000fe200008e0602 */
[----:B------:R0:W-:Y:S04]  /*14890*/  STS.U16 [R11+UR4+0x11000], R19 ;  /* 0x011000130b007988 */ /* 0x0001e80008000404 */
[----:B------:R1:W2:Y:S04]  /*148a0*/  @!P0 LDG.E.U16 R18, desc[UR12][R8.64] ;  /* 0x0000000c08128981 */ /* 0x0002a8000c1e1500 */
[----:B------:R1:W-:Y:S04]  /*148b0*/  STS.U16 [R11+UR4+0xe000], R22 ;  /* 0x00e000160b007988 */ /* 0x0003e80008000404 */
[----:B------:R-:W2:Y:S04]  /*148c0*/  LDL R7, [R1+0x7ac] ;  /* 0x0007ac0001077983 */ /* 0x000ea80000100800 */
[----:B------:R-:W1:Y:S01]  /*148d0*/  LDL R9, [R1+0x7c4] ;  /* 0x0007c40001097983 */ /* 0x000e620000100800 */
[----:B0-----:R-:W-:-:S02]  /*148e0*/  PRMT R19, RZ, 0x7610, R19 ;  /* 0x00007610ff137816 */ /* 0x001fc40000000013 */
[----:B-1----:R-:W-:-:S05]  /*148f0*/  IADD3 R8, P1, PT, R9, R0, RZ ;  /* 0x0000000009087210 */ /* 0x002fca0007f3e0ff */
[----:B------:R-:W-:Y:S01]  /*14900*/  IMAD.X R9, R14, 0x1, R2, P1 ;  /* 0x000000010e097824 */ /* 0x000fe200008e0602 */
[----:B------:R-:W-:Y:S01]  /*14910*/  PRMT R22, RZ, 0x7610, R22 ;  /* 0x00007610ff167816 */ /* 0x000fe20000000016 */
[----:B------:R2:W-:Y:S04]  /*14920*/  STS.U16 [R11+UR4+0x12800], R6 ;  /* 0x012800060b007988 */ /* 0x0005e80008000404 */
[----:B------:R0:W2:Y:S04]  /*14930*/  @!P0 LDG.E.U16 R19, desc[UR12][R8.64] ;  /* 0x0000000c08138981 */ /* 0x0000a8000c1e1500 */
[----:B------:R1:W-:Y:S04]  /*14940*/  STS.U16 [R11+UR4+0xd000], R10 ;  /* 0x00d0000a0b007988 */ /* 0x0003e80008000404 */
[----:B------:R-:W2:Y:S04]  /*14950*/  LDL R14, [R1+0x94c] ;  /* 0x00094c00010e7983 */ /* 0x000ea80000100800 */
[----:B------:R-:W0:Y:S02]  /*14960*/  LDL R9, [R1+0x7bc] ;  /* 0x0007bc0001097983 */ /* 0x000e240000100800 */
[----:B0-----:R-:W-:-:S02]  /*14970*/  IADD3 R8, P1, PT, R9, R0, RZ ;  /* 0x0000000009087210 */ /* 0x001fc40007f3e0ff */
[----:B------:R-:W2:Y:S03]  /*14980*/  LDL R9, [R1+0x400] ;  /* 0x0004000001097983 */ /* 0x000ea60000100800 */
[----:B--2---:R-:W-:-:S05]  /*14990*/  IMAD.X R9, R9, 0x1, R2, P1 ;  /* 0x0000000109097824 */ /* 0x004fca00008e0602 */
[----:B------:R0:W2:Y:S04]  /*149a0*/  @!P0 LDG.E.U16 R22, desc[UR12][R8.64] ;  /* 0x0000000c08168981 */ /* 0x0000a8000c1e1500 */
[----:B------:R-:W0:Y:S02]  /*149b0*/  LDL R9, [R1+0x7b4] ;  /* 0x0007b40001097983 */ /* 0x000e240000100800 */
[-C--:B0-----:R-:W-:Y:S02]  /*149c0*/  IADD3 R8, P1, PT, R9, R0.reuse, RZ ;  /* 0x0000000009087210 */ /* 0x081fe40007f3e0ff */
[----:B------:R-:W2:Y:S03]  /*149d0*/  LDL R9, [R1+0x3f8] ;  /* 0x0003f80001097983 */ /* 0x000ea60000100800 */
[----:B--2---:R-:W-:Y:S01]  /*149e0*/  IMAD.X R9, R9, 0x1, R2, P1 ;  /* 0x0000000109097824 */ /* 0x004fe200008e0602 */
[----:B------:R-:W-:-:S02]  /*149f0*/  IADD3 R6, P1, PT, R7, R0, RZ ;  /* 0x0000000007067210 */ /* 0x000fc40007f3e0ff */
[----:B------:R-:W2:Y:S01]  /*14a00*/  LDL R7, [R1+0x3f0] ;  /* 0x0003f00001077983 */ /* 0x000ea20000100800 */
[----:B-1----:R-:W-:Y:S02]  /*14a10*/  PRMT R10, RZ, 0x7610, R10 ;  /* 0x00007610ff0a7816 */ /* 0x002fe4000000000a */
[----:B--2---:R-:W-:-:S05]  /*14a20*/  IMAD.X R7, R7, 0x1, R2, P1 ;  /* 0x0000000107077824 */ /* 0x004fca00008e0602 */
[----:B------:R0:W2:Y:S04]  /*14a30*/  @!P0 LDG.E.U16 R10, desc[UR12][R6.64] ;  /* 0x0000000c060a8981 */ /* 0x0000a8000c1e1500 */
[----:B------:R-:W2:Y:S01]  /*14a40*/  LDL.LU R7, [R1+0x50] ;  /* 0x0000500001077983 */ /* 0x000ea20000300800 */
[----:B0-----:R-:W-:-:S03]  /*14a50*/  IADD3 R6, P1, PT, R14, R0, RZ ;  /* 0x000000000e067210 */ /* 0x001fc60007f3e0ff */
[----:B------:R-:W-:Y:S04]  /*14a60*/  STS.U16 [R11+UR4+0x8000], R24 ;  /* 0x008000180b007988 */ /* 0x000fe80008000404 */
[----:B------:R-:W3:Y:S04]  /*14a70*/  LDL R14, [R1+0x574] ;  /* 0x00057400010e7983 */ /* 0x000ee80000100800 */
[----:B--2---:R0:W-:Y:S04]  /*14a80*/  STS.U16 [R11+UR4+0x1a800], R7 ;  /* 0x01a800070b007988 */ /* 0x0041e80008000404 */
[----:B0-----:R-:W2:Y:S01]  /*14a90*/  LDL R7, [R1+0x590] ;  /* 0x0005900001077983 */ /* 0x001ea20000100800 */
[----:B------:R-:W-:Y:S01]  /*14aa0*/  PRMT R24, RZ, 0x7610, R24 ;  /* 0x00007610ff187816 */ /* 0x000fe20000000018 */
[----:B--2---:R-:W-:-:S05]  /*14ab0*/  IMAD.X R7, R7, 0x1, R2, P1 ;  /* 0x0000000107077824 */ /* 0x004fca00008e0602 */
[----:B------:R0:W2:Y:S04]  /*14ac0*/  @!P0 LDG.E.U16 R24, desc[UR12][R6.64] ;  /* 0x0000000c06188981 */ /* 0x0000a8000c1e1500 */
[----:B------:R-:W0:Y:S04]  /*14ad0*/  LDL R7, [R1+0x944] ;  /* 0x0009440001077983 */ /* 0x000e280000100800 */
[----:B----4-:R1:W-:Y:S04]  /*14ae0*/  STS.U16 [R11+UR4+0x1b000], R15 ;  /* 0x01b0000f0b007988 */ /* 0x0103e80008000404 */
[----:B-1----:R-:W4:Y:S01]  /*14af0*/  LDL.LU R15, [R1+0x34] ;  /* 0x00003400010f7983 */ /* 0x002f220000300800 */
[----:B0-----:R-:W-:-:S03]  /*14b00*/  IADD3 R6, P1, PT, R7, R0, RZ ;  /* 0x0000000007067210 */ /* 0x001fc60007f3e0ff */
[----:B------:R-:W2:Y:S04]  /*14b10*/  LDL R7, [R1+0x588] ;  /* 0x0005880001077983 */ /* 0x000ea80000100800 */
[----:B------:R0:W-:Y:S02]  /*14b20*/  STS.U16 [R11+UR4+0x8800], R23 ;  /* 0x008800170b007988 */ /* 0x0001e40008000404 */
[----:B0-----:R-:W-:Y:S01]  /*14b30*/  PRMT R23, RZ, 0x7610, R23 ;  /* 0x00007610ff177816 */ /* 0x001fe20000000017 */
[----:B--2---:R-:W-:-:S05]  /*14b40*/  IMAD.X R7, R7, 0x1, R2, P1 ;  /* 0x0000000107077824 */ /* 0x004fca00008e0602 */
[----:B------:R0:W2:Y:S04]  /*14b50*/  @!P0 LDG.E.U16 R23, desc[UR12][R6.64] ;  /* 0x0000000c06178981 */ /* 0x0000a8000c1e1500 */
[----:B------:R-:W2:Y:S04]  /*14b60*/  LDL.LU R6, [R1+0x48] ;  /* 0x0000480001067983 */ /* 0x000ea80000300800 */
[----:B------:R-:W0:Y:S04]  /*14b70*/  LDL R7, [R1+0x938] ;  /* 0x0009380001077983 */ /* 0x000e280000100800 */
[----:B--2---:R0:W-:Y:S02]  /*14b80*/  STS.U16 [R11+UR4+0x1b800], R6 ;  /* 0x01b800060b007988 */ /* 0x0041e40008000404 */
[----:B0-----:R-:W-:-:S02]  /*14b90*/  IADD3 R6, P1, PT, R7, R0, RZ ;  /* 0x0000000007067210 */ /* 0x001fc40007f3e0ff */
[----:B------:R-:W2:Y:S04]  /*14ba0*/  LDL R7, [R1+0x57c] ;  /* 0x00057c0001077983 */ /* 0x000ea80000100800 */
[----:B------:R0:W-:Y:S02]  /*14bb0*/  STS.U16 [R11+UR4+0x11800], R20 ;  /* 0x011800140b007988 */ /* 0x0001e40008000404 */
[----:B0-----:R-:W-:Y:S01]  /*14bc0*/  PRMT R20, RZ, 0x7610, R20 ;  /* 0x00007610ff147816 */ /* 0x001fe20000000014 */
[----:B--2---:R-:W-:-:S05]  /*14bd0*/  IMAD.X R7, R7, 0x1, R2, P1 ;  /* 0x0000000107077824 */ /* 0x004fca00008e0602 */
[----:B------:R0:W2:Y:S04]  /*14be0*/  @!P0 LDG.E.U16 R20, desc[UR12][R6.64] ;  /* 0x0000000c06148981 */ /* 0x0000a8000c1e1500 */
[----:B------:R-:W2:Y:S04]  /*14bf0*/  LDL.LU R6, [R1+0x44] ;  /* 0x0000440001067983 */ /* 0x000ea80000300800 */
[----:B------:R-:W0:Y:S01]  /*14c00*/  LDL R7, [R1+0x930] ;  /* 0x0009300001077983 */ /* 0x000e220000100800 */
[----:B------:R-:W-:-:S03]  /*14c10*/  PRMT R17, RZ, 0x7610, R17 ;  /* 0x00007610ff117816 */ /* 0x000fc60000000011 */
[----:B--2---:R0:W-:Y:S02]  /*14c20*/  STS.U16 [R11+UR4+0x1c000], R6 ;  /* 0x01c000060b007988 */ /* 0x0041e40008000404 */
[----:B0-----:R-:W-:-:S05]  /*14c30*/  IADD3 R6, P1, PT, R7, R0, RZ ;  /* 0x0000000007067210 */ /* 0x001fca0007f3e0ff */
[----:B---3--:R-:W-:Y:S02]  /*14c40*/  IMAD.X R7, R14, 0x1, R2, P1 ;  /* 0x000000010e077824 */ /* 0x008fe400008e0602 */
[----:B------:R-:W2:Y:S04]  /*14c50*/  LDL R14, [R1+0x910] ;  /* 0x00091000010e7983 */ /* 0x000ea80000100800 */
[----:B------:R0:W3:Y:S04]  /*14c60*/  @!P0 LDG.E.U16 R17, desc[UR12][R6.64] ;  /* 0x0000000c06118981 */ /* 0x0000e8000c1e1500 */
        /* <DEDUP_REMOVED lines=15> */
[----:B0-----:R-:W-:-:S06]  /*14d60*/  PRMT R12, RZ, 0x7610, R12 ;  /* 0x00007610ff0c7816 */ /* 0x001fcc000000000c */
[----:B------:R0:W3:Y:S02]  /*14d70*/  @!P0 LDG.E.U16 R12, desc[UR12][R8.64] ;  /* 0x0000000c080c8981 */ /* 0x0000e4000c1e1500 */
[----:B0-----:R-:W-:Y:S01]  /*14d80*/  PRMT R9, RZ, 0x7610, R9 ;  /* 0x00007610ff097816 */ /* 0x001fe20000000009 */
[----:B--2---:R-:W-:-:S05]  /*14d90*/  IMAD.X R7, R7, 0x1, R2, P1 ;  /* 0x0000000107077824 */ /* 0x004fca00008e0602 */
[----:B------:R0:W2:Y:S04]  /*14da0*/  @!P0 LDG.E.U16 R9, desc[UR12][R6.64] ;  /* 0x0000000c06098981 */ /* 0x0000a8000c1e1500 */
[----:B------:R-:W2:Y:S04]  /*14db0*/  LDL.LU R6, [R1+0x38] ;  /* 0x0000380001067983 */ /* 0x000ea80000300800 */
[----:B------:R-:W0:Y:S04]  /*14dc0*/  LDL R7, [R1+0x918] ;  /* 0x0009180001077983 */ /* 0x000e280000100800 */
[----:B----4-:R1:W-:Y:S04]  /*14dd0*/  STS.U16 [R11+UR4+0x1e000], R15 ;  /* 0x01e0000f0b007988 */ /* 0x0103e80008000404 */
[----:B-1----:R-:W4:Y:S04]  /*14de0*/  LDL R15, [R1+0x554] ;  /* 0x00055400010f7983 */ /* 0x002f280000100800 */
[----:B--2---:R0:W-:Y:S02]  /*14df0*/  STS.U16 [R11+UR4+0x1d800], R6 ;  /* 0x01d800060b007988 */ /* 0x0041e40008000404 */
[----:B0-----:R-:W-:-:S02]  /*14e00*/  IADD3 R6, P1, PT, R7, R0, RZ ;  /* 0x0000000007067210 */ /* 0x001fc40007f3e0ff */
[----:B------:R-:W2:Y:S01]  /*14e10*/  LDL R7, [R1+0x55c] ;  /* 0x00055c0001077983 */ /* 0x000ea20000100800 */
[----:B------:R-:W-:Y:S02]  /*14e20*/  PRMT R8, RZ, 0x7610, R8 ;  /* 0x00007610ff087816 */ /* 0x000fe40000000008 */
[----:B--2---:R-:W-:Y:S01]  /*14e30*/  IMAD.X R7, R7, 0x1, R2, P1 ;  /* 0x0000000107077824 */ /* 0x004fe200008e0602 */
[----:B------:R-:W-:-:S04]  /*14e40*/  IADD3 R14, P1, PT, R14, R0, RZ ;  /* 0x000000000e0e7210 */ /* 0x000fc80007f3e0ff */
[----:B------:R0:W2:Y:S01]  /*14e50*/  @!P0 LDG.E.U16 R8, desc[UR12][R6.64] ;  /* 0x0000000c06088981 */ /* 0x0000a2000c1e1500 */
[----:B----4-:R-:W-:Y:S01]  /*14e60*/  IMAD.X R15, R15, 0x1, R2, P1 ;  /* 0x000000010f0f7824 */ /* 0x010fe200008e0602 */
[----:B0-----:R-:W-:-:S06]  /*14e70*/  PRMT R7, RZ, 0x7610, R7 ;  /* 0x00007610ff077816 */ /* 0x001fcc0000000007 */
[----:B------:R0:W4:Y:S04]  /*14e80*/  @!P0 LDG.E.U16 R7, desc[UR12][R14.64] ;  /* 0x0000000c0e078981 */ /* 0x000128000c1e1500 */
        /* <DEDUP_REMOVED lines=8> */
[----:B------:R-:W0:Y:S04]  /*14f10*/  LDL R15, [R1+0x900] ;  /* 0x00090000010f7983 */ /* 0x000e280000100800 */
[----:B------:R1:W-:Y:S04]  /*14f20*/  STS.U16 [R11+UR4+0x1f000], R28 ;  /* 0x01f0001c0b007988 */ /* 0x0003e80008000404 */
[----:B-1----:R-:W2:Y:S01]  /*14f30*/  LDL.LU R28, [R1+0x21f8] ;  /* 0x0021f800011c7983 */ /* 0x002ea20000300800 */
[----:B0-----:R-:W-:-:S03]  /*14f40*/  IADD3 R14, P1, PT, R15, R0, RZ ;  /* 0x000000000f0e7210 */ /* 0x001fc60007f3e0ff */
[----:B------:R-:W2:Y:S01]  /*14f50*/  LDL R15, [R1+0x544] ;  /* 0x00054400010f7983 */ /* 0x000ea20000100800 */
[----:B------:R-:W-:Y:S01]  /*14f60*/  PRMT R5, RZ, 0x7610, R5 ;  /* 0x00007610ff057816 */ /* 0x000fe20000000005 */
        /* <DEDUP_REMOVED lines=9> */
[----:B------:R-:W2:Y:S04]  /*15000*/  @!P0 LDG.E.U16 R28, desc[UR12][R14.64] ;  /* 0x0000000c0e1c8981 */ /* 0x000ea8000c1e1500 */
[----:B--2---:R0:W-:Y:S04]  /*15010*/  STL [R1+0x38], R28 ;  /* 0x0000381c01007387 */ /* 0x0041e80000100800 */
[----:B0-----:R-:W2:Y:S04]  /*15020*/  LDL.LU R28, [R1+0x21f4] ;  /* 0x0021f400011c7983 */ /* 0x001ea80000300800 */
[----:B------:R-:W2:Y:S04]  /*15030*/  LDL.LU R14, [R1+0xc] ;  /* 0x00000c00010e7983 */ /* 0x000ea80000300800 */
[----:B------:R-:W3:Y:S04]  /*15040*/  LDL R15, [R1+0x8f0] ;  /* 0x0008f000010f7983 */ /* 0x000ee80000100800 */
[----:B--2---:R3:W-:Y:S02]  /*15050*/  STS.U16 [R11+UR4+0x13000], R14 ;  /* 0x0130000e0b007988 */ /* 0x0047e40008000404 */
[----:B---3--:R-:W-:-:S02]  /*15060*/  IADD3 R14, P1, PT, R15, R0, RZ ;  /* 0x000000000f0e7210 */ /* 0x008fc40007f3e0ff */
[----:B------:R-:W2:Y:S01]  /*15070*/  LDL R15, [R1+0x534] ;  /* 0x00053400010f7983 */ /* 0x000ea20000100800 */
[----:B------:R-:W-:Y:S02]  /*15080*/  PRMT R28, RZ, 0x7610, R28 ;  /* 0x00007610ff1c7816 */ /* 0x000fe4000000001c */
[----:B--2---:R-:W-:-:S05]  /*15090*/  IMAD.X R15, R15, 0x1, R2, P1 ;  /* 0x000000010f0f7824 */ /* 0x004fca00008e0602 */
[----:B------:R-:W2:Y:S04]  /*150a0*/  @!P0 LDG.E.U16 R28, desc[UR12][R14.64] ;  /* 0x0000000c0e1c8981 */ /* 0x000ea8000c1e1500 */
[----:B--2---:R0:W-:Y:S04]  /*150b0*/  STL [R1+0x34], R28 ;  /* 0x0000341c01007387 */ /* 0x0041e80000100800 */
[----:B0-----:R-:W2:Y:S04]  /*150c0*/  LDL.LU R28, [R1+0x21f0] ;  /* 0x0021f000011c7983 */ /* 0x001ea80000300800 */
[----:B------:R-:W3:Y:S04]  /*150d0*/  LDL.LU R14, [R1+0x8] ;  /* 0x00000800010e7983 */ /* 0x000ee80000300800 */
[----:B------:R-:W2:Y:S04]  /*150e0*/  LDL R15, [R1+0x8e8] ;  /* 0x0008e800010f7983 */ /* 0x000ea80000100800 */
[----:B---3--:R2:W-:Y:S02]  /*150f0*/  STS.U16 [R11+UR4+0x13800], R14 ;  /* 0x0138000e0b007988 */ /* 0x0085e40008000404 */
[----:B--2---:R-:W-:-:S02]  /*15100*/  IADD3 R14, P1, PT, R15, R0, RZ ;  /* 0x000000000f0e7210 */ /* 0x004fc40007f3e0ff */
[----:B------:R-:W2:Y:S01]  /*15110*/  LDL R15, [R1+0x52c] ;  /* 0x00052c00010f7983 */ /* 0x000ea20000100800 */
[----:B------:R-:W-:Y:S02]  /*15120*/  PRMT R28, RZ, 0x7610, R28 ;  /* 0x00007610ff1c7816 */ /* 0x000fe4000000001c */
[----:B--2---:R-:W-:-:S05]  /*15130*/  IMAD.X R15, R15, 0x1, R2, P1 ;  /* 0x000000010f0f7824 */ /* 0x004fca00008e0602 */
[----:B------:R-:W2:Y:S04]  /*15140*/  @!P0 LDG.E.U16 R28, desc[UR12][R14.64] ;  /* 0x0000000c0e1c8981 */ /* 0x000ea8000c1e1500 */
[----:B--2---:R0:W-:Y:S04]  /*15150*/  STL [R1+0x30], R28 ;  /* 0x0000301c01007387 */ /* 0x0041e80000100800 */
[----:B0-----:R-:W2:Y:S04]  /*15160*/  LDL.LU R28, [R1+0x21ec] ;  /* 0x0021ec00011c7983 */ /* 0x001ea80000300800 */
[----:B------:R-:W3:Y:S04]  /*15170*/  LDL R15, [R1+0x8e0] ;  /* 0x0008e000010f7983 */ /* 0x000ee80000100800 */
[----:B------:R0:W-:Y:S04]  /*15180*/  STS.U16 [R11+UR4+0x14000], R3 ;  /* 0x014000030b007988 */ /* 0x0001e80008000404 */
[----:B0-----:R-:W4:Y:S01]  /*15190*/  LDL.LU R3, [R1+0x21e8] ;  /* 0x0021e80001037983 */ /* 0x001f220000300800 */
[----:B---3--:R-:W-:-:S03]  /*151a0*/  IADD3 R14, P1, PT, R15, R0, RZ ;  /* 0x000000000f0e7210 */ /* 0x008fc60007f3e0ff */
[----:B------:R-:W3:Y:S01]  /*151b0*/  LDL R15, [R1+0x524] ;  /* 0x00052400010f7983 */ /* 0x000ee20000100800 */
[----:B--2---:R-:W-:Y:S01]  /*151c0*/  PRMT R28, RZ, 0x7610, R28 ;  /* 0x00007610ff1c7816 */ /* 0x004fe2000000001c */
[----:B---3--:R-:W-:-:S05]  /*151d0*/  IMAD.X R15, R15, 0x1, R2, P1 ;  /* 0x000000010f0f7824 */ /* 0x008fca00008e0602 */
        /* <DEDUP_REMOVED lines=11> */
[----:B------:R-:W3:Y:S04]  /*15290*/  LDL R15, [R1+0x8d0] ;  /* 0x0008d000010f7983 */ /* 0x000ee80000100800 */
[----:B--2---:R0:W-:Y:S01]  /*152a0*/  STL [R1+0x28], R28 ;  /* 0x0000281c01007387 */ /* 0x0041e20000100800 */
[----:B---3--:R-:W-:-:S03]  /*152b0*/  IADD3 R14, P1, PT, R15, R0, RZ ;  /* 0x000000000f0e7210 */ /* 0x008fc60007f3e0ff */
[----:B0-----:R-:W2:Y:S04]  /*152c0*/  LDL R28, [R1+0x4fc] ;  /* 0x0004fc00011c7983 */ /* 0x001ea80000100800 */
[----:B------:R-:W3:Y:S01]  /*152d0*/  LDL R15, [R1+0x514] ;  /* 0x00051400010f7983 */ /* 0x000ee20000100800 */
[----:B----4-:R-:W-:Y:S01]  /*152e0*/  PRMT R29, RZ, 0x7610, R29 ;  /* 0x00007610ff1d7816 */ /* 0x010fe2000000001d */
[----:B---3--:R-:W-:-:S05]  /*152f0*/  IMAD.X R15, R15, 0x1, R2, P1 ;  /* 0x000000010f0f7824 */ /* 0x008fca00008e0602 */
[----:B------:R-:W3:Y:S04]  /*15300*/  @!P0 LDG.E.U16 R29, desc[UR12][R14.64] ;  /* 0x0000000c0e1d8981 */ /* 0x000ee8000c1e1500 */
[----:B---3--:R0:W-:Y:S04]  /*15310*/  STL [R1+0x24], R29 ;  /* 0x0000241d01007387 */ /* 0x0081e80000100800 */
[----:B0-----:R-:W3:Y:S04]  /*15320*/  LDL.LU R29, [R1+0x21dc] ;  /* 0x0021dc00011d7983 */ /* 0x001ee80000300800 */
[----:B------:R-:W4:Y:S02]  /*15330*/  LDL R15, [R1+0x8c8] ;  /* 0x0008c800010f7983 */ /* 0x000f240000100800 */
[----:B----4-:R-:W-:-:S02]  /*15340*/  IADD3 R14, P1, PT, R15, R0, RZ ;  /* 0x000000000f0e7210 */ /* 0x010fc40007f3e0ff */
[----:B------:R-:W4:Y:S01]  /*15350*/  LDL R15, [R1+0x50c] ;  /* 0x00050c00010f7983 */ /* 0x000f220000100800 */
[----:B---3--:R-:W-:Y:S02]  /*15360*/  PRMT R29, RZ, 0x7610, R29 ;  /* 0x00007610ff1d7816 */ /* 0x008fe4000000001d */
[----:B----4-:R-:W-:-:S05]  /*15370*/  IMAD.X R15, R15, 0x1, R2, P1 ;  /* 0x000000010f0f7824 */ /* 0x010fca00008e0602 */
        /* <DEDUP_REMOVED lines=11> */
[----:B------:R-:W4:Y:S04]  /*15430*/  LDL R15, [R1+0x8b8] ;  /* 0x0008b800010f7983 */ /* 0x000f280000100800 */
[----:B------:R0:W-:Y:S02]  /*15440*/  STS.U16 [R11+UR4+0x16800], R13 ;  /* 0x0168000d0b007988 */ /* 0x0001e40008000404 */
[----:B0-----:R-:W-:-:S02]  /*15450*/  PRMT R13, RZ, 0x7610, R13 ;  /* 0x00007610ff0d7816 */ /* 0x001fc4000000000d */
[----:B----4-:R-:W-:-:S05]  /*15460*/  IADD3 R14, P1, PT, R15, R0, RZ ;  /* 0x000000000f0e7210 */ /* 0x010fca0007f3e0ff */
[----:B--2---:R-:W-:Y:S02]  /*15470*/  IMAD.X R15, R28, 0x1, R2, P1 ;  /* 0x000000011c0f7824 */ /* 0x004fe400008e0602 */
[----:B------:R-:W2:Y:S04]  /*15480*/  LDL R28, [R1+0x898] ;  /* 0x00089800011c7983 */ /* 0x000ea80000100800 */
[----:B------:R-:W4:Y:S04]  /*15490*/  @!P0 LDG.E.U16 R13, desc[UR12][R14.64] ;  /* 0x0000000c0e0d8981 */ /* 0x000f28000c1e1500 */
[----:B------:R-:W2:Y:S04]  /*154a0*/  LDL R15, [R1+0x8b0] ;  /* 0x0008b000010f7983 */ /* 0x000ea80000100800 */
[----:B----4-:R0:W-:Y:S01]  /*154b0*/  STL [R1+0x18], R13 ;  /* 0x0000180d01007387 */ /* 0x0101e20000100800 */
[----:B--2---:R-:W-:-:S03]  /*154c0*/  IADD3 R14, P1, PT, R15, R0, RZ ;  /* 0x000000000f0e7210 */ /* 0x004fc60007f3e0ff */
[----:B0-----:R-:W2:Y:S04]  /*154d0*/  LDL R13, [R1+0x4dc] ;  /* 0x0004dc00010d7983 */ /* 0x001ea80000100800 */
[----:B------:R-:W4:Y:S01]  /*154e0*/  LDL R15, [R1+0x4f4] ;  /* 0x0004f400010f7983 */ /* 0x000f220000100800 */
[----:B---3--:R-:W-:Y:S01]  /*154f0*/  PRMT R29, RZ, 0x7610, R29 ;  /* 0x00007610ff1d7816 */ /* 0x008fe2000000001d */
        /* <DEDUP_REMOVED lines=14> */
[----:B------:R-:W4:Y:S04]  /*155e0*/  LDL R15, [R1+0x4e4] ;  /* 0x0004e400010f7983 */ /* 0x000f280000100800 */
[----:B------:R0:W-:Y:S02]  /*155f0*/  STS.U16 [R11+UR4+0x17000], R4 ;  /* 0x017000040b007988 */ /* 0x0001e40008000404 */
[----:B0-----:R-:W-:Y:S02]  /*15600*/  PRMT R4, RZ, 0x7610, R4 ;  /* 0x00007610ff047816 */ /* 0x001fe40000000004 */
[----:B------:R0:W-:Y:S02]  /*15610*/  STS.U16 [R11+UR4+0x17800], R21 ;  /* 0x017800150b007988 */ /* 0x0001e40008000404 */
[----:B0-----:R-:W-:Y:S01]  /*15620*/  PRMT R21, RZ, 0x7610, R21 ;  /* 0x00007610ff157816 */ /* 0x001fe20000000015 */
[----:B----4-:R-:W-:-:S05]  /*15630*/  IMAD.X R15, R15, 0x1, R2, P1 ;  /* 0x000000010f0f7824 */ /* 0x010fca00008e0602 */
[----:B------:R0:W4:Y:S02]  /*15640*/  @!P0 LDG.E.U16 R4, desc[UR12][R14.64] ;  /* 0x0000000c0e048981 */ /* 0x000124000c1e1500 */
[----:B0-----:R-:W-:Y:S02]  /*15650*/  IADD3 R14, P1, PT, R28, R0, RZ ;  /* 0x000000001c0e7210 */ /* 0x001fe40007f3e0ff */
[----:B------:R-:W4:Y:S03]  /*15660*/  LDL R28, [R1+0x4d4] ;  /* 0x0004d400011c7983 */ /* 0x000f260000100800 */
[----:B--2---:R-:W-:-:S05]  /*15670*/  IMAD.X R15, R13, 0x1, R2, P1 ;  /* 0x000000010d0f7824 */ /* 0x004fca00008e0602 */
[----:B------:R-:W2:Y:S04]  /*15680*/  @!P0 LDG.E.U16 R21, desc[UR12][R14.64] ;  /* 0x0000000c0e158981 */ /* 0x000ea8000c1e1500 */
[----:B------:R-:W2:Y:S04]  /*15690*/  LDL R15, [R1+0x890] ;  /* 0x00089000010f7983 */ /* 0x000ea80000100800 */
[----:B------:R-:W-:Y:S04]  /*156a0*/  STS.U16 [R11+UR4+0x15000], R27 ;  /* 0x0150001b0b007988 */ /* 0x000fe80008000404 */
[----:B------:R-:W-:Y:S04]  /*156b0*/  STS.U16 [R11+UR4+0x15800], R26 ;  /* 0x0158001a0b007988 */ /* 0x000fe80008000404 */
[----:B------:R-:W-:Y:S04]  /*156c0*/  STS.U16 [R11+UR4+0x16000], R25 ;  /* 0x016000190b007988 */ /* 0x000fe80008000404 */
[----:B------:R-:W-:Y:S04]  /*156d0*/  STS.U16 [R11+UR4+0x18000], R18 ;  /* 0x018000120b007988 */ /* 0x000fe80008000404 */
[----:B------:R-:W-:Y:S04]  /*156e0*/  STS.U16 [R11+UR4+0x18800], R19 ;  /* 0x018800130b007988 */ /* 0x000fe80008000404 */
[----:B------:R-:W-:Y:S04]  /*156f0*/  STS.U16 [R11+UR4+0x19000], R22 ;  /* 0x019000160b007988 */ /* 0x000fe80008000404 */
[----:B------:R3:W-:Y:S04]  /*15700*/  STS.U16 [R11+UR4+0x19800], R12 ;  /* 0x0198000c0b007988 */ /* 0x0007e80008000404 */
[----:B------:R0:W-:Y:S01]  /*15710*/  STS.U16 [R11+UR4+0x1a000], R10 ;  /* 0x01a0000a0b007988 */ /* 0x0001e20008000404 */
[C---:B---3--:R-:W-:Y:S01]  /*15720*/  IMAD.SHL.U32 R12, R29.reuse, 0x2, RZ ;  /* 0x000000021d0c7824 */ /* 0x048fe200078e00ff */
[----:B0-----:R-:W-:-:S02]  /*15730*/  LOP3.LUT R11, R29, 0x7, RZ, 0xc0, !PT ;  /* 0x000000071d0b7812 */ /* 0x001fc400078ec0ff */
[----:B------:R-:W-:-:S03]  /*15740*/  SHF.R.U32.HI R10, RZ, 0x3, R29 ;  /* 0x00000003ff0a7819 */ /* 0x000fc6000001161d */
[C---:B------:R-:W-:Y:S02]  /*15750*/  IMAD.SHL.U32 R13, R11.reuse, 0x100, RZ ;  /* 0x000001000b0d7824 */ /* 0x040fe400078e00ff */
[----:B------:R-:W-:Y:S01]  /*15760*/  IMAD.SHL.U32 R11, R11, 0x10, RZ ;  /* 0x000000100b0b7824 */ /* 0x000fe200078e00ff */
[----:B----4-:R0:W-:Y:S02]  /*15770*/  STL [R1+0xc], R4 ;  /* 0x00000c0401007387 */ /* 0x0101e40000100800 */
[----:B0-----:R-:W-:-:S04]  /*15780*/  LOP3.LUT R4, R12, 0x10, RZ, 0xc0, !PT ;  /* 0x000000100c047812 */ /* 0x001fc800078ec0ff */
[----:B------:R-:W-:Y:S01]  /*15790*/  LOP3.LUT R4, R4, 0x20, R10, 0xf8, !PT ;  /* 0x0000002004047812 */ /* 0x000fe200078ef80a */
[----:B------:R-:W-:Y:S01]  /*157a0*/  IMAD.IADD R10, R13, 0x1, R11 ;  /* 0x000000010d0a7824 */ /* 0x000fe200078e020b */
[----:B------:R-:W-:Y:S02]  /*157b0*/  LOP3.LUT R11, R11, 0x30, R12, 0x78, !PT ;  /* 0x000000300b0b7812 */ /* 0x000fe400078e780c */
[----:B------:R-:W0:Y:S02]  /*157c0*/  S2R R12, SR_TID.X ;  /* 0x00000000000c7919 */ /* 0x000e240000002100 */
[----:B------:R-:W-:Y:S02]  /*157d0*/  LOP3.LUT R29, R10, R4, RZ, 0x3c, !PT ;  /* 0x000000040a1d7212 */ /* 0x000fe400078e3cff */
[----:B------:R-:W-:Y:S02]  /*157e0*/  PRMT R4, RZ, 0x7610, R4 ;  /* 0x00007610ff047816 */ /* 0x000fe40000000004 */
[----:B--2---:R-:W-:Y:S01]  /*157f0*/  IADD3 R10, P1, PT, R15, R0, RZ ;  /* 0x000000000f0a7210 */ /* 0x004fe20007f3e0ff */
[----:B------:R-:W-:Y:S04]  /*15800*/  STL [R1+0x21a0], R29 ;  /* 0x0021a01d01007387 */ /* 0x000fe80000100800 */
[----:B------:R-:W2:Y:S01]  /*15810*/  LDL R15, [R1+0x4b4] ;  /* 0x0004b400010f7983 */ /* 0x000ea20000100800 */
[----:B0-----:R-:W-:-:S05]  /*15820*/  IMAD.SHL.U32 R12, R12, 0x40, RZ ;  /* 0x000000400c0c7824 */ /* 0x001fca00078e00ff */
[----:B------:R-:W-:Y:S01]  /*15830*/  LOP3.LUT R12, R11, 0x3800, R12, 0xf8, !PT ;  /* 0x000038000b0c7812 */ /* 0x000fe200078ef80c */
[----:B------:R-:W-:-:S05]  /*15840*/  IMAD.X R11, R28, 0x1, R2, P1 ;  /* 0x000000011c0b7824 */ /* 0x000fca00008e0602 */
[----:B------:R0:W3:Y:S04]  /*15850*/  @!P0 LDG.E.U16 R4, desc[UR12][R10.64] ;  /* 0x0000000c0a048981 */ /* 0x0000e8000c1e1500 */
[----:B------:R-:W0:Y:S01]  /*15860*/  LDL R11, [R1+0x888] ;  /* 0x00088800010b7983 */ /* 0x000e220000100800 */
[----:B------:R-:W-:-:S05]  /*15870*/  LOP3.LUT R28, R12, R13, RZ, 0xfc, !PT ;  /* 0x0000000d0c1c7212 */ /* 0x000fca00078efcff */
[----:B------:R-:W-:Y:S01]  /*15880*/  STL [R1+0x21a4], R28 ;  /* 0x0021a41c01007387 */ /* 0x000fe20000100800 */
[----:B0-----:R-:W-:-:S03]  /*15890*/  IADD3 R10, P1, PT, R11, R0, RZ ;  /* 0x000000000b0a7210 */ /* 0x001fc60007f3e0ff */
[----:B------:R-:W4:Y:S01]  /*158a0*/  LDL R11, [R1+0x4cc] ;  /* 0x0004cc00010b7983 */ /* 0x000f220000100800 */
[----:B------:R-:W-:Y:S01]  /*158b0*/  PRMT R25, RZ, 0x7610, R25 ;  /* 0x00007610ff197816 */ /* 0x000fe20000000019 */
        /* <DEDUP_REMOVED lines=17> */
[----:B------:R-:W-:Y:S02]  /*159d0*/  IMAD.X R11, R15, 0x1, R2, P1 ;  /* 0x000000010f0b7824 */ /* 0x000fe400008e0602 */
[----:B------:R-:W2:Y:S04]  /*159e0*/  LDL R15, [R1+0x858] ;  /* 0x00085800010f7983 */ /* 0x000ea80000100800 */
[----:B------:R-:W2:Y:S04]  /*159f0*/  @!P0 LDG.E.U16 R14, desc[UR12][R10.64] ;  /* 0x0000000c0a0e8981 */ /* 0x000ea8000c1e1500 */
[----:B------:R-:W3:Y:S04]  /*15a00*/  LDL R11, [R1+0x868] ;  /* 0x00086800010b7983 */ /* 0x000ee80000100800 */
[----:B--2---:R0:W-:Y:S01]  /*15a10*/  STL [R1+0x8], R14 ;  /* 0x0000080e01007387 */ /* 0x0041e20000100800 */
[----:B---3--:R-:W-:-:S03]  /*15a20*/  IADD3 R10, P1, PT, R11, R0, RZ ;  /* 0x000000000b0a7210 */ /* 0x008fc60007f3e0ff */
[----:B0-----:R-:W2:Y:S04]  /*15a30*/  LDL R14, [R1+0x49c] ;  /* 0x00049c00010e7983 */ /* 0x001ea80000100800 */
[----:B------:R-:W3:Y:S01]  /*15a40*/  LDL R11, [R1+0x4ac] ;  /* 0x0004ac00010b7983 */ /* 0x000ee20000100800 */
[----:B------:R-:W-:Y:S01]  /*15a50*/  PRMT R28, RZ, 0x7610, R28 ;  /* 0x00007610ff1c7816 */ /* 0x000fe2000000001c */
[----:B---3--:R-:W-:-:S05]  /*15a60*/  IMAD.X R11, R11, 0x1, R2, P1 ;  /* 0x000000010b0b7824 */ /* 0x008fca00008e0602 */
[----:B------:R-:W3:Y:S04]  /*15a70*/  @!P0 LDG.E.U16 R28, desc[UR12][R10.64] ;  /* 0x0000000c0a1c8981 */ /* 0x000ee8000c1e1500 */
[----:B------:R-:W2:Y:S04]  /*15a80*/  LDL R11, [R1+0x860] ;  /* 0x00086000010b7983 */ /* 0x000ea80000100800 */
[----:B---3--:R0:W-:Y:S01]  /*15a90*/  STL [R1+0x21a8], R28 ;  /* 0x0021a81c01007387 */ /* 0x0081e20000100800 */
[----:B--2---:R-:W-:-:S03]  /*15aa0*/  IADD3 R10, P1, PT, R11, R0, RZ ;  /* 0x000000000b0a7210 */ /* 0x004fc60007f3e0ff */
[----:B0-----:R-:W2:Y:S04]  /*15ab0*/  LDL R28, [R1+0x494] ;  /* 0x00049400011c7983 */ /* 0x001ea80000100800 */
[----:B------:R-:W3:Y:S01]  /*15ac0*/  LDL R11, [R1+0x4a4] ;  /* 0x0004a400010b7983 */ /* 0x000ee20000100800 */
[----:B------:R-:W-:Y:S01]  /*15ad0*/  PRMT R29, RZ, 0x7610, R29 ;  /* 0x00007610ff1d7816 */ /* 0x000fe2000000001d */
[----:B---3--:R-:W-:-:S05]  /*15ae0*/  IMAD.X R11, R11, 0x1, R2, P1 ;  /* 0x000000010b0b7824 */ /* 0x008fca00008e0602 */
[----:B------:R0:W3:Y:S04]  /*15af0*/  @!P0 LDG.E.U16 R29, desc[UR12][R10.64] ;  /* 0x0000000c0a1d8981 */ /* 0x0000e8000c1e1500 */
[----:B------:R1:W-:Y:S01]  /*15b00*/  STS.U16 [R3+UR4+0x400], R24 ;  /* 0x0004001803007988 */ /* 0x0003e20008000404 */
[----:B0-----:R-:W-:Y:S02]  /*15b10*/  IADD3 R10, P1, PT, R15, R0, RZ ;  /* 0x000000000f0a7210 */ /* 0x001fe40007f3e0ff */
[----:B-1----:R-:W-:-:S03]  /*15b20*/  PRMT R24, RZ, 0x7610, R24 ;  /* 0x00007610ff187816 */ /* 0x002fc60000000018 */
[----:B------:R-:W-:-:S05]  /*15b30*/  IMAD.X R11, R14, 0x1, R2, P1 ;  /* 0x000000010e0b7824 */ /* 0x000fca00008e0602 */
[----:B------:R-:W2:Y:S04]  /*15b40*/  @!P0 LDG.E.U16 R24, desc[UR12][R10.64] ;  /* 0x0000000c0a188981 */ /* 0x000ea8000c1e1500 */
[----:B---3--:R0:W-:Y:S04]  /*15b50*/  STL [R1+0x21ac], R29 ;  /* 0x0021ac1d01007387 */ /* 0x0081e80000100800 */
[----:B------:R-:W-:Y:S04]  /*15b60*/  STS.U16 [R3+UR4+0x3400], R8 ;  /* 0x0034000803007988 */ /* 0x000fe80008000404 */
[----:B------:R1:W-:Y:S04]  /*15b70*/  STS.U16 [R3+UR4+0xc00], R23 ;  /* 0x000c001703007988 */ /* 0x0003e80008000404 */
[----:B0-----:R-:W3:Y:S04]  /*15b80*/  LDL R29, [R1+0x850] ;  /* 0x00085000011d7983 */ /* 0x001ee80000100800 */
[----:B------:R-:W-:Y:S01]  /*15b90*/  STS.U16 [R3+UR4+0x2c00], R9 ;  /* 0x002c000903007988 */ /* 0x000fe20008000404 */
[----:B-1----:R-:W-:-:S03]  /*15ba0*/  PRMT R23, RZ, 0x7610, R23 ;  /* 0x00007610ff177816 */ /* 0x002fc60000000017 */
[----:B------:R-:W4:Y:S04]  /*15bb0*/  LDL R15, [R1+0x48c] ;  /* 0x00048c00010f7983 */ /* 0x000f280000100800 */
[----:B------:R-:W4:Y:S04]  /*15bc0*/  LDL R14, [R1+0x840] ;  /* 0x00084000010e7983 */ /* 0x000f280000100800 */
[----:B--2---:R0:W-:Y:S04]  /*15bd0*/  STL [R1+0x21b0], R24 ;  /* 0x0021b01801007387 */ /* 0x0041e80000100800 */
[----:B0-----:R-:W2:Y:S01]  /*15be0*/  LDL.LU R24, [R1+0x38] ;  /* 0x0000380001187983 */ /* 0x001ea20000300800 */
[----:B---3--:R-:W-:-:S03]  /*15bf0*/  IADD3 R8, P1, PT, R29, R0, RZ ;  /* 0x000000001d087210 */ /* 0x008fc60007f3e0ff */
[----:B------:R-:W3:Y:S02]  /*15c00*/  LDL R29, [R1+0x838] ;  /* 0x00083800011d7983 */ /* 0x000ee40000100800 */
[----:B------:R-:W-:Y:S02]  /*15c10*/  IMAD.X R9, R28, 0x1, R2, P1 ;  /* 0x000000011c097824 */ /* 0x000fe400008e0602 */
[----:B------:R-:W2:Y:S04]  /*15c20*/  LDL.LU R28, [R1+0x34] ;  /* 0x00003400011c7983 */ /* 0x000ea80000300800 */
[----:B------:R0:W2:Y:S04]  /*15c30*/  @!P0 LDG.E.U16 R23, desc[UR12][R8.64] ;  /* 0x0000000c08178981 */ /* 0x0000a8000c1e1500 */
[----:B------:R-:W0:Y:S01]  /*15c40*/  LDL R9, [R1+0x848] ;  /* 0x0008480001097983 */ /* 0x000e220000100800 */
[----:B------:R-:W-:-:S02]  /*15c50*/  PRMT R22, RZ, 0x7610, R22 ;  /* 0x00007610ff167816 */ /* 0x000fc40000000016 */
[----:B0-----:R-:W-:-:S05]  /*15c60*/  IADD3 R8, P1, PT, R9, R0, RZ ;  /* 0x0000000009087210 */ /* 0x001fca0007f3e0ff */
[----:B----4-:R-:W-:-:S05]  /*15c70*/  IMAD.X R9, R15, 0x1, R2, P1 ;  /* 0x000000010f097824 */ /* 0x010fca00008e0602 */
[----:B------:R-:W4:Y:S04]  /*15c80*/  @!P0 LDG.E.U16 R22, desc[UR12][R8.64] ;  /* 0x0000000c08168981 */ /* 0x000f28000c1e1500 */
[----:B--2---:R0:W-:Y:S04]  /*15c90*/  STL [R1+0x21b4], R23 ;  /* 0x0021b41701007387 */ /* 0x0041e80000100800 */
[----:B0-----:R-:W2:Y:S04]  /*15ca0*/  LDL R23, [R1+0x47c] ;  /* 0x00047c0001177983 */ /* 0x001ea80000100800 */
[----:B----4-:R0:W-:Y:S04]  /*15cb0*/  STL [R1+0x21b8], R22 ;  /* 0x0021b81601007387 */ /* 0x0101e80000100800 */
[----:B------:R1:W-:Y:S04]  /*15cc0*/  STS.U16 [R3+UR4+0x4400], R6 ;  /* 0x0044000603007988 */ /* 0x0003e80008000404 */
[----:B------:R4:W-:Y:S04]  /*15cd0*/  STS.U16 [R3+UR4+0x1400], R20 ;  /* 0x0014001403007988 */ /* 0x0009e80008000404 */
[----:B0-----:R-:W2:Y:S01]  /*15ce0*/  LDL R22, [R1+0x484] ;  /* 0x0004840001167983 */ /* 0x001ea20000100800 */
[----:B-1----:R-:W-:-:S03]  /*15cf0*/  IADD3 R6, P1, PT, R14, R0, RZ ;  /* 0x000000000e067210 */ /* 0x002fc60007f3e0ff */
[----:B------:R2:W-:Y:S01]  /*15d00*/  STS.U16 [R3+UR4+0x3c00], R7 ;  /* 0x003c000703007988 */ /* 0x0005e20008000404 */
[----:B----4-:R-:W-:-:S03]  /*15d10*/  PRMT R20, RZ, 0x7610, R20 ;  /* 0x00007610ff147816 */ /* 0x010fc60000000014 */
[----:B------:R-:W4:Y:S04]  /*15d20*/  LDL R15, [R1+0x830] ;  /* 0x00083000010f7983 */ /* 0x000f280000100800 */
[----:B------:R-:W3:Y:S01]  /*15d30*/  LDL R14, [R1+0x474] ;  /* 0x00047400010e7983 */ /* 0x000ee20000100800 */
[----:B--2---:R-:W-:-:S05]  /*15d40*/  IMAD.X R7, R22, 0x1, R2, P1 ;  /* 0x0000000116077824 */ /* 0x004fca00008e0602 */
[----:B------:R3:W2:Y:S01]  /*15d50*/  @!P0 LDG.E.U16 R20, desc[UR12][R6.64] ;  /* 0x0000000c06148981 */ /* 0x0006a2000c1e1500 */
[----:B------:R-:W-:Y:S02]  /*15d60*/  PRMT R18, RZ, 0x7610, R18 ;  /* 0x00007610ff127816 */ /* 0x000fe40000000012 */
[----:B---3--:R-:W-:-:S05]  /*15d70*/  IADD3 R6, P1, PT, R29, R0, RZ ;  /* 0x000000001d067210 */ /* 0x008fca0007f3e0ff */
[----:B------:R-:W-:Y:S01]  /*15d80*/  IMAD.X R7, R23, 0x1, R2, P1 ;  /* 0x0000000117077824 */ /* 0x000fe200008e0602 */
[----:B------:R0:W-:Y:S04]  /*15d90*/  STS.U16 [R3+UR4+0x2400], R16 ;  /* 0x0024001003007988 */ /* 0x0001e80008000404 */
[----:B------:R4:W3:Y:S01]  /*15da0*/  @!P0 LDG.E.U16 R18, desc[UR12][R6.64] ;  /* 0x0000000c06128981 */ /* 0x0008e2000c1e1500 */
[----:B0-----:R-:W-:Y:S02]  /*15db0*/  PRMT R16, RZ, 0x7610, R16 ;  /* 0x00007610ff107816 */ /* 0x001fe40000000010 */
[----:B----4-:R-:W-:-:S05]  /*15dc0*/  IADD3 R6, P1, PT, R15, R0, RZ ;  /* 0x000000000f067210 */ /* 0x010fca0007f3e0ff */
[----:B------:R-:W-:-:S05]  /*15dd0*/  IMAD.X R7, R14, 0x1, R2, P1 ;  /* 0x000000010e077824 */ /* 0x000fca00008e0602 */
[----:B------:R-:W4:Y:S04]  /*15de0*/  @!P0 LDG.E.U16 R16, desc[UR12][R6.64] ;  /* 0x0000000c06108981 */ /* 0x000f28000c1e1500 */
[----:B--2---:R0:W-:Y:S04]  /*15df0*/  STL [R1+0x21bc], R20 ;  /* 0x0021bc1401007387 */ /* 0x0041e80000100800 */
[----:B------:R-:W2:Y:S04]  /*15e00*/  LDL R22, [R1+0x828] ;  /* 0x0008280001167983 */ /* 0x000ea80000100800 */
[----:B------:R-:W2:Y:S04]  /*15e10*/  LDL.LU R29, [R1+0x2c] ;  /* 0x00002c00011d7983 */ /* 0x000ea80000300800 */
[----:B0-----:R-:W2:Y:S01]  /*15e20*/  LDL R20, [R1+0x46c] ;  /* 0x00046c0001147983 */ /* 0x001ea20000100800 */
[----:B------:R-:W-:-:S03]  /*15e30*/  PRMT R13, RZ, 0x7610, R13 ;  /* 0x00007610ff0d7816 */ /* 0x000fc6000000000d */
[----:B------:R-:W2:Y:S04]  /*15e40*/  LDL.LU R23, [R1+0x28] ;  /* 0x0000280001177983 */ /* 0x000ea80000300800 */
[----:B---3--:R-:W-:Y:S04]  /*15e50*/  STL [R1+0x21c0], R18 ;  /* 0x0021c01201007387 */ /* 0x008fe80000100800 */
[----:B------:R0:W-:Y:S04]  /*15e60*/  STS.U16 [R3+UR4+0x5400], R24 ;  /* 0x0054001803007988 */ /* 0x0001e80008000404 */
[----:B------:R-:W3:Y:S04]  /*15e70*/  LDL R15, [R1+0x820] ;  /* 0x00082000010f7983 */ /* 0x000ee80000100800 */
[----:B------:R-:W3:Y:S04]  /*15e80*/  LDL R14, [R1+0x464] ;  /* 0x00046400010e7983 */ /* 0x000ee80000100800 */
[----:B0-----:R-:W3:Y:S04]  /*15e90*/  LDL.LU R24, [R1+0x24] ;  /* 0x0000240001187983 */ /* 0x001ee80000300800 */
[----:B----4-:R0:W-:Y:S04]  /*15ea0*/  STL [R1+0x21c4], R16 ;  /* 0x0021c41001007387 */ /* 0x0101e80000100800 */
[----:B------:R1:W-:Y:S04]  /*15eb0*/  STS.U16 [R3+UR4+0x5c00], R28 ;  /* 0x005c001c03007988 */ /* 0x0003e80008000404 */
[----:B------:R-:W4:Y:S04]  /*15ec0*/  LDL R18, [R1+0x810] ;  /* 0x0008100001127983 */ /* 0x000f280000100800 */
[----:B0-----:R-:W4:Y:S01]  /*15ed0*/  LDL R16, [R1+0x454] ;  /* 0x0004540001107983 */ /* 0x001f220000100800 */
[----:B--2---:R-:W-:-:S03]  /*15ee0*/  IADD3 R6, P1, PT, R22, R0, RZ ;  /* 0x0000000016067210 */ /* 0x004fc60007f3e0ff */
[----:B------:R-:W2:Y:S02]  /*15ef0*/  LDL R22, [R1+0x818] ;  /* 0x0008180001167983 */ /* 0x000ea40000100800 */
[----:B------:R-:W-:Y:S02]  /*15f00*/  IMAD.X R7, R20, 0x1, R2, P1 ;  /* 0x0000000114077824 */ /* 0x000fe400008e0602 */
[----:B------:R-:W2:Y:S04]  /*15f10*/  LDL R20, [R1+0x45c] ;  /* 0x00045c0001147983 */ /* 0x000ea80000100800 */
[----:B-1----:R-:W2:Y:S04]  /*15f20*/  LDL.LU R28, [R1+0x20] ;  /* 0x00002000011c7983 */ /* 0x002ea80000300800 */
[----:B------:R3:W2:Y:S04]  /*15f30*/  @!P0 LDG.E.U16 R13, desc[UR12][R6.64] ;  /* 0x0000000c060d8981 */ /* 0x0006a8000c1e1500 */
[----:B------:R-:W4:Y:S01]  /*15f40*/  LDL.LU R7, [R1+0x30] ;  /* 0x0000300001077983 */ /* 0x000f220000300800 */
[----:B---3--:R-:W-:-:S02]  /*15f50*/  IADD3 R6, P1, PT, R15, R0, RZ ;  /* 0x000000000f067210 */ /* 0x008fc40007f3e0ff */
[----:B------:R-:W-:Y:S02]  /*15f60*/  PRMT R12, RZ, 0x7610, R12 ;  /* 0x00007610ff0c7816 */ /* 0x000fe4000000000c */
[----:B------:R-:W-:Y:S01]  /*15f70*/  PRMT R11, RZ, 0x7610, R11 ;  /* 0x00007610ff0b7816 */ /* 0x000fe2000000000b */
[----:B------:R-:W-:Y:S04]  /*15f80*/  STS.U16 [R3+UR4+0x6c00], R29 ;  /* 0x006c001d03007988 */ /* 0x000fe80008000404 */
[----:B--2---:R-:W-:Y:S04]  /*15f90*/  STL [R1+0x21c8], R13 ;  /* 0x0021c80d01007387 */ /* 0x004fe80000100800 */
[----:B----4-:R0:W-:Y:S02]  /*15fa0*/  STS.U16 [R3+UR4+0x6400], R7 ;  /* 0x0064000703007988 */ /* 0x0101e40008000404 */
[----:B0-----:R-:W-:-:S02]  /*15fb0*/  IMAD.X R7, R14, 0x1, R2, P1 ;  /* 0x000000010e077824 */ /* 0x001fc400008e0602 */
[----:B------:R-:W2:Y:S04]  /*15fc0*/  LDL R14, [R1+0x808] ;  /* 0x00080800010e7983 */ /* 0x000ea80000100800 */
[----:B------:R0:W3:Y:S04]  /*15fd0*/  @!P0 LDG.E.U16 R12, desc[UR12][R6.64] ;  /* 0x0000000c060c8981 */ /* 0x0000e8000c1e1500 */
[----:B------:R-:W4:Y:S01]  /*15fe0*/  LDL.LU R15, [R1+0x1c] ;  /* 0x00001c00010f7983 */ /* 0x000f220000300800 */
[----:B0-----:R-:W-:-:S03]  /*15ff0*/  IADD3 R6, P1, PT, R22, R0, RZ ;  /* 0x0000000016067210 */ /* 0x001fc60007f3e0ff */
[----:B------:R-:W3:Y:S02]  /*16000*/  LDL R22, [R1+0x44c] ;  /* 0x00044c0001167983 */ /* 0x000ee40000100800 */
[----:B------:R-:W-:Y:S02]  /*16010*/  IMAD.X R7, R20, 0x1, R2, P1 ;  /* 0x0000000114077824 */ /* 0x000fe400008e0602 */
[----:B------:R-:W4:Y:S04]  /*16020*/  LDL.LU R29, [R1+0x18] ;  /* 0x00001800011d7983 */ /* 0x000f280000300800 */
[----:B------:R0:W4:Y:S04]  /*16030*/  @!P0 LDG.E.U16 R11, desc[UR12][R6.64] ;  /* 0x0000000c060b8981 */ /* 0x000128000c1e1500 */
[----:B------:R-:W4:Y:S01]  /*16040*/  LDL R13, [R1+0x444] ;  /* 0x00044400010d7983 */ /* 0x000f220000100800 */
[----:B0-----:R-:W-:-:S03]  /*16050*/  IADD3 R6, P1, PT, R18, R0, RZ ;  /* 0x0000000012067210 */ /* 0x001fc60007f3e0ff */
[----:B------:R-:W4:Y:S01]  /*16060*/  LDL R18, [R1+0x800] ;  /* 0x0008000001127983 */ /* 0x000f220000100800 */
[----:B------:R-:W-:Y:S01]  /*16070*/  PRMT R10, RZ, 0x7610, R10 ;  /* 0x00007610ff0a7816 */ /* 0x000fe2000000000a */
[----:B------:R-:W-:Y:S02]  /*16080*/  IMAD.X R7, R16, 0x1, R2, P1 ;  /* 0x0000000110077824 */ /* 0x000fe400008e0602 */
[----:B------:R-:W4:Y:S04]  /*16090*/  LDL.LU R20, [R1+0x14] ;  /* 0x0000140001147983 */ /* 0x000f280000300800 */
[----:B------:R2:W4:Y:S04]  /*160a0*/  @!P0 LDG.E.U16 R10, desc[UR12][R6.64] ;  /* 0x0000000c060a8981 */ /* 0x000528000c1e1500 */
[----:B------:R0:W-:Y:S04]  /*160b0*/  STS.U16 [R3+UR4+0x7c00], R24 ;  /* 0x007c001803007988 */ /* 0x0001e80008000404 */
[----:B------:R1:W-:Y:S04]  /*160c0*/  STS.U16 [R3+UR4+0x7400], R23 ;  /* 0x0074001703007988 */ /* 0x0003e80008000404 */
[----:B0-----:R-:W4:Y:S01]  /*160d0*/  LDL R24, [R1+0x43c] ;  /* 0x00043c0001187983 */ /* 0x001f220000100800 */
[----:B------:R-:W-:-:S03]  /*160e0*/  PRMT R9, RZ, 0x7610, R9 ;  /* 0x00007610ff097816 */ /* 0x000fc60000000009 */
[----:B------:R0:W-:Y:S01]  /*160f0*/  STS.U16 [R3+UR4+0x8400], R28 ;  /* 0x0084001c03007988 */ /* 0x0001e20008000404 */
[----:B--2---:R-:W-:-:S03]  /*16100*/  IADD3 R6, P1, PT, R14, R0, RZ ;  /* 0x000000000e067210 */ /* 0x004fc60007f3e0ff */
[----:B------:R-:W2:Y:S04]  /*16110*/  LDL R14, [R1+0x7f8] ;  /* 0x0007f800010e7983 */ /* 0x000ea80000100800 */
[----:B------:R-:W2:Y:S04]  /*16120*/  LDL.LU R16, [R1+0x10] ;  /* 0x0000100001107983 */ /* 0x000ea80000300800 */
[----:B-1----:R-:W2:Y:S01]  /*16130*/  LDL R23, [R1+0x7f0] ;  /* 0x0007f00001177983 */ /* 0x002ea20000100800 */
[----:B---3--:R-:W-:-:S03]  /*16140*/  IMAD.X R7, R22, 0x1, R2, P1 ;  /* 0x0000000116077824 */ /* 0x008fc600008e0602 */
[----:B------:R-:W3:Y:S04]  /*16150*/  LDL R22, [R1+0x434] ;  /* 0x0004340001167983 */ /* 0x000ee80000100800 */
[----:B------:R4:W3:Y:S04]  /*16160*/  @!P0 LDG.E.U16 R9, desc[UR12][R6.64] ;  /* 0x0000000c06098981 */ /* 0x0008e8000c1e1500 */
[----:B0-----:R-:W3:Y:S01]  /*16170*/  LDL.LU R28, [R1+0xc] ;  /* 0x00000c00011c7983 */ /* 0x001ee20000300800 */
[----:B----4-:R-:W-:-:S03]  /*16180*/  IADD3 R6, P1, PT, R18, R0, RZ ;  /* 0x0000000012067210 */ /* 0x010fc60007f3e0ff */
[----:B------:R-:W4:Y:S02]  /*16190*/  LDL R18, [R1+0x7e8] ;  /* 0x0007e80001127983 */ /* 0x000f240000100800 */
[----:B------:R-:W-:Y:S02]  /*161a0*/  IMAD.X R7, R13, 0x1, R2, P1 ;  /* 0x000000010d077824 */ /* 0x000fe400008e0602 */
[----:B------:R-:W4:Y:S01]  /*161b0*/  LDL R13, [R1+0x42c] ;  /* 0x00042c00010d7983 */ /* 0x000f220000100800 */
[----:B------:R-:W-:-:S03]  /*161c0*/  PRMT R8, RZ, 0x7610, R8 ;  /* 0x00007610ff087816 */ /* 0x000fc60000000008 */
[----:B------:R0:W-:Y:S04]  /*161d0*/  STS.U16 [R3+UR4+0x9400], R29 ;  /* 0x0094001d03007988 */ /* 0x0001e80008000404 */
[----:B------:R1:W4:Y:S04]  /*161e0*/  @!P0 LDG.E.U16 R8, desc[UR12][R6.64] ;  /* 0x0000000c06088981 */ /* 0x000328000c1e1500 */
[----:B0-----:R-:W4:Y:S04]  /*161f0*/  LDL R29, [R1+0x7e0] ;  /* 0x0007e000011d7983 */ /* 0x001f280000100800 */
[----:B------:R-:W-:Y:S01]  /*16200*/  STS.U16 [R3+UR4+0x8c00], R15 ;  /* 0x008c000f03007988 */ /* 0x000fe20008000404 */
[----:B-1----:R-:W-:-:S02]  /*16210*/  PRMT R7, RZ, 0x7610, R7 ;  /* 0x00007610ff077816 */ /* 0x002fc40000000007 */
[----:B------:R-:W-:Y:S01]  /*16220*/  PRMT R6, RZ, 0x7610, R6 ;  /* 0x00007610ff067816 */ /* 0x000fe20000000006 */
[----:B------:R0:W-:Y:S04]  /*16230*/  STS.U16 [R3+UR4+0x9c00], R20 ;  /* 0x009c001403007988 */ /* 0x0001e80008000404 */
[----:B0-----:R-:W4:Y:S01]  /*16240*/  LDL R20, [R1+0x7d0] ;  /* 0x0007d00001147983 */ /* 0x001f220000100800 */
[----:B--2---:R-:W-:-:S05]  /*16250*/  IADD3 R14, P1, PT, R14, R0, RZ ;  /* 0x000000000e0e7210 */ /* 0x004fca0007f3e0ff */
[--C-:B------:R-:W-:Y:S02]  /*16260*/  IMAD.X R15, R24, 0x1, R2.reuse, P1 ;  /* 0x00000001180f7824 */ /* 0x100fe400008e0602 */
[----:B------:R-:W2:Y:S04]  /*16270*/  LDL R24, [R1+0x424] ;  /* 0x0004240001187983 */ /* 0x000ea80000100800 */
[----:B------:R0:W2:Y:S02]  /*16280*/  @!P0 LDG.E.U16 R7, desc[UR12][R14.64] ;  /* 0x0000000c0e078981 */ /* 0x0000a4000c1e1500 */
[----:B0-----:R-:W-:Y:S02]  /*16290*/  IADD3 R14, P1, PT, R23, R0, RZ ;  /* 0x00000000170e7210 */ /* 0x001fe40007f3e0ff */
[----:B------:R-:W2:Y:S03]  /*162a0*/  LDL R23, [R1+0x7d8] ;  /* 0x0007d80001177983 */ /* 0x000ea60000100800 */
[----:B---3--:R-:W-:-:S02]  /*162b0*/  IMAD.X R15, R22, 0x1, R2, P1 ;  /* 0x00000001160f7824 */ /* 0x008fc400008e0602 */
[----:B------:R-:W3:Y:S04]  /*162c0*/  LDL R22, [R1+0x41c] ;  /* 0x00041c0001167983 */ /* 0x000ee80000100800 */
[----:B------:R4:W3:Y:S04]  /*162d0*/  @!P0 LDG.E.U16 R6, desc[UR12][R14.64] ;  /* 0x0000000c0e068981 */ /* 0x0008e8000c1e1500 */
[----:B------:R0:W-:Y:S01]  /*162e0*/  STS.U16 [R3+UR4+0xa400], R16 ;  /* 0x00a4001003007988 */ /* 0x0001e20008000404 */
[----:B----4-:R-:W-:-:S03]  /*162f0*/  IADD3 R14, P1, PT, R18, R0, RZ ;  /* 0x00000000120e7210 */ /* 0x010fc60007f3e0ff */
[----:B------:R-:W4:Y:S04]  /*16300*/  LDL R18, [R1+0x414] ;  /* 0x0004140001127983 */ /* 0x000f280000100800 */
[----:B0-----:R-:W4:Y:S01]  /*16310*/  LDL R16, [R1+0x7c8] ;  /* 0x0007c80001107983 */ /* 0x001f220000100800 */
[----:B------:R-:W-:-:S03]  /*16320*/  IMAD.X R15, R13, 0x1, R2, P1 ;  /* 0x000000010d0f7824 */ /* 0x000fc600008e0602 */
[----:B------:R-:W4:Y:S04]  /*16330*/  LDL R13, [R1+0x40c] ;  /* 0x00040c00010d7983 */ /* 0x000f280000100800 */
[----:B------:R0:W-:Y:S02]  /*16340*/  STS.U16 [R3+UR4+0x4c00], R5 ;  /* 0x004c000503007988 */ /* 0x0001e40008000404 */
[----:B0-----:R-:W-:Y:S02]  /*16350*/  PRMT R5, RZ, 0x7610, R5 ;  /* 0x00007610ff057816 */ /* 0x001fe40000000005 */
[----:B------:R0:W-:Y:S04]  /*16360*/  STS.U16 [R3+UR4+0x1c00], R17 ;  /* 0x001c001103007988 */ /* 0x0001e80008000404 */
[----:B------:R1:W4:Y:S01]  /*16370*/  @!P0 LDG.E.U16 R5, desc[UR12][R14.64] ;  /* 0x0000000c0e058981 */ /* 0x000322000c1e1500 */
[----:B0-----:R-:W-:-:S02]  /*16380*/  PRMT R17, RZ, 0x7610, R17 ;  /* 0x00007610ff117816 */ /* 0x001fc40000000011 */
[----:B-1----:R-:W-:Y:S02]  /*16390*/  IADD3 R14, P1, PT, R29, R0, RZ ;  /* 0x000000001d0e7210 */ /* 0x002fe40007f3e0ff */
[----:B------:R-:W-:Y:S01]  /*163a0*/  PRMT R19, RZ, 0x7610, R19 ;  /* 0x00007610ff137816 */ /* 0x000fe20000000013 */
[----:B------:R0:W-:Y:S02]  /*163b0*/  STS.U16 [R3+UR4+0xb400], R21 ;  /* 0x00b4001503007988 */ /* 0x0001e40008000404 */
[----:B0-----:R-:W-:Y:S02]  /*163c0*/  PRMT R21, RZ, 0x7610, R21 ;  /* 0x00007610ff157816 */ /* 0x001fe40000000015 */
[----:B------:R0:W-:Y:S04]  /*163d0*/  STS.U16 [R3+UR4+0xbc00], R4 ;  /* 0x00bc000403007988 */ /* 0x0001e80008000404 */
[----:B------:R1:W-:Y:S01]  /*163e0*/  STS.U16 [R3+UR4+0xac00], R28 ;  /* 0x00ac001c03007988 */ /* 0x0003e20008000404 */
[----:B0-----:R-:W-:Y:S01]  /*163f0*/  PRMT R4, RZ, 0x7610, R4 ;  /* 0x00007610ff047816 */ /* 0x001fe20000000004 */
[----:B--2---:R-:W-:-:S05]  /*16400*/  IMAD.X R15, R24, 0x1, R2, P1 ;  /* 0x00000001180f7824 */ /* 0x004fca00008e0602 */
[----:B------:R0:W2:Y:S02]  /*16410*/  @!P0 LDG.E.U16 R17, desc[UR12][R14.64] ;  /* 0x0000000c0e118981 */ /* 0x0000a4000c1e1500 */
[----:B0-----:R-:W-:-:S05]  /*16420*/  IADD3 R14, P1, PT, R23, R0, RZ ;  /* 0x00000000170e7210 */ /* 0x001fca0007f3e0ff */
[----:B---3--:R-:W-:-:S05]  /*16430*/  IMAD.X R15, R22, 0x1, R2, P1 ;  /* 0x00000001160f7824 */ /* 0x008fca00008e0602 */
[----:B------:R0:W3:Y:S02]  /*16440*/  @!P0 LDG.E.U16 R19, desc[UR12][R14.64] ;  /* 0x0000000c0e138981 */ /* 0x0000e4000c1e1500 */
[----:B0-----:R-:W-:-:S05]  /*16450*/  IADD3 R14, P1, PT, R20, R0, RZ ;  /* 0x00000000140e7210 */ /* 0x001fca0007f3e0ff */
[----:B----4-:R-:W-:-:S05]  /*16460*/  IMAD.X R15, R18, 0x1, R2, P1 ;  /* 0x00000001120f7824 */ /* 0x010fca00008e0602 */
[----:B------:R0:W4:Y:S02]  /*16470*/  @!P0 LDG.E.U16 R21, desc[UR12][R14.64] ;  /* 0x0000000c0e158981 */ /* 0x000124000c1e1500 */
[----:B0-----:R-:W-:-:S05]  /*16480*/  IADD3 R14, P1, PT, R16, R0, RZ ;  /* 0x00000000100e7210 */ /* 0x001fca0007f3e0ff */
[----:B------:R-:W-:Y:S02]  /*16490*/  IMAD.X R15, R13, 0x1, R2, P1 ;  /* 0x000000010d0f7824 */ /* 0x000fe400008e0602 */
[----:B------:R-:W2:Y:S04]  /*164a0*/  LDL.LU R13, [R1+0x80] ;  /* 0x00008000010d7983 */ /* 0x000ea80000300800 */
[----:B------:R-:W2:Y:S04]  /*164b0*/  LDL.LU R16, [R1+0x7c] ;  /* 0x00007c0001107983 */ /* 0x000ea80000300800 */
[----:B------:R-:W2:Y:S04]  /*164c0*/  LDL.LU R18, [R1+0x78] ;  /* 0x0000780001127983 */ /* 0x000ea80000300800 */
[----:B------:R-:W2:Y:S04]  /*164d0*/  LDL.LU R20, [R1+0x74] ;  /* 0x0000740001147983 */ /* 0x000ea80000300800 */
[----:B------:R-:W2:Y:S04]  /*164e0*/  LDL.LU R22, [R1+0x70] ;  /* 0x0000700001167983 */ /* 0x000ea80000300800 */
[----:B------:R-:W2:Y:S04]  /*164f0*/  LDL.LU R23, [R1+0x6c] ;  /* 0x00006c0001177983 */ /* 0x000ea80000300800 */
[----:B------:R-:W2:Y:S04]  /*16500*/  LDL.LU R24, [R1+0x68] ;  /* 0x0000680001187983 */ /* 0x000ea80000300800 */
[----:B------:R-:W2:Y:S04]  /*16510*/  LDL.LU R29, [R1+0x64] ;  /* 0x00006400011d7983 */ /* 0x000ea80000300800 */
[----:B-1----:R-:W2:Y:S04]  /*16520*/  LDL.LU R28, [R1+0x60] ;  /* 0x00006000011c7983 */ /* 0x002ea80000300800 */
[----:B------:R0:W2:Y:S04]  /*16530*/  @!P0 LDG.E.U16 R4, desc[UR12][R14.64] ;  /* 0x0000000c0e048981 */ /* 0x0000a8000c1e1500 */
[----:B------:R-:W0:Y:S02]  /*16540*/  LDL R15, [R1+0x7c0] ;  /* 0x0007c000010f7983 */ /* 0x000e240000100800 */
        /* <DEDUP_REMOVED lines=16> */
[----:B------:R0:W-:Y:S04]  /*16650*/  STS.U16 [R3+UR4+0xd400], R27 ;  /* 0x00d4001b03007988 */ /* 0x0001e80008000404 */
[----:B------:R1:W-:Y:S01]  /*16660*/  STL [R1+0xc8c], R0 ;  /* 0x000c8c0001007387 */ /* 0x0003e20000100800 */
[----:B0-----:R-:W-:-:S03]  /*16670*/  PRMT R27, RZ, 0x7610, R27 ;  /* 0x00007610ff1b7816 */ /* 0x001fc6000000001b */
[----:B-1----:R-:W3:Y:S04]  /*16680*/  LDL.LU R0, [R1+0x8] ;  /* 0x0000080001007983 */ /* 0x002ee80000300800 */
[----:B------:R0:W-:Y:S04]  /*16690*/  STL [R1+0x108c], R2 ;  /* 0x00108c0201007387 */ /* 0x0001e80000100800 */
[----:B------:R1:W-:Y:S04]  /*166a0*/  STS.U16 [R3+UR4+0x1a400], R13 ;  /* 0x01a4000d03007988 */ /* 0x0003e80008000404 */
[----:B------:R0:W-:Y:S04]  /*166b0*/  STS.U16 [R3+UR4+0x1ac00], R16 ;  /* 0x01ac001003007988 */ /* 0x0001e80008000404 */
[----:B------:R0:W-:Y:S04]  /*166c0*/  STS.U16 [R3+UR4+0x1b400], R18 ;  /* 0x01b4001203007988 */ /* 0x0001e80008000404 */
[----:B------:R0:W-:Y:S04]  /*166d0*/  STS.U16 [R3+UR4+0x1bc00], R20 ;  /* 0x01bc001403007988 */ /* 0x0001e80008000404 */
[----:B------:R0:W-:Y:S04]  /*166e0*/  STS.U16 [R3+UR4+0x1c400], R22 ;  /* 0x01c4001603007988 */ /* 0x0001e80008000404 */
[----:B------:R0:W-:Y:S04]  /*166f0*/  STS.U16 [R3+UR4+0x1cc00], R23 ;  /* 0x01cc001703007988 */ /* 0x0001e80008000404 */
[----:B------:R0:W-:Y:S04]  /*16700*/  STS.U16 [R3+UR4+0x1d400], R24 ;  /* 0x01d4001803007988 */ /* 0x0001e80008000404 */
[----:B------:R0:W-:Y:S04]  /*16710*/  STS.U16 [R3+UR4+0x1dc00], R29 ;  /* 0x01dc001d03007988 */ /* 0x0001e80008000404 */
[----:B------:R0:W-:Y:S01]  /*16720*/  STS.U16 [R3+UR4+0x1e400], R28 ;  /* 0x01e4001c03007988 */ /* 0x0001e20008000404 */
[----:B--2---:R-:W-:-:S03]  /*16730*/  IMAD.X R15, R15, 0x1, R2, P1 ;  /* 0x000000010f0f7824 */ /* 0x004fc600008e0602 */
[----:B0-----:R-:W2:Y:S04]  /*16740*/  LDL.LU R2, [R1+0x54] ;  /* 0x0000540001027983 */ /* 0x001ea80000300800 */
[----:B------:R-:W2:Y:S04]  /*16750*/  @!P0 LDG.E.U16 R27, desc[UR12][R14.64] ;  /* 0x0000000c0e1b8981 */ /* 0x000ea8000c1e1500 */
[----:B------:R-:W2:Y:S04]  /*16760*/  LDL.LU R14, [R1+0x5c] ;  /* 0x00005c00010e7983 */ /* 0x000ea80000300800 */
[----:B------:R-:W3:Y:S04]  /*16770*/  LDL.LU R15, [R1+0x58] ;  /* 0x00005800010f7983 */ /* 0x000ee80000300800 */
[----:B-1----:R-:W4:Y:S04]  /*16780*/  LDL.LU R13, [R1+0x21c8] ;  /* 0x0021c800010d7983 */ /* 0x002f280000300800 */
[----:B------:R-:W4:Y:S04]  /*16790*/  LDL.LU R16, [R1+0x21c4] ;  /* 0x0021c40001107983 */ /* 0x000f280000300800 */
[----:B------:R-:W4:Y:S04]  /*167a0*/  LDL.LU R18, [R1+0x21c0] ;  /* 0x0021c00001127983 */ /* 0x000f280000300800 */
[----:B------:R-:W4:Y:S04]  /*167b0*/  LDL.LU R20, [R1+0x21bc] ;  /* 0x0021bc0001147983 */ /* 0x000f280000300800 */
[----:B------:R-:W4:Y:S04]  /*167c0*/  LDL.LU R22, [R1+0x21b8] ;  /* 0x0021b80001167983 */ /* 0x000f280000300800 */
[----:B------:R-:W4:Y:S04]  /*167d0*/  LDL.LU R23, [R1+0x21b4] ;  /* 0x0021b40001177983 */ /* 0x000f280000300800 */
[----:B------:R-:W4:Y:S04]  /*167e0*/  LDL.LU R24, [R1+0x21b0] ;  /* 0x0021b00001187983 */ /* 0x000f280000300800 */
[----:B------:R-:W4:Y:S04]  /*167f0*/  LDL.LU R29, [R1+0x21ac] ;  /* 0x0021ac00011d7983 */ /* 0x000f280000300800 */
[----:B------:R-:W4:Y:S04]  /*16800*/  LDL.LU R28, [R1+0x21a8] ;  /* 0x0021a800011c7983 */ /* 0x000f280000300800 */
[----:B------:R-:W-:Y:S04]  /*16810*/  STS.U16 [R3+UR4+0x12c00], R12 ;  /* 0x012c000c03007988 */ /* 0x000fe80008000404 */
[----:B--2---:R-:W-:Y:S04]  /*16820*/  STS.U16 [R3+UR4+0x1ec00], R14 ;  /* 0x01ec000e03007988 */ /* 0x004fe80008000404 */
[----:B---3--:R-:W-:Y:S04]  /*16830*/  STS.U16 [R3+UR4+0x1f400], R15 ;  /* 0x01f4000f03007988 */ /* 0x008fe80008000404 */
[----:B----4-:R-:W-:Y:S04]  /*16840*/  STS.U16 [R3+UR4+0x12400], R13 ;  /* 0x0124000d03007988 */ /* 0x010fe80008000404 */
[----:B------:R-:W-:Y:S04]  /*16850*/  STS.U16 [R3+UR4+0xec00], R29 ;  /* 0x00ec001d03007988 */ /* 0x000fe80008000404 */
[----:B------:R0:W-:Y:S04]  /*16860*/  STS.U16 [R3+UR4+0xe400], R28 ;  /* 0x00e4001c03007988 */ /* 0x0001e80008000404 */
[----:B0-----:R-:W2:Y:S04]  /*16870*/  LDL.LU R28, [R1+0x21a4] ;  /* 0x0021a400011c7983 */ /* 0x001ea80000300800 */
[----:B------:R-:W3:Y:S04]  /*16880*/  LDL.LU R29, [R1+0x21a0] ;  /* 0x0021a000011d7983 */ /* 0x000ee80000300800 */
[----:B------:R-:W4:Y:S04]  /*16890*/  LDL.LU.64 R12, [R1+0x760] ;  /* 0x00076000010c7983 */ /* 0x000f280000300a00 */
[----:B------:R-:W2:Y:S04]  /*168a0*/  LDL.LU.64 R14, [R1+0x768] ;  /* 0x00076800010e7983 */ /* 0x000ea80000300a00 */
[----:B------:R0:W-:Y:S02]  /*168b0*/  STS.U16 [R3+UR4+0xdc00], R0 ;  /* 0x00dc000003007988 */ /* 0x0001e40008000404 */
[----:B0-----:R-:W0:Y:S01]  /*168c0*/  S2R R0, SR_TID.X ;  /* 0x0000000000007919 */ /* 0x001e220000002100 */
[----:B------:R-:W1:Y:S01]  /*168d0*/  S2UR UR7, SR_CgaCtaId ;  /* 0x00000000000779c3 */ /* 0x000e620000008800 */
[----:B------:R-:W-:Y:S04]  /*168e0*/  STS.U16 [R3+UR4+0x1fc00], R2 ;  /* 0x01fc000203007988 */ /* 0x000fe80008000404 */
        /* <DEDUP_REMOVED lines=10> */
[----:B--2---:R-:W-:Y:S04]  /*16990*/  STL.64 [R1+0x2170], R14 ;  /* 0x0021700e01007387 */ /* 0x004fe80000100a00 */
[----:B----4-:R2:W-:Y:S04]  /*169a0*/  STL.64 [R1+0x2168], R12 ;  /* 0x0021680c01007387 */ /* 0x0105e80000100a00 */
[----:B--2---:R-:W2:Y:S04]  /*169b0*/  LDL.LU.64 R12, [R1+0x780] ;  /* 0x00078000010c7983 */ /* 0x004ea80000300a00 */
[----:B------:R-:W4:Y:S04]  /*169c0*/  LDL.LU.64 R14, [R1+0x788] ;  /* 0x00078800010e7983 */ /* 0x000f280000300a00 */
[----:B------:R-:W-:Y:S04]  /*169d0*/  STS.U16 [R3+UR4+0x15400], R7 ;  /* 0x0154000703007988 */ /* 0x000fe80008000404 */
[----:B------:R-:W-:Y:S04]  /*169e0*/  STS.U16 [R3+UR4+0x15c00], R6 ;  /* 0x015c000603007988 */ /* 0x000fe80008000404 */
[----:B------:R-:W-:Y:S04]  /*169f0*/  STS.U16 [R3+UR4+0x16400], R5 ;  /* 0x0164000503007988 */ /* 0x000fe80008000404 */
[----:B------:R-:W-:Y:S04]  /*16a00*/  STS.U16 [R3+UR4+0x16c00], R17 ;  /* 0x016c001103007988 */ /* 0x000fe80008000404 */
[----:B------:R-:W-:Y:S04]  /*16a10*/  STS.U16 [R3+UR4+0x17400], R19 ;  /* 0x0174001303007988 */ /* 0x000fe80008000404 */
[----:B------:R-:W-:Y:S04]  /*16a20*/  STS.U16 [R3+UR4+0x17c00], R21 ;  /* 0x017c001503007988 */ /* 0x000fe80008000404 */
[----:B------:R0:W-:Y:S04]  /*16a30*/  STS.U16 [R3+UR4+0x18400], R4 ;  /* 0x0184000403007988 */ /* 0x0001e80008000404 */
[----:B------:R-:W-:Y:S04]  /*16a40*/  STS.U16 [R3+UR4+0x18c00], R25 ;  /* 0x018c001903007988 */ /* 0x000fe80008000404 */
[----:B------:R-:W-:Y:S04]  /*16a50*/  STS.U16 [R3+UR4+0x19400], R26 ;  /* 0x0194001a03007988 */ /* 0x000fe80008000404 */
[----:B------:R3:W-:Y:S01]  /*16a60*/  STS.U16 [R3+UR4+0x19c00], R27 ;  /* 0x019c001b03007988 */ /* 0x0007e20008000404 */
[----:B0-----:R-:W-:Y:S01]  /*16a70*/  IMAD.SHL.U32 R4, R0, 0x80, RZ ;  /* 0x0000008000047824 */ /* 0x001fe200078e00ff */
[----:B------:R-:W-:-:S02]  /*16a80*/  UMOV UR6, 0x400 ;  /* 0x0000040000067882 */ /* 0x000fc40000000000 */
[----:B-1----:R-:W-:Y:S01]  /*16a90*/  ULEA UR6, UR7, UR6, 0x18 ;  /* 0x0000000607067291 */ /* 0x002fe2000f8ec0ff */
[----:B------:R-:W-:Y:S01]  /*16aa0*/  BAR.SYNC.DEFER_BLOCKING 0x0 ;  /* 0x0000000000007b1d */ /* 0x000fe20000010000 */
[----:B---3--:R-:W-:-:S04]  /*16ab0*/  LOP3.LUT R0, R29, 0x800, R4, 0xf8, !PT ;  /* 0x000008001d007812 */ /* 0x008fc800078ef804 */
[----:B------:R-:W-:-:S05]  /*16ac0*/  LOP3.LUT R3, R0, 0x40, RZ, 0x3c, !PT ;  /* 0x0000004000037812 */ /* 0x000fca00078e3cff */
[----:B------:R-:W0:Y:S04]  /*16ad0*/  LDSM.16.MT88.4 R20, [R3+UR6+0x20000] ;  /* 0x020000060314783b */ /* 0x000e280008004200 */
[----:B------:R-:W-:Y:S04]  /*16ae0*/  LDSM.16.MT88.4 R4, [R3+UR6+0x20080] ;  /* 0x020080060304783b */ /* 0x000fe80008004200 */
[----:B------:R-:W-:Y:S04]  /*16af0*/  LDSM.16.M88.4 R8, [R28+UR6+0x4000] ;  /* 0x004000061c08783b */ /* 0x000fe80008000200 */
[----:B------:R-:W-:Y:S04]  /*16b00*/  LDSM.16.MT88.4 R24, [R0+UR6+0x20000] ;  /* 0x020000060018783b */ /* 0x000fe80008004200 */
[----:B------:R-:W-:Y:S04]  /*16b10*/  LDSM.16.MT88.4 R16, [R0+UR6+0x20080] ;  /* 0x020080060010783b */ /* 0x000fe80008004200 */
[----:B----4-:R-:W-:Y:S04]  /*16b20*/  STL.64 [R1+0x2188], R14 ;  /* 0x0021880e01007387 */ /* 0x010fe80000100a00 */
[----:B--2---:R-:W-:Y:S04]  /*16b30*/  STL.64 [R1+0x2180], R12 ;  /* 0x0021800c01007387 */ /* 0x004fe80000100a00 */
[----:B------:R-:W-:Y:S04]  /*16b40*/  STL [R1+0x364], R0 ;  /* 0x0003640001007387 */ /* 0x000fe80000100800 */
[----:B0-----:R-:W-:Y:S04]  /*16b50*/  STL.64 [R1+0x2198], R22 ;  /* 0x0021981601007387 */ /* 0x001fe80000100a00 */
[----:B------:R0:W-:Y:S04]  /*16b60*/  STL.64 [R1+0x2190], R20 ;  /* 0x0021901401007387 */ /* 0x0001e80000100a00 */
[----:B------:R-:W1:Y:S04]  /*16b70*/  LDSM.16.M88.4 R12, [R28+UR6] ;  /* 0x000000061c0c783b */ /* 0x000e680008000200 */
[----:B0-----:R-:W2:Y:S04]  /*16b80*/  LDL.LU.64 R20, [R1+0x790] ;  /* 0x0007900001147983 */ /* 0x001ea80000300a00 */
[----:B------:R-:W2:Y:S04]  /*16b90*/  LDL.LU.64 R22, [R1+0x798] ;  /* 0x0007980001167983 */ /* 0x000ea80000300a00 */
[----:B------:R-:W-:Y:S04]  /*16ba0*/  STL [R1+0x2160], R0 ;  /* 0x0021600001007387 */ /* 0x000fe80000100800 */
[----:B-1----:R-:W-:Y:S04]  /*16bb0*/  STL.64 [R1+0x58], R14 ;  /* 0x0000580e01007387 */ /* 0x002fe80000100a00 */
[----:B------:R-:W-:Y:S04]  /*16bc0*/  STL [R1+0x217c], R6 ;  /* 0x00217c0601007387 */ /* 0x000fe80000100800 */
[----:B------:R-:W-:Y:S04]  /*16bd0*/  STL [R1+0x2178], R7 ;  /* 0x0021780701007387 */ /* 0x000fe80000100800 */
[----:B------:R-:W-:Y:S04]  /*16be0*/  STL [R1+0x1f40], R3 ;  /* 0x001f400301007387 */ /* 0x000fe80000100800 */
[----:B------:R-:W-:Y:S04]  /*16bf0*/  STL.64 [R1+0x40], R8 ;  /* 0x0000400801007387 */ /* 0x000fe80000100a00 */
[----:B------:R-:W-:Y:S04]  /*16c00*/  STL.64 [R1+0x48], R10 ;  /* 0x0000480a01007387 */ /* 0x000fe80000100a00 */
[----:B------:R-:W0:Y:S02]  /*16c10*/  LDSM.16.M88.4 R8, [R28+UR6+0x8000] ;  /* 0x008000061c08783b */ /* 0x000e240008000200 */
[----:B0-----:R-:W-:-:S02]  /*16c20*/  IMAD.MOV.U32 R3, RZ, RZ, R8 ;  /* 0x000000ffff037224 */ /* 0x001fc400078e0008 */
[----:B------:R-:W-:Y:S01]  /*16c30*/  STL.64 [R1+0x38], R10 ;  /* 0x0000380a01007387 */ /* 0x000fe20000100a00 */
[----:B------:R-:W-:-:S03]  /*16c40*/  IMAD.MOV.U32 R2, RZ, RZ, R9 ;  /* 0x000000ffff027224 */ /* 0x000fc600078e0009 */
[----:B------:R-:W0:Y:S01]  /*16c50*/  LDSM.16.M88.4 R8, [R28+UR6+0xc000] ;  /* 0x00c000061c08783b */ /* 0x000e220008000200 */
[----:B------:R-:W-:Y:S02]  /*16c60*/  IMAD.MOV.U32 R6, RZ, RZ, R12 ;  /* 0x000000ffff067224 */ /* 0x000fe400078e000c */
[----:B------:R-:W-:Y:S01]  /*16c70*/  IMAD.MOV.U32 R7, RZ, RZ, R13 ;  /* 0x000000ffff077224 */ /* 0x000fe200078e000d */
[----:B0-----:R-:W-:Y:S01]  /*16c80*/  STL.64 [R1+0x28], R10 ;  /* 0x0000280a01007387 */ /* 0x001fe20000100a00 */
[----:B--2---:R-:W-:-:S15]  /*16c90*/  HMMA.16816.F32 R20, R24, R12, R20 ;  /* 0x0000000c1814723c */ /* 0x004fde0000001814 */
[----:B------:R-:W-:-:S04]  /*16ca0*/  NOP ;  /* 0x0000000000007918 */ /* 0x000fc80000000000 */
[----:B------:R-:W-:Y:S04]  /*16cb0*/  STL.64 [R1+0xe0], R20 ;  /* 0x0000e01401007387 */ /* 0x000fe80000100a00 */
[----:B------:R0:W-:Y:S04]  /*16cc0*/  STL.64 [R1+0xe8], R22 ;  /* 0x0000e81601007387 */ /* 0x0001e80000100a00 */
[----:B0-----:R-:W2:Y:S04]  /*16cd0*/  LDL.LU.64 R22, [R1+0x2198] ;  /* 0x0021980001167983 */ /* 0x001ea80000300a00 */
[----:B------:R-:W2:Y:S04]  /*16ce0*/  LDL.LU.64 R20, [R1+0x2190] ;  /* 0x0021900001147983 */ /* 0x000ea80000300a00 */
[----:B------:R-:W2:Y:S04]  /*16cf0*/  LDL.LU.64 R14, [R1+0x2188] ;  /* 0x00218800010e7983 */ /* 0x000ea80000300a00 */
[----:B------:R-:W2:Y:S04]  /*16d00*/  LDL.LU.64 R12, [R1+0x2180] ;  /* 0x00218000010c7983 */ /* 0x000ea80000300a00 */
[----:B------:R-:W-:Y:S04]  /*16d10*/  STL.64 [R1+0x2150], R26 ;  /* 0x0021501a01007387 */ /* 0x000fe80000100a00 */
[----:B------:R0:W-:Y:S02]  /*16d20*/  STL.64 [R1+0x2148], R24 ;  /* 0x0021481801007387 */ /* 0x0001e40000100a00 */
[----:B0-----:R-:W-:-:S02]  /*16d30*/  IMAD.MOV.U32 R24, RZ, RZ, R6 ;  /* 0x000000ffff187224 */ /* 0x001fc400078e0006 */
[----:B------:R-:W-:Y:S01]  /*16d40*/  IMAD.MOV.U32 R25, RZ, RZ, R7 ;  /* 0x000000ffff197224 */ /* 0x000fe200078e0007 */
[----:B------:R-:W3:Y:S04]  /*16d50*/  LDL.LU R6, [R1+0x217c] ;  /* 0x00217c0001067983 */ /* 0x000ee80000300800 */
[----:B------:R-:W3:Y:S02]  /*16d60*/  LDL.LU R7, [R1+0x2178] ;  /* 0x0021780001077983 */ /* 0x000ee40000300800 */
[----:B--2---:R-:W-:-:S15]  /*16d70*/  HMMA.16816.F32 R12, R20, R24, R12 ;  /* 0x00000018140c723c */ /* 0x004fde000000180c */
[----:B------:R-:W-:-:S04]  /*16d80*/  NOP ;  /* 0x0000000000007918 */ /* 0x000fc80000000000 */
[----:B------:R-:W-:Y:S04]  /*16d90*/  STL.64 [R1+0x160], R12 ;  /* 0x0001600c01007387 */ /* 0x000fe80000100a00 */
[----:B------:R0:W-:Y:S04]  /*16da0*/  STL.64 [R1+0x168], R14 ;  /* 0x0001680e01007387 */ /* 0x0001e80000100a00 */
[----:B0-----:R-:W2:Y:S04]  /*16db0*/  LDL.LU.64 R14, [R1+0x2170] ;  /* 0x00217000010e7983 */ /* 0x001ea80000300a00 */
[----:B------:R-:W2:Y:S04]  /*16dc0*/  LDL.LU.64 R12, [R1+0x2168] ;  /* 0x00216800010c7983 */ /* 0x000ea80000300a00 */
[----:B------:R-:W-:Y:S04]  /*16dd0*/  STL.64 [R1+0x2140], R22 ;  /* 0x0021401601007387 */ /* 0x000fe80000100a00 */
[----:B------:R-:W-:Y:S04]  /*16de0*/  STL.64 [R1+0x2138], R20 ;  /* 0x0021381401007387 */ /* 0x000fe80000100a00 */
[----:B------:R-:W-:Y:S04]  /*16df0*/  STL.64 [R1+0x2130], R18 ;  /* 0x0021301201007387 */ /* 0x000fe80000100a00 */
[----:B------:R-:W-:Y:S01]  /*16e00*/  STL.64 [R1+0x2128], R16 ;  /* 0x0021281001007387 */ /* 0x000fe20000100a00 */
[----:B--2---:R-:W-:-:S15]  /*16e10*/  HMMA.16816.F32 R12, R16, R24, R12 ;  /* 0x00000018100c723c */ /* 0x004fde000000180c */
[----:B------:R-:W-:-:S04]  /*16e20*/  NOP ;  /* 0x0000000000007918 */ /* 0x000fc80000000000 */
[----:B------:R0:W-:Y:S04]  /*16e30*/  STL.64 [R1+0x150], R12 ;  /* 0x0001500c01007387 */ /* 0x0001e80000100a00 */
[----:B------:R1:W-:Y:S04]  /*16e40*/  STL.64 [R1+0x158], R14 ;  /* 0x0001580e01007387 */ /* 0x0003e80000100a00 */
[----:B0-----:R-:W2:Y:S04]  /*16e50*/  LDL.LU.64 R12, [R1+0x6f0] ;  /* 0x0006f000010c7983 */ /* 0x001ea80000300a00 */
[----:B-1----:R-:W4:Y:S04]  /*16e60*/  LDL.LU.64 R14, [R1+0x6f8] ;  /* 0x0006f800010e7983 */ /* 0x002f280000300a00 */
[----:B----4-:R-:W-:Y:S04]  /*16e70*/  STL.64 [R1+0x20f8], R14 ;  /* 0x0020f80e01007387 */ /* 0x010fe80000100a00 */
[----:B--2---:R0:W-:Y:S04]  /*16e80*/  STL.64 [R1+0x20f0], R12 ;  /* 0x0020f00c01007387 */ /* 0x0041e80000100a00 */
[----:B0-----:R-:W2:Y:S04]  /*16e90*/  LDL.LU.64 R12, [R1+0x740] ;  /* 0x00074000010c7983 */ /* 0x001ea80000300a00 */
[----:B------:R-:W4:Y:S01]  /*16ea0*/  LDL.LU.64 R14, [R1+0x748] ;  /* 0x00074800010e7983 */ /* 0x000f220000300a00 */
[----:B------:R-:W-:-:S02]  /*16eb0*/  IMAD.MOV.U32 R0, RZ, RZ, R8 ;  /* 0x000000ffff007224 */ /* 0x000fc400078e0008 */
[----:B------:R-:W-:Y:S02]  /*16ec0*/  IMAD.MOV.U32 R29, RZ, RZ, R9 ;  /* 0x000000ffff1d7224 */ /* 0x000fe400078e0009 */
[----:B------:R-:W0:Y:S04]  /*16ed0*/  LDSM.16.M88.4 R8, [R28+UR6+0x10000] ;  /* 0x010000061c08783b */ /* 0x000e280008000200 */
[----:B----4-:R-:W-:Y:S04]  /*16ee0*/  STL.64 [R1+0x2108], R14 ;  /* 0x0021080e01007387 */ /* 0x010fe80000100a00 */
[----:B--2---:R1:W-:Y:S04]  /*16ef0*/  STL.64 [R1+0x2100], R12 ;  /* 0x0021000c01007387 */ /* 0x0043e80000100a00 */
[----:B-1----:R-:W2:Y:S04]  /*16f00*/  LDL.LU R12, [R1+0x40] ;  /* 0x00004000010c7983 */ /* 0x002ea80000300800 */
[----:B------:R-:W2:Y:S04]  /*16f10*/  LDL.LU R13, [R1+0x44] ;  /* 0x00004400010d7983 */ /* 0x000ea80000300800 */
[----:B--2---:R1:W-:Y:S04]  /*16f20*/  STL.64 [R1+0x2158], R12 ;  /* 0x0021580c01007387 */ /* 0x0043e80000100a00 */
[----:B-1----:R-:W3:Y:S04]  /*16f30*/  LDL.LU.64 R12, [R1+0x720] ;  /* 0x00072000010c7983 */ /* 0x002ee80000300a00 */
[----:B------:R-:W3:Y:S04]  /*16f40*/  LDL.LU.64 R14, [R1+0x728] ;  /* 0x00072800010e7983 */ /* 0x000ee80000300a00 */
[----:B------:R-:W2:Y:S04]  /*16f50*/  LDL.LU.64 R20, [R1+0x770] ;  /* 0x0007700001147983 */ /* 0x000ea80000300a00 */
[----:B------:R-:W2:Y:S04]  /*16f60*/  LDL.LU.64 R22, [R1+0x778] ;  /* 0x0007780001167983 */ /* 0x000ea80000300a00 */
[----:B------:R-:W4:Y:S04]  /*16f70*/  LDL.LU.64 R16, [R1+0x750] ;  /* 0x0007500001107983 */ /* 0x000f280000300a00 */
[----:B------:R-:W4:Y:S04]  /*16f80*/  LDL.LU.64 R18, [R1+0x758] ;  /* 0x0007580001127983 */ /* 0x000f280000300a00 */
[----:B0-----:R-:W-:Y:S04]  /*16f90*/  STL.64 [R1+0x18], R10 ;  /* 0x0000180a01007387 */ /* 0x001fe80000100a00 */
[----:B------:R0:W-:Y:S02]  /*16fa0*/  STL.64 [R1+0x2090], R8 ;  /* 0x0020900801007387 */ /* 0x0001e40000100a00 */
[----:B0-----:R-:W-:-:S02]  /*16fb0*/  IMAD.MOV.U32 R8, RZ, RZ, R0 ;  /* 0x000000ffff087224 */ /* 0x001fc400078e0000 */
[----:B------:R-:W-:Y:S01]  /*16fc0*/  IMAD.MOV.U32 R9, RZ, RZ, R29 ;  /* 0x000000ffff097224 */ /* 0x000fe200078e001d */
[----:B------:R-:W2:Y:S04]  /*16fd0*/  LDL.LU R0, [R1+0x2160] ;  /* 0x0021600001007983 */ /* 0x000ea80000300800 */
[----:B------:R0:W-:Y:S02]  /*16fe0*/  STL.64 [R1+0x20d8], R8 ;  /* 0x0020d80801007387 */ /* 0x0001e40000100a00 */
[----:B0-----:R-:W-:Y:S02]  /*16ff0*/  IMAD.MOV.U32 R8, RZ, RZ, R3 ;  /* 0x000000ffff087224 */ /* 0x001fe400078e0003 */
[----:B------:R-:W-:-:S05]  /*17000*/  IMAD.MOV.U32 R9, RZ, RZ, R2 ;  /* 0x000000ffff097224 */ /* 0x000fca00078e0002 */
[----:B------:R0:W-:Y:S04]  /*17010*/  STL.64 [R1+0x2110], R8 ;  /* 0x0021100801007387 */ /* 0x0001e80000100a00 */
[----:B0-----:R-:W2:Y:S04]  /*17020*/  LDL.LU.64 R8, [R1+0x6e0] ;  /* 0x0006e00001087983 */ /* 0x001ea80000300a00 */
[----:B------:R-:W2:Y:S01]  /*17030*/  LDL.LU.64 R10, [R1+0x6e8] ;  /* 0x0006e800010a7983 */ /* 0x000ea20000300a00 */
[----:B---3--:R-:W-:Y:S03]  /*17040*/  HMMA.16816.F32 R24, R4, R24, R12 ;  /* 0x000000180418723c */ /* 0x008fe6000000180c */
[----:B--2---:R-:W-:Y:S04]  /*17050*/  STL.64 [R1+0x2120], R10 ;  /* 0x0021200a01007387 */ /* 0x004fe80000100a00 */
[----:B------:R0:W-:Y:S04]  /*17060*/  STL.64 [R1+0x2118], R8 ;  /* 0x0021180801007387 */ /* 0x0001e80000100a00 */
[----:B0-----:R-:W2:Y:S04]  /*17070*/  LDL.LU.64 R8, [R1+0x730] ;  /* 0x0007300001087983 */ /* 0x001ea80000300a00 */
[----:B------:R-:W2:Y:S04]  /*17080*/  LDL.LU.64 R10, [R1+0x738] ;  /* 0x00073800010a7983 */ /* 0x000ea80000300a00 */
[----:B------:R-:W3:Y:S04]  /*17090*/  LDL.LU.64 R12, [R1+0x2158] ;  /* 0x00215800010c7983 */ /* 0x000ee80000300a00 */
[----:B------:R-:W-:Y:S04]  /*170a0*/  STL.64 [R1+0x1e0], R24 ;  /* 0x0001e01801007387 */ /* 0x000fe80000100a00 */
[----:B------:R0:W-:Y:S04]  /*170b0*/  STL.64 [R1+0x1e8], R26 ;  /* 0x0001e81a01007387 */ /* 0x0001e80000100a00 */
[----:B0-----:R-:W3:Y:S04]  /*170c0*/  LDL.LU.64 R26, [R1+0x2150] ;  /* 0x00215000011a7983 */ /* 0x001ee80000300a00 */
[----:B------:R-:W3:Y:S02]  /*170d0*/  LDL.LU.64 R24, [R1+0x2148] ;  /* 0x0021480001187983 */ /* 0x000ee40000300a00 */
[----:B---3--:R-:W-:-:S15]  /*170e0*/  HMMA.16816.F32 R20, R24, R12, R20 ;  /* 0x0000000c1814723c */ /* 0x008fde0000001814 */
[----:B------:R-:W-:-:S04]  /*170f0*/  NOP ;  /* 0x0000000000007918 */ /* 0x000fc80000000000 */
[----:B------:R-:W-:Y:S04]  /*17100*/  STL.64 [R1+0xd0], R20 ;  /* 0x0000d01401007387 */ /* 0x000fe80000100a00 */
[----:B------:R0:W-:Y:S04]  /*17110*/  STL.64 [R1+0xd8], R22 ;  /* 0x0000d81601007387 */ /* 0x0001e80000100a00 */
[----:B0-----:R-:W4:Y:S04]  /*17120*/  LDL.LU.64 R22, [R1+0x2140] ;  /* 0x0021400001167983 */ /* 0x001f280000300a00 */
[----:B------:R-:W4:Y:S02]  /*17130*/  LDL.LU.64 R20, [R1+0x2138] ;  /* 0x0021380001147983 */ /* 0x000f240000300a00 */
[----:B----4-:R-:W-:-:S15]  /*17140*/  HMMA.16816.F32 R16, R20, R12, R16 ;  /* 0x0000000c1410723c */ /* 0x010fde0000001810 */
[----:B------:R-:W-:-:S04]  /*17150*/  NOP ;  /* 0x0000000000007918 */ /* 0x000fc80000000000 */
[----:B------:R-:W-:Y:S04]  /*17160*/  STL.64 [R1+0x170], R16 ;  /* 0x0001701001007387 */ /* 0x000fe80000100a00 */
[----:B------:R0:W-:Y:S04]  /*17170*/  STL.64 [R1+0x178], R18 ;  /* 0x0001781201007387 */ /* 0x0001e80000100a00 */
[----:B0-----:R-:W2:Y:S04]  /*17180*/  LDL.LU.64 R18, [R1+0x2130] ;  /* 0x0021300001127983 */ /* 0x001ea80000300a00 */
[----:B------:R-:W2:Y:S02]  /*17190*/  LDL.LU.64 R16, [R1+0x2128] ;  /* 0x0021280001107983 */ /* 0x000ea40000300a00 */
[----:B--2---:R-:W-:-:S15]  /*171a0*/  HMMA.16816.F32 R8, R16, R12, R8 ;  /* 0x0000000c1008723c */ /* 0x004fde0000001808 */
[----:B------:R-:W-:-:S04]  /*171b0*/  NOP ;  /* 0x0000000000007918 */ /* 0x000fc80000000000 */
[----:B------:R-:W-:Y:S04]  /*171c0*/  STL.64 [R1+0x140], R8 ;  /* 0x0001400801007387 */ /* 0x000fe80000100a00 */
[----:B------:R0:W-:Y:S04]  /*171d0*/  STL.64 [R1+0x148], R10 ;  /* 0x0001480a01007387 */ /* 0x0001e80000100a00 */
[----:B0-----:R-:W2:Y:S04]  /*171e0*/  LDL.LU.64 R10, [R1+0x2120] ;  /* 0x00212000010a7983 */ /* 0x001ea80000300a00 */
[----:B------:R-:W2:Y:S02]  /*171f0*/  LDL.LU.64 R8, [R1+0x2118] ;  /* 0x0021180001087983 */ /* 0x000ea40000300a00 */
[----:B--2---:R-:W-:Y:S02]  /*17200*/  HMMA.16816.F32 R12, R4, R12, R8 ;  /* 0x0000000c040c723c */ /* 0x004fe40000001808 */
[----:B------:R-:W2:-:S15]  /*17210*/  LDL.LU.64 R8, [R1+0x2110] ;  /* 0x0021100001087983 */ /* 0x000e9e0000300a00 */
[----:B------:R-:W-:Y:S02]  /*17220*/  NOP ;  /* 0x0000000000007918 */ /* 0x000fe40000000000 */
        /* <DEDUP_REMOVED lines=9> */
[----:B------:R-:W2:Y:S04]  /*172c0*/  LDL.LU.64 R12, [R1+0x20f0] ;  /* 0x0020f000010c7983 */ /* 0x000ea80000300a00 */
[----:B------:R-:W-:Y:S04]  /*172d0*/  STL.64 [R1+0x20e8], R26 ;  /* 0x0020e81a01007387 */ /* 0x000fe80000100a00 */
[----:B------:R0:W-:Y:S04]  /*172e0*/  STL.64 [R1+0x20e0], R24 ;  /* 0x0020e01801007387 */ /* 0x0001e80000100a00 */
[----:B0-----:R-:W3:Y:S04]  /*172f0*/  LDL.LU.64 R24, [R1+0x710] ;  /* 0x0007100001187983 */ /* 0x001ee80000300a00 */
[----:B------:R-:W3:Y:S04]  /*17300*/  LDL.LU.64 R26, [R1+0x718] ;  /* 0x00071800011a7983 */ /* 0x000ee80000300a00 */
[----:B------:R-:W-:Y:S04]  /*17310*/  STL.64 [R1+0x20d0], R22 ;  /* 0x0020d01601007387 */ /* 0x000fe80000100a00 */
[----:B------:R-:W-:Y:S01]  /*17320*/  STL.64 [R1+0x20c8], R20 ;  /* 0x0020c81401007387 */ /* 0x000fe20000100a00 */
[-C--:B--2---:R-:W-:Y:S08]  /*17330*/  HMMA.16816.F32 R12, R16, R8.reuse, R12 ;  /* 0x00000008100c723c */ /* 0x084ff0000000180c */
[----:B---3--:R-:W-:-:S15]  /*17340*/  HMMA.16816.F32 R24, R20, R8, R24 ;  /* 0x000000081418723c */ /* 0x008fde0000001818 */
[----:B------:R-:W-:-:S04]  /*17350*/  NOP ;  /* 0x0000000000007918 */ /* 0x000fc80000000000 */
[----:B------:R0:W-:Y:S04]  /*17360*/  STL.64 [R1+0x180], R24 ;  /* 0x0001801801007387 */ /* 0x0001e80000100a00 */
[----:B------:R1:W-:Y:S04]  /*17370*/  STL.64 [R1+0x188], R26 ;  /* 0x0001881a01007387 */ /* 0x0003e80000100a00 */
[----:B0-----:R-:W2:Y:S04]  /*17380*/  LDL.LU.64 R24, [R1+0x690] ;  /* 0x0006900001187983 */ /* 0x001ea80000300a00 */
[----:B-1----:R-:W2:Y:S04]  /*17390*/  LDL.LU.64 R26, [R1+0x698] ;  /* 0x00069800011a7983 */ /* 0x002ea80000300a00 */
[----:B------:R-:W-:Y:S04]  /*173a0*/  STL.64 [R1+0x130], R12 ;  /* 0x0001300c01007387 */ /* 0x000fe80000100a00 */
[----:B------:R-:W-:Y:S04]  /*173b0*/  STL.64 [R1+0x138], R14 ;  /* 0x0001380e01007387 */ /* 0x000fe80000100a00 */
[----:B------:R-:W3:Y:S04]  /*173c0*/  LDL.LU.64 R20, [R1+0x700] ;  /* 0x0007000001147983 */ /* 0x000ee80000300a00 */
[----:B------:R-:W3:Y:S04]  /*173d0*/  LDL.LU.64 R22, [R1+0x708] ;  /* 0x0007080001167983 */ /* 0x000ee80000300a00 */
[----:B------:R-:W-:Y:S04]  /*173e0*/  STL.64 [R1+0x20c0], R18 ;  /* 0x0020c01201007387 */ /* 0x000fe80000100a00 */
[----:B------:R0:W-:Y:S04]  /*173f0*/  STL.64 [R1+0x20b8], R16 ;  /* 0x0020b81001007387 */ /* 0x0001e80000100a00 */
[----:B0-----:R-:W4:Y:S04]  /*17400*/  LDL.LU.64 R16, [R1+0x6d0] ;  /* 0x0006d00001107983 */ /* 0x001f280000300a00 */
[----:B------:R-:W4:Y:S04]  /*17410*/  LDL.LU.64 R18, [R1+0x6d8] ;  /* 0x0006d80001127983 */ /* 0x000f280000300a00 */
[----:B------:R-:W2:Y:S04]  /*17420*/  LDL.LU.64 R12, [R1+0x5a0] ;  /* 0x0005a000010c7983 */ /* 0x000ea80000300a00 */
[----:B------:R-:W2:Y:S04]  /*17430*/  LDL.LU.64 R14, [R1+0x5a8] ;  /* 0x0005a800010e7983 */ /* 0x000ea80000300a00 */
[----:B--2---:R-:W-:Y:S04]  /*17440*/  STL.64 [R1+0x2078], R14 ;  /* 0x0020780e01007387 */ /* 0x004fe80000100a00 */
[----:B------:R0:W-:Y:S04]  /*17450*/  STL.64 [R1+0x2070], R12 ;  /* 0x0020700c01007387 */ /* 0x0001e80000100a00 */
[----:B0-----:R-:W2:Y:S04]  /*17460*/  LDL.LU.64 R12, [R1+0x5f0] ;  /* 0x0005f000010c7983 */ /* 0x001ea80000300a00 */
[----:B------:R-:W2:Y:S04]  /*17470*/  LDL.LU.64 R14, [R1+0x5f8] ;  /* 0x0005f800010e7983 */ /* 0x000ea80000300a00 */
[----:B--2---:R-:W-:Y:S04]  /*17480*/  STL.64 [R1+0x2088], R14 ;  /* 0x0020880e01007387 */ /* 0x004fe80000100a00 */
[----:B------:R0:W-:Y:S04]  /*17490*/  STL.64 [R1+0x2080], R12 ;  /* 0x0020800c01007387 */ /* 0x0001e80000100a00 */
[----:B0-----:R-:W2:Y:S04]  /*174a0*/  LDL.LU.64 R12, [R1+0x640] ;  /* 0x00064000010c7983 */ /* 0x001ea80000300a00 */
[----:B------:R-:W2:Y:S01]  /*174b0*/  LDL.LU.64 R14, [R1+0x648] ;  /* 0x00064800010e7983 */ /* 0x000ea20000300a00 */
[----:B------:R-:W-:Y:S03]  /*174c0*/  HMMA.16816.F32 R8, R4, R8, R24 ;  /* 0x000000080408723c */ /* 0x000fe60000001818 */
[----:B--2---:R-:W-:Y:S04]  /*174d0*/  STL.64 [R1+0x20a0], R14 ;  /* 0x0020a00e01007387 */ /* 0x004fe80000100a00 */
[----:B------:R0:W-:Y:S04]  /*174e0*/  STL.64 [R1+0x2098], R12 ;  /* 0x0020980c01007387 */ /* 0x0001e80000100a00 */
[----:B0-----:R-:W2:Y:S04]  /*174f0*/  LDL.LU.64 R12, [R1+0x650] ;  /* 0x00065000010c7983 */ /* 0x001ea80000300a00 */
[----:B------:R-:W2:Y:S04]  /*17500*/  LDL.LU.64 R14, [R1+0x658] ;  /* 0x00065800010e7983 */ /* 0x000ea80000300a00 */
[----:B--2---:R-:W-:Y:S04]  /*17510*/  STL.64 [R1+0x20b0], R14 ;  /* 0x0020b00e01007387 */ /* 0x004fe80000100a00 */
[----:B------:R0:W-:Y:S04]  /*17520*/  STL.64 [R1+0x20a8], R12 ;  /* 0x0020a80c01007387 */ /* 0x0001e80000100a00 */
[----:B0-----:R-:W2:Y:S04]  /*17530*/  LDL.LU.64 R12, [R1+0x6a0] ;  /* 0x0006a000010c7983 */ /* 0x001ea80000300a00 */
[----:B------:R-:W2:Y:S04]  /*17540*/  LDL.LU.64 R14, [R1+0x6a8] ;  /* 0x0006a800010e7983 */ /* 0x000ea80000300a00 */
[----:B------:R-:W3:Y:S04]  /*17550*/  LDL.LU.64 R26, [R1+0x20e8] ;  /* 0x0020e800011a7983 */ /* 0x000ee80000300a00 */
[----:B------:R-:W3:Y:S04]  /*17560*/  LDL.LU.64 R24, [R1+0x20e0] ;  /* 0x0020e00001187983 */ /* 0x000ee80000300a00 */
[----:B------:R0:W-:Y:S04]  /*17570*/  STL.64 [R1+0x210], R8 ;  /* 0x0002100801007387 */ /* 0x0001e80000100a00 */
[----:B------:R-:W-:Y:S04]  /*17580*/  STL.64 [R1+0x218], R10 ;  /* 0x0002180a01007387 */ /* 0x000fe80000100a00 */
[----:B0-----:R-:W3:Y:S02]  /*17590*/  LDL.LU.64 R8, [R1+0x20d8] ;  /* 0x0020d80001087983 */ /* 0x001ee40000300a00 */
        /* <DEDUP_REMOVED lines=14> */
[----:B------:R-:W-:Y:S01]  /*17680*/  STL.64 [R1+0x120], R12 ;  /* 0x0001200c01007387 */ /* 0x000fe20000100a00 */
[----:B------:R-:W-:-:S03]  /*17690*/  IMAD.MOV.U32 R3, RZ, RZ, R15 ;  /* 0x000000ffff037224 */ /* 0x000fc600078e000f */
[----:B------:R0:W-:Y:S04]  /*176a0*/  STL [R1+0x128], R14 ;  /* 0x0001280e01007387 */ /* 0x0001e80000100800 */
[----:B0-----:R-:W2:Y:S04]  /*176b0*/  LDL.LU.64 R14, [R1+0x20b0] ;  /* 0x0020b000010e7983 */ /* 0x001ea80000300a00 */
[----:B------:R-:W2:Y:S04]  /*176c0*/  LDL.LU.64 R12, [R1+0x20a8] ;  /* 0x0020a800010c7983 */ /* 0x000ea80000300a00 */
[----:B------:R-:W-:Y:S01]  /*176d0*/  STL [R1+0x1f44], R3 ;  /* 0x001f440301007387 */ /* 0x000fe20000100800 */
[----:B--2---:R-:W-:Y:S03]  /*176e0*/  HMMA.16816.F32 R8, R4, R8, R12 ;  /* 0x000000080408723c */ /* 0x004fe6000000180c */
[----:B------:R-:W2:Y:S04]  /*176f0*/  LDL.LU.64 R14, [R1+0x20a0] ;  /* 0x0020a000010e7983 */ /* 0x000ea80000300a00 */
[----:B------:R-:W2:-:S12]  /*17700*/  LDL.LU.64 R12, [R1+0x2098] ;  /* 0x00209800010c7983 */ /* 0x000e980000300a00 */
[----:B------:R0:W-:Y:S04]  /*17710*/  STL.64 [R1+0x240], R8 ;  /* 0x0002400801007387 */ /* 0x0001e80000100a00 */
[----:B------:R-:W-:Y:S04]  /*17720*/  STL.64 [R1+0x248], R10 ;  /* 0x0002480a01007387 */ /* 0x000fe80000100a00 */
[----:B0-----:R-:W2:Y:S02]  /*17730*/  LDL.LU.64 R8, [R1+0x2090] ;  /* 0x0020900001087983 */ /* 0x001ea40000300a00 */
[----:B--2---:R-:W-:-:S15]  /*17740*/  HMMA.16816.F32 R12, R24, R8, R12 ;  /* 0x00000008180c723c */ /* 0x004fde000000180c */
        /* <DEDUP_REMOVED lines=14> */
[----:B------:R-:W3:Y:S02]  /*17830*/  LDL.LU.64 R22, [R1+0x5c8] ;  /* 0x0005c80001167983 */ /* 0x000ee40000300a00 */
[-C--:B---3--:R-:W-:Y:S08]  /*17840*/  HMMA.16816.F32 R20, R16, R8.reuse, R20 ;  /* 0x000000081014723c */ /* 0x088ff00000001814 */
[----:B--2---:R-:W-:Y:S01]  /*17850*/  HMMA.16816.F32 R8, R4, R8, R12 ;  /* 0x000000080408723c */ /* 0x004fe2000000180c */
[----:B------:R-:W-:Y:S10]  /*17860*/  LDSM.16.M88.4 R12, [R28+UR6+0x18000] ;  /* 0x018000061c0c783b */ /* 0x000ff40008000200 */
[----:B------:R-:W-:Y:S01]  /*17870*/  IMAD.MOV.U32 R3, RZ, RZ, R22 ;  /* 0x000000ffff037224 */ /* 0x000fe200078e0016 */
[----:B------:R-:W-:Y:S04]  /*17880*/  STL.64 [R1+0x110], R20 ;  /* 0x0001101401007387 */ /* 0x000fe80000100a00 */
[----:B------:R-:W-:Y:S04]  /*17890*/  STL [R1+0x11c], R23 ;  /* 0x00011c1701007387 */ /* 0x000fe80000100800 */
[----:B------:R-:W-:Y:S04]  /*178a0*/  STL.64 [R1+0x2030], R18 ;  /* 0x0020301201007387 */ /* 0x000fe80000100a00 */
[----:B------:R0:W-:Y:S04]  /*178b0*/  STL.64 [R1+0x2028], R16 ;  /* 0x0020281001007387 */ /* 0x0001e80000100a00 */
[----:B------:R-:W-:Y:S04]  /*178c0*/  STL [R1+0x1fe8], R3 ;  /* 0x001fe80301007387 */ /* 0x000fe80000100800 */
[----:B------:R-:W1:Y:S04]  /*178d0*/  LDSM.16.M88.4 R20, [R28+UR6+0x14000] ;  /* 0x014000061c14783b */ /* 0x000e680008000200 */
[----:B0-----:R-:W2:Y:S04]  /*178e0*/  LDL.LU.64 R16, [R1+0x6b0] ;  /* 0x0006b00001107983 */ /* 0x001ea80000300a00 */
[----:B------:R-:W2:Y:S04]  /*178f0*/  LDL.LU.64 R18, [R1+0x6b8] ;  /* 0x0006b80001127983 */ /* 0x000ea80000300a00 */
[----:B------:R-:W-:Y:S04]  /*17900*/  STL.64 [R1+0x250], R8 ;  /* 0x0002500801007387 */ /* 0x000fe80000100a00 */
[----:B------:R-:W-:Y:S04]  /*17910*/  STL.64 [R1+0x258], R10 ;  /* 0x0002580a01007387 */ /* 0x000fe80000100a00 */
[----:B------:R-:W-:Y:S04]  /*17920*/  STL.64 [R1+0x2008], R6 ;  /* 0x0020080601007387 */ /* 0x000fe80000100a00 */
[----:B------:R0:W-:Y:S04]  /*17930*/  STL.64 [R1+0x2000], R4 ;  /* 0x0020000401007387 */ /* 0x0001e80000100a00 */
[----:B------:R-:W3:Y:S04]  /*17940*/  LDSM.16.M88.4 R8, [R28+UR6+0x1c000] ;  /* 0x01c000061c08783b */ /* 0x000ee80008000200 */
[----:B0-----:R-:W4:Y:S04]  /*17950*/  LDL.LU.64 R4, [R1+0x6c0] ;  /* 0x0006c00001047983 */ /* 0x001f280000300a00 */
[----:B------:R-:W4:Y:S01]  /*17960*/  LDL.LU.64 R6, [R1+0x6c8] ;  /* 0x0006c80001067983 */ /* 0x000f220000300a00 */
[----:B-1----:R-:W-:-:S02]  /*17970*/  IMAD.MOV.U32 R2, RZ, RZ, R23 ;  /* 0x000000ffff027224 */ /* 0x002fc400078e0017 */
[----:B------:R-:W-:Y:S01]  /*17980*/  IMAD.MOV.U32 R29, RZ, RZ, R22 ;  /* 0x000000ffff1d7224 */ /* 0x000fe200078e0016 */
[----:B------:R-:W-:Y:S04]  /*17990*/  STL.64 [R1], R20 ;  /* 0x0000001401007387 */ /* 0x000fe80000100a00 */
[----:B------:R-:W-:Y:S04]  /*179a0*/  STL.64 [R1+0x8], R22 ;  /* 0x0000081601007387 */ /* 0x000fe80000100a00 */
[----:B------:R-:W-:Y:S04]  /*179b0*/  STL [R1+0x2024], R2 ;  /* 0x0020240201007387 */ /* 0x000fe80000100800 */
[----:B------:R-:W-:Y:S04]  /*179c0*/  STL [R1+0x2020], R29 ;  /* 0x0020201d01007387 */ /* 0x000fe80000100800 */
[----:B------:R0:W-:Y:S04]  /*179d0*/  STL [R1+0x2014], R14 ;  /* 0x0020140e01007387 */ /* 0x0001e80000100800 */
[----:B------:R1:W-:Y:S04]  /*179e0*/  STL [R1+0x2010], R15 ;  /* 0x0020100f01007387 */ /* 0x0003e80000100800 */
[----:B---3--:R-:W-:Y:S01]  /*179f0*/  STL [R1+0x201c], R10 ;  /* 0x00201c0a01007387 */ /* 0x008fe20000100800 */
[----:B0-----:R-:W-:-:S03]  /*17a00*/  IMAD.MOV.U32 R14, RZ, RZ, R21 ;  /* 0x000000ffff0e7224 */ /* 0x001fc600078e0015 */
[----:B------:R-:W-:Y:S01]  /*17a10*/  STL [R1+0x2018], R11 ;  /* 0x0020180b01007387 */ /* 0x000fe20000100800 */
[----:B-1----:R-:W-:-:S03]  /*17a20*/  IMAD.MOV.U32 R15, RZ, RZ, R20 ;  /* 0x000000ffff0f7224 */ /* 0x002fc600078e0014 */
[----:B------:R0:W-:Y:S04]  /*17a30*/  STL [R1+0x1e48], R28 ;  /* 0x001e481c01007387 */ /* 0x0001e80000100800 */
[----:B------:R-:W3:Y:S01]  /*17a40*/  LDL.LU.64 R22, [R1+0x2068] ;  /* 0x0020680001167983 */ /* 0x000ee20000300a00 */
[----:B----4-:R-:W-:Y:S03]  /*17a50*/  HMMA.16816.F32 R4, R24, R20, R4 ;  /* 0x000000141804723c */ /* 0x010fe60000001804 */
[----:B------:R-:W3:-:S15]  /*17a60*/  LDL.LU.64 R20, [R1+0x2060] ;  /* 0x0020600001147983 */ /* 0x000ede0000300a00 */
[----:B------:R-:W-:Y:S01]  /*17a70*/  NOP ;  /* 0x0000000000007918 */ /* 0x000fe20000000000 */
[----:B------:R-:W-:Y:S01]  /*17a80*/  IMAD.MOV.U32 R3, RZ, RZ, R6 ;  /* 0x000000ffff037224 */ /* 0x000fe200078e0006 */
[----:B------:R2:W-:Y:S01]  /*17a90*/  STL.64 [R1+0x90], R4 ;  /* 0x0000900401007387 */ /* 0x0005e20000100a00 */
[----:B0-----:R-:W-:Y:S02]  /*17aa0*/  IMAD.MOV.U32 R28, RZ, RZ, R7 ;  /* 0x000000ffff1c7224 */ /* 0x001fe400078e0007 */
[----:B--2---:R-:W-:-:S15]  /*17ab0*/  HMMA.16816.F32 R4, R24, R12, R16 ;  /* 0x0000000c1804723c */ /* 0x004fde0000001810 */
[----:B------:R-:W-:-:S04]  /*17ac0*/  NOP ;  /* 0x0000000000007918 */ /* 0x000fc80000000000 */
[----:B------:R-:W-:Y:S02]  /*17ad0*/  IMAD.MOV.U32 R2, RZ, RZ, R4 ;  /* 0x000000ffff027224 */ /* 0x000fe400078e0004 */
[----:B------:R-:W-:Y:S02]  /*17ae0*/  IMAD.MOV.U32 R29, RZ, RZ, R5 ;  /* 0x000000ffff1d7224 */ /* 0x000fe400078e0005 */
[----:B------:R-:W-:Y:S01]  /*17af0*/  IMAD.MOV.U32 R10, RZ, RZ, R6 ;  /* 0x000000ffff0a7224 */ /* 0x000fe200078e0006 */
[----:B------:R-:W2:Y:S01]  /*17b00*/  LDL.LU.64 R4, [R1+0x680] ;  /* 0x0006800001047983 */ /* 0x000ea20000300a00 */
[----:B------:R-:W-:-:S03]  /*17b10*/  IMAD.MOV.U32 R11, RZ, RZ, R7 ;  /* 0x000000ffff0b7224 */ /* 0x000fc600078e0007 */
[----:B------:R-:W2:Y:S04]  /*17b20*/  LDL.LU.64 R6, [R1+0x688] ;  /* 0x0006880001067983 */ /* 0x000ea80000300a00 */
[----:B------:R-:W-:Y:S04]  /*17b30*/  STL.64 [R1+0x2048], R12 ;  /* 0x0020480c01007387 */ /* 0x000fe80000100a00 */
[----:B------:R-:W4:Y:S04]  /*17b40*/  LDL.LU.64 R16, [R1+0x630] ;  /* 0x0006300001107983 */ /* 0x000f280000300a00 */
[----:B------:R-:W2:Y:S04]  /*17b50*/  LDL.LU.64 R18, [R1+0x638] ;  /* 0x0006380001127983 */ /* 0x000ea80000300a00 */
[----:B--2---:R-:W-:Y:S04]  /*17b60*/  STL.64 [R1+0x2040], R18 ;  /* 0x0020401201007387 */ /* 0x004fe80000100a00 */
[----:B----4-:R0:W-:Y:S04]  /*17b70*/  STL.64 [R1+0x2038], R16 ;  /* 0x0020381001007387 */ /* 0x0101e80000100a00 */
[----:B0-----:R-:W2:Y:S04]  /*17b80*/  LDL.LU.64 R16, [R1+0x660] ;  /* 0x0006600001107983 */ /* 0x001ea80000300a00 */
[----:B------:R-:W4:Y:S01]  /*17b90*/  LDL.LU.64 R18, [R1+0x668] ;  /* 0x0006680001127983 */ /* 0x000f220000300a00 */
[----:B------:R-:W-:-:S15]  /*17ba0*/  HMMA.16816.F32 R24, R24, R8, R4 ;  /* 0x000000081818723c */ /* 0x000fde0000001804 */
[----:B------:R-:W-:-:S04]  /*17bb0*/  NOP ;  /* 0x0000000000007918 */ /* 0x000fc80000000000 */
[----:B------:R-:W-:Y:S02]  /*17bc0*/  IMAD.MOV.U32 R7, RZ, RZ, R24 ;  /* 0x000000ffff077224 */ /* 0x000fe400078e0018 */
[----:B------:R-:W-:Y:S02]  /*17bd0*/  IMAD.MOV.U32 R6, RZ, RZ, R25 ;  /* 0x000000ffff067224 */ /* 0x000fe400078e0019 */
[----:B------:R-:W-:Y:S01]  /*17be0*/  IMAD.MOV.U32 R5, RZ, RZ, R26 ;  /* 0x000000ffff057224 */ /* 0x000fe200078e001a */
[----:B----4-:R-:W-:Y:S04]  /*17bf0*/  STL.64 [R1+0x2058], R18 ;  /* 0x0020581201007387 */ /* 0x010fe80000100a00 */
[----:B--2---:R0:W-:Y:S04]  /*17c00*/  STL.64 [R1+0x2050], R16 ;  /* 0x0020501001007387 */ /* 0x0041e80000100a00 */
[----:B0-----:R-:W3:Y:S04]  /*17c10*/  LDL.LU.64 R16, [R1+0x670] ;  /* 0x0006700001107983 */ /* 0x001ee80000300a00 */
[----:B------:R-:W3:Y:S01]  /*17c20*/  LDL.LU.64 R18, [R1+0x678] ;  /* 0x0006780001127983 */ /* 0x000ee20000300a00 */
[----:B------:R-:W-:-:S03]  /*17c30*/  IMAD.MOV.U32 R4, RZ, RZ, R27 ;  /* 0x000000ffff047224 */ /* 0x000fc600078e001b */
[----:B------:R-:W0:Y:S01]  /*17c40*/  LDSM.16.MT88.4 R24, [R0+UR6+0x21000] ;  /* 0x021000060018783b */ /* 0x000e220008004200 */
[----:B------:R-:W-:Y:S02]  /*17c50*/  IMAD.MOV.U32 R12, RZ, RZ, R15 ;  /* 0x000000ffff0c7224 */ /* 0x000fe400078e000f */
[----:B------:R-:W-:Y:S01]  /*17c60*/  IMAD.MOV.U32 R13, RZ, RZ, R14 ;  /* 0x000000ffff0d7224 */ /* 0x000fe200078e000e */
[----:B0-----:R-:W-:Y:S04]  /*17c70*/  STL.64 [R1+0x1fe0], R26 ;  /* 0x001fe01a01007387 */ /* 0x001fe80000100a00 */
[----:B------:R0:W-:Y:S04]  /*17c80*/  STL.64 [R1+0x1fd8], R24 ;  /* 0x001fd81801007387 */ /* 0x0001e80000100a00 */
[----:B0-----:R-:W2:Y:S04]  /*17c90*/  LDL.LU.64 R24, [R1+0x620] ;  /* 0x0006200001187983 */ /* 0x001ea80000300a00 */
[----:B------:R-:W2:Y:S01]  /*17ca0*/  LDL.LU.64 R26, [R1+0x628] ;  /* 0x00062800011a7983 */ /* 0x000ea20000300a00 */
[----:B---3--:R-:W-:Y:S03]  /*17cb0*/  HMMA.16816.F32 R12, R20, R12, R16 ;  /* 0x0000000c140c723c */ /* 0x008fe60000001810 */
[----:B------:R-:W3:Y:S04]  /*17cc0*/  LDL.LU.64 R18, [R1+0x2058] ;  /* 0x0020580001127983 */ /* 0x000ee80000300a00 */
[----:B------:R-:W3:-:S12]  /*17cd0*/  LDL.LU.64 R16, [R1+0x2050] ;  /* 0x0020500001107983 */ /* 0x000ed80000300a00 */
[----:B------:R0:W-:Y:S04]  /*17ce0*/  STL.64 [R1+0x1c0], R12 ;  /* 0x0001c00c01007387 */ /* 0x0001e80000100a00 */
[----:B------:R-:W-:Y:S04]  /*17cf0*/  STL.64 [R1+0x1c8], R14 ;  /* 0x0001c80e01007387 */ /* 0x000fe80000100a00 */
[----:B0-----:R-:W3:Y:S02]  /*17d00*/  LDL.LU.64 R12, [R1+0x2048] ;  /* 0x00204800010c7983 */ /* 0x001ee40000300a00 */
[----:B---3--:R-:W-:-:S15]  /*17d10*/  HMMA.16816.F32 R16, R20, R12, R16 ;  /* 0x0000000c1410723c */ /* 0x008fde0000001810 */
[----:B------:R-:W-:-:S04]  /*17d20*/  NOP ;  /* 0x0000000000007918 */ /* 0x000fc80000000000 */
[----:B------:R-:W-:Y:S04]  /*17d30*/  STL.64 [R1+0x1b0], R16 ;  /* 0x0001b01001007387 */ /* 0x000fe80000100a00 */
[----:B------:R0:W-:Y:S04]  /*17d40*/  STL.64 [R1+0x1b8], R18 ;  /* 0x0001b81201007387 */ /* 0x0001e80000100a00 */
[----:B0-----:R-:W3:Y:S04]  /*17d50*/  LDL.LU.64 R18, [R1+0x2040] ;  /* 0x0020400001127983 */ /* 0x001ee80000300a00 */
[----:B------:R-:W3:Y:S02]  /*17d60*/  LDL.LU.64 R16, [R1+0x2038] ;  /* 0x0020380001107983 */ /* 0x000ee40000300a00 */
[----:B---3--:R-:W-:Y:S02]  /*17d70*/  HMMA.16816.F32 R20, R20, R8, R16 ;  /* 0x000000081414723c */ /* 0x008fe40000001810 */
[----:B------:R-:W2:Y:S04]  /*17d80*/  LDL.LU.64 R18, [R1+0x2030] ;  /* 0x0020300001127983 */ /* 0x000ea80000300a00 */
[----:B------:R-:W2:-:S13]  /*17d90*/  LDL.LU.64 R16, [R1+0x2028] ;  /* 0x0020280001107983 */ /* 0x000e9a0000300a00 */
[----:B------:R0:W-:Y:S04]  /*17da0*/  STL.64 [R1+0x190], R20 ;  /* 0x0001901401007387 */ /* 0x0001e80000100a00 */
[----:B------:R1:W-:Y:S04]  /*17db0*/  STL.64 [R1+0x198], R22 ;  /* 0x0001981601007387 */ /* 0x0003e80000100a00 */
[----:B0-----:R-:W2:Y:S02]  /*17dc0*/  LDL.LU.64 R20, [R1] ;  /* 0x0000000001147983 */ /* 0x001ea40000300a00 */
[----:B--2---:R-:W-:Y:S01]  /*17dd0*/  HMMA.16816.F32 R24, R16, R20, R24 ;  /* 0x000000141018723c */ /* 0x004fe20000001818 */
[----:B------:R-:W-:-:S02]  /*17de0*/  IMAD.MOV.U32 R14, RZ, RZ, R20 ;  /* 0x000000ffff0e7224 */ /* 0x000fc400078e0014 */
[----:B------:R-:W-:-:S15]  /*17df0*/  IMAD.MOV.U32 R15, RZ, RZ, R21 ;  /* 0x000000ffff0f7224 */ /* 0x000fde00078e0015 */
[----:B------:R-:W-:Y:S01]  /*17e00*/  NOP ;  /* 0x0000000000007918 */ /* 0x000fe20000000000 */
[----:B-1----:R-:W-:Y:S02]  /*17e10*/  IMAD.MOV.U32 R23, RZ, RZ, R24 ;  /* 0x000000ffff177224 */ /* 0x002fe400078e0018 */
[----:B------:R-:W-:Y:S02]  /*17e20*/  IMAD.MOV.U32 R22, RZ, RZ, R25 ;  /* 0x000000ffff167224 */ /* 0x000fe400078e0019 */
[----:B------:R-:W-:Y:S01]  /*17e30*/  IMAD.MOV.U32 R21, RZ, RZ, R26 ;  /* 0x000000ffff157224 */ /* 0x000fe200078e001a */
[----:B------:R-:W2:Y:S01]  /*17e40*/  LDL.LU.64 R24, [R1+0x610] ;  /* 0x0006100001187983 */ /* 0x000ea20000300a00 */
[----:B------:R-:W-:-:S03]  /*17e50*/  IMAD.MOV.U32 R20, RZ, RZ, R27 ;  /* 0x000000ffff147224 */ /* 0x000fc600078e001b */
[----:B------:R-:W2:Y:S04]  /*17e60*/  LDL.LU.64 R26, [R1+0x618] ;  /* 0x00061800011a7983 */ /* 0x000ea80000300a00 */
[----:B------:R0:W-:Y:S04]  /*17e70*/  STL.64 [R1+0x1f50], R22 ;  /* 0x001f501601007387 */ /* 0x0001e80000100a00 */
[----:B------:R1:W-:Y:S01]  /*17e80*/  STL.64 [R1+0x1f48], R20 ;  /* 0x001f481401007387 */ /* 0x0003e20000100a00 */
[----:B0-----:R-:W-:Y:S02]  /*17e90*/  IMAD.MOV.U32 R22, RZ, RZ, R5 ;  /* 0x000000ffff167224 */ /* 0x001fe400078e0005 */
[----:B------:R-:W-:-:S02]  /*17ea0*/  IMAD.MOV.U32 R23, RZ, RZ, R4 ;  /* 0x000000ffff177224 */ /* 0x000fc400078e0004 */
[----:B-1----:R-:W-:Y:S01]  /*17eb0*/  IMAD.MOV.U32 R20, RZ, RZ, R7 ;  /* 0x000000ffff147224 */ /* 0x002fe200078e0007 */
[----:B------:R-:W3:Y:S01]  /*17ec0*/  LDL.LU.64 R4, [R1+0x600] ;  /* 0x0006000001047983 */ /* 0x000ee20000300a00 */
[----:B------:R-:W-:-:S03]  /*17ed0*/  IMAD.MOV.U32 R21, RZ, RZ, R6 ;  /* 0x000000ffff157224 */ /* 0x000fc600078e0006 */
[----:B------:R-:W3:Y:S04]  /*17ee0*/  LDL.LU.64 R6, [R1+0x608] ;  /* 0x0006080001067983 */ /* 0x000ee80000300a00 */
[----:B------:R-:W-:Y:S04]  /*17ef0*/  STL.64 [R1+0x1f60], R22 ;  /* 0x001f601601007387 */ /* 0x000fe80000100a00 */
[----:B------:R0:W-:Y:S02]  /*17f00*/  STL.64 [R1+0x1f58], R20 ;  /* 0x001f581401007387 */ /* 0x0001e40000100a00 */
[----:B0-----:R-:W-:-:S02]  /*17f10*/  IMAD.MOV.U32 R20, RZ, RZ, R2 ;  /* 0x000000ffff147224 */ /* 0x001fc400078e0002 */
[----:B------:R-:W4:Y:S01]  /*17f20*/  LDL.LU R2, [R1+0x2024] ;  /* 0x0020240001027983 */ /* 0x000f220000300800 */
[----:B------:R-:W-:-:S03]  /*17f30*/  IMAD.MOV.U32 R21, RZ, RZ, R29 ;  /* 0x000000ffff157224 */ /* 0x000fc600078e001d */
[----:B------:R-:W4:Y:S01]  /*17f40*/  LDL.LU R29, [R1+0x2020] ;  /* 0x00202000011d7983 */ /* 0x000f220000300800 */
[----:B------:R-:W-:Y:S02]  /*17f50*/  IMAD.MOV.U32 R22, RZ, RZ, R10 ;  /* 0x000000ffff167224 */ /* 0x000fe400078e000a */
[----:B------:R-:W-:Y:S01]  /*17f60*/  IMAD.MOV.U32 R23, RZ, RZ, R11 ;  /* 0x000000ffff177224 */ /* 0x000fe200078e000b */
[----:B------:R-:W4:Y:S04]  /*17f70*/  LDL.LU R10, [R1+0x201c] ;  /* 0x00201c00010a7983 */ /* 0x000f280000300800 */
[----:B------:R-:W4:Y:S04]  /*17f80*/  LDL.LU R11, [R1+0x2018] ;  /* 0x00201800010b7983 */ /* 0x000f280000300800 */
[----:B------:R-:W-:Y:S04]  /*17f90*/  STL.64 [R1+0x1f70], R22 ;  /* 0x001f701601007387 */ /* 0x000fe80000100a00 */
[----:B------:R0:W-:Y:S02]  /*17fa0*/  STL.64 [R1+0x1f68], R20 ;  /* 0x001f681401007387 */ /* 0x0001e40000100a00 */
[----:B0-----:R-:W-:-:S02]  /*17fb0*/  IMAD.MOV.U32 R20, RZ, RZ, R14 ;  /* 0x000000ffff147224 */ /* 0x001fc400078e000e */
[----:B------:R-:W4:Y:S01]  /*17fc0*/  LDL.LU R14, [R1+0x2014] ;  /* 0x00201400010e7983 */ /* 0x000f220000300800 */
[----:B------:R-:W-:-:S03]  /*17fd0*/  IMAD.MOV.U32 R21, RZ, RZ, R15 ;  /* 0x000000ffff157224 */ /* 0x000fc600078e000f */
[----:B------:R-:W4:Y:S01]  /*17fe0*/  LDL.LU R15, [R1+0x2010] ;  /* 0x00201000010f7983 */ /* 0x000f220000300800 */
[C---:B--2---:R-:W-:Y:S08]  /*17ff0*/  HMMA.16816.F32 R24, R16.reuse, R12, R24 ;  /* 0x0000000c1018723c */ /* 0x044ff00000001818 */
[----:B---3--:R-:W-:Y:S11]  /*18000*/  HMMA.16816.F32 R16, R16, R8, R4 ;  /* 0x000000081010723c */ /* 0x008ff60000001804 */
[----:B------:R0:W-:Y:S04]  /*18010*/  STL.64 [R1+0xf0], R24 ;  /* 0x0000f01801007387 */ /* 0x0001e80000100a00 */
[----:B0-----:R-:W2:Y:S01]  /*18020*/  LDL.LU.64 R24, [R1+0x5e0] ;  /* 0x0005e00001187983 */ /* 0x001ea20000300a00 */
[----:B----4-:R-:W-:-:S02]  /*18030*/  IMAD.MOV.U32 R23, RZ, RZ, R2 ;  /* 0x000000ffff177224 */ /* 0x010fc400078e0002 */
[----:B------:R-:W-:Y:S02]  /*18040*/  IMAD.MOV.U32 R2, RZ, RZ, R27 ;  /* 0x000000ffff027224 */ /* 0x000fe400078e001b */
[----:B------:R-:W-:Y:S02]  /*18050*/  IMAD.MOV.U32 R22, RZ, RZ, R29 ;  /* 0x000000ffff167224 */ /* 0x000fe400078e001d */
[----:B------:R-:W-:Y:S02]  /*18060*/  IMAD.MOV.U32 R29, RZ, RZ, R26 ;  /* 0x000000ffff1d7224 */ /* 0x000fe400078e001a */
[----:B------:R-:W2:Y:S04]  /*18070*/  LDL.LU.64 R26, [R1+0x5e8] ;  /* 0x0005e800011a7983 */ /* 0x000ea80000300a00 */
[----:B------:R-:W2:Y:S04]  /*18080*/  LDL.LU.64 R6, [R1+0x2008] ;  /* 0x0020080001067983 */ /* 0x000ea80000300a00 */
[----:B------:R-:W2:Y:S04]  /*18090*/  LDL.LU.64 R4, [R1+0x2000] ;  /* 0x0020000001047983 */ /* 0x000ea80000300a00 */
[----:B------:R-:W-:Y:S04]  /*180a0*/  STL.64 [R1+0x1ff8], R10 ;  /* 0x001ff80a01007387 */ /* 0x000fe80000100a00 */
[----:B------:R-:W-:Y:S04]  /*180b0*/  STL.64 [R1+0x1ff0], R8 ;  /* 0x001ff00801007387 */ /* 0x000fe80000100a00 */
[----:B------:R0:W-:Y:S04]  /*180c0*/  STL.64 [R1+0x70], R16 ;  /* 0x0000701001007387 */ /* 0x0001e80000100a00 */
[----:B------:R1:W-:Y:S04]  /*180d0*/  STL.64 [R1+0x78], R18 ;  /* 0x0000781201007387 */ /* 0x0003e80000100a00 */
[----:B0-----:R-:W3:Y:S04]  /*180e0*/  LDL.LU R16, [R1+0xb0] ;  /* 0x0000b00001107983 */ /* 0x001ee80000300800 */
[----:B------:R-:W3:Y:S04]  /*180f0*/  LDL.LU R17, [R1+0xb4] ;  /* 0x0000b40001117983 */ /* 0x000ee80000300800 */
[----:B-1----:R-:W4:Y:S04]  /*18100*/  LDL.LU R18, [R1+0xb8] ;  /* 0x0000b80001127983 */ /* 0x002f280000300800 */
[----:B------:R-:W4:Y:S04]  /*18110*/  LDL.LU R19, [R1+0xbc] ;  /* 0x0000bc0001137983 */ /* 0x000f280000300800 */
[----:B----4-:R0:W-:Y:S04]  /*18120*/  STL.64 [R1+0x1fa8], R18 ;  /* 0x001fa81201007387 */ /* 0x0101e80000100a00 */
[----:B---3--:R-:W-:Y:S04]  /*18130*/  STL.64 [R1+0x1fa0], R16 ;  /* 0x001fa01001007387 */ /* 0x008fe80000100a00 */
[----:B0-----:R-:W3:Y:S01]  /*18140*/  LDL.64 R18, [R1+0x38] ;  /* 0x0000380001127983 */ /* 0x001ee20000100a00 */
[C---:B--2---:R-:W-:Y:S03]  /*18150*/  HMMA.16816.F32 R24, R4.reuse, R20, R24 ;  /* 0x000000140418723c */ /* 0x044fe60000001818 */
[----:B---3--:R0:W-:Y:S04]  /*18160*/  STL.64 [R1+0x1fb8], R18 ;  /* 0x001fb81201007387 */ /* 0x0081e80000100a00 */
[----:B0-----:R-:W2:Y:S04]  /*18170*/  LDL.64 R18, [R1+0x48] ;  /* 0x0000480001127983 */ /* 0x001ea80000100a00 */
[----:B--2---:R0:W-:Y:S04]  /*18180*/  STL.64 [R1+0x1fc0], R18 ;  /* 0x001fc01201007387 */ /* 0x0041e80000100a00 */
[----:B0-----:R-:W2:Y:S04]  /*18190*/  LDL R18, [R1+0x58] ;  /* 0x0000580001127983 */ /* 0x001ea80000100800 */
[----:B------:R-:W2:Y:S04]  /*181a0*/  LDL R19, [R1+0x5c] ;  /* 0x00005c0001137983 */ /* 0x000ea80000100800 */
[----:B------:R-:W3:Y:S04]  /*181b0*/  LDL.LU.64 R8, [R1+0x5d0] ;  /* 0x0005d00001087983 */ /* 0x000ee80000300a00 */
[----:B------:R-:W3:Y:S04]  /*181c0*/  LDL.LU.64 R10, [R1+0x5d8] ;  /* 0x0005d800010a7983 */ /* 0x000ee80000300a00 */
[----:B------:R-:W-:Y:S04]  /*181d0*/  STL.64 [R1+0x200], R24 ;  /* 0x0002001801007387 */ /* 0x000fe80000100a00 */
[----:B------:R-:W-:Y:S04]  /*181e0*/  STL.64 [R1+0x208], R26 ;  /* 0x0002081a01007387 */ /* 0x000fe80000100a00 */
[----:B------:R0:W-:Y:S04]  /*181f0*/  STL.64 [R1+0x1f80], R22 ;  /* 0x001f801601007387 */ /* 0x0001e80000100a00 */
[----:B0-----:R-:W4:Y:S04]  /*18200*/  LDL R22, [R1+0x18] ;  /* 0x0000180001167983 */ /* 0x001f280000100800 */
[----:B------:R-:W4:Y:S04]  /*18210*/  LDL R23, [R1+0x1c] ;  /* 0x00001c0001177983 */ /* 0x000f280000100800 */
[----:B----4-:R0:W-:Y:S04]  /*18220*/  STL.64 [R1+0x1f98], R22 ;  /* 0x001f981601007387 */ /* 0x0101e80000100a00 */
[----:B0-----:R-:W4:Y:S01]  /*18230*/  LDL.64 R22, [R1+0x28] ;  /* 0x0000280001167983 */ /* 0x001f220000100a00 */
[----:B---3--:R-:W-:Y:S03]  /*18240*/  HMMA.16816.F32 R8, R4, R12, R8 ;  /* 0x0000000c0408723c */ /* 0x008fe60000001808 */
[----:B----4-:R0:W-:Y:S04]  /*18250*/  STL.64 [R1+0x1fb0], R22 ;  /* 0x001fb01601007387 */ /* 0x0101e80000100a00 */
[----:B------:R-:W3:Y:S04]  /*18260*/  LDL.LU R20, [R1+0xc0] ;  /* 0x0000c00001147983 */ /* 0x000ee80000300800 */
[----:B------:R-:W3:Y:S04]  /*18270*/  LDL.LU R21, [R1+0xc4] ;  /* 0x0000c40001157983 */ /* 0x000ee80000300800 */
[----:B0-----:R-:W4:Y:S04]  /*18280*/  LDL.LU R22, [R1+0xc8] ;  /* 0x0000c80001167983 */ /* 0x001f280000300800 */
[----:B------:R-:W4:Y:S04]  /*18290*/  LDL.LU R23, [R1+0xcc] ;  /* 0x0000cc0001177983 */ /* 0x000f280000300800 */
[----:B------:R-:W2:Y:S04]  /*182a0*/  LDL.LU.64 R24, [R1+0x5b0] ;  /* 0x0005b00001187983 */ /* 0x000ea80000300a00 */
[----:B------:R-:W2:Y:S04]  /*182b0*/  LDL.LU.64 R26, [R1+0x5b8] ;  /* 0x0005b800011a7983 */ /* 0x000ea80000300a00 */
[----:B----4-:R-:W-:Y:S04]  /*182c0*/  STL.64 [R1+0x1fd0], R22 ;  /* 0x001fd01601007387 */ /* 0x010fe80000100a00 */
[----:B---3--:R0:W-:Y:S04]  /*182d0*/  STL.64 [R1+0x1fc8], R20 ;  /* 0x001fc81401007387 */ /* 0x0081e80000100a00 */
[----:B0-----:R-:W3:Y:S04]  /*182e0*/  LDL.LU R20, [R1+0xe0] ;  /* 0x0000e00001147983 */ /* 0x001ee80000300800 */
[----:B------:R-:W3:Y:S04]  /*182f0*/  LDL.LU R21, [R1+0xe4] ;  /* 0x0000e40001157983 */ /* 0x000ee80000300800 */
[----:B------:R-:W3:Y:S04]  /*18300*/  LDL.LU R22, [R1+0xe8] ;  /* 0x0000e80001167983 */ /* 0x000ee80000300800 */
[----:B------:R-:W3:Y:S04]  /*18310*/  LDL.LU R23, [R1+0xec] ;  /* 0x0000ec0001177983 */ /* 0x000ee80000300800 */
[----:B------:R-:W-:Y:S04]  /*18320*/  STL.64 [R1+0x230], R8 ;  /* 0x0002300801007387 */ /* 0x000fe80000100a00 */
[----:B------:R0:W-:Y:S04]  /*18330*/  STL.64 [R1+0x238], R10 ;  /* 0x0002380a01007387 */ /* 0x0001e80000100a00 */
[----:B0-----:R-:W4:Y:S04]  /*18340*/  LDL.LU.64 R10, [R1+0x1ff8] ;  /* 0x001ff800010a7983 */ /* 0x001f280000300a00 */
[----:B------:R-:W2:Y:S04]  /*18350*/  LDL.LU.64 R8, [R1+0x1ff0] ;  /* 0x001ff00001087983 */ /* 0x000ea80000300a00 */
[----:B------:R0:W-:Y:S04]  /*18360*/  STL.64 [R1+0x1f78], R14 ;  /* 0x001f780e01007387 */ /* 0x0001e80000100a00 */
[----:B------:R-:W3:Y:S04]  /*18370*/  LDL.LU R12, [R1+0x90] ;  /* 0x00009000010c7983 */ /* 0x000ee80000300800 */
[----:B------:R-:W3:Y:S01]  /*18380*/  LDL.LU R13, [R1+0x94] ;  /* 0x00009400010d7983 */ /* 0x000ee20000300800 */
[----:B0-----:R-:W-:-:S02]  /*18390*/  IMAD.MOV.U32 R14, RZ, RZ, R3 ;  /* 0x000000ffff0e7224 */ /* 0x001fc400078e0003 */
[----:B------:R-:W-:Y:S01]  /*183a0*/  IMAD.MOV.U32 R15, RZ, RZ, R28 ;  /* 0x000000ffff0f7224 */ /* 0x000fe200078e001c */
[----:B------:R-:W4:Y:S04]  /*183b0*/  LDL.LU R3, [R1+0x1fe8] ;  /* 0x001fe80001037983 */ /* 0x000f280000300800 */
[----:B------:R-:W-:Y:S01]  /*183c0*/  STL.64 [R1+0x1f90], R14 ;  /* 0x001f900e01007387 */ /* 0x000fe20000100a00 */
[----:B--2---:R-:W-:Y:S03]  /*183d0*/  HMMA.16816.F32 R4, R4, R8, R24 ;  /* 0x000000080404723c */ /* 0x004fe60000001818 */
[----:B---3--:R0:W-:Y:S04]  /*183e0*/  STL.64 [R1+0x1f88], R12 ;  /* 0x001f880c01007387 */ /* 0x0081e80000100a00 */
[----:B0-----:R-:W2:Y:S04]  /*183f0*/  LDL.LU R12, [R1+0xa0] ;  /* 0x0000a000010c7983 */ /* 0x001ea80000300800 */
[----:B------:R-:W2:Y:S04]  /*18400*/  LDL.LU R13, [R1+0xa4] ;  /* 0x0000a400010d7983 */ /* 0x000ea80000300800 */
[----:B------:R-:W2:Y:S04]  /*18410*/  LDL.LU R14, [R1+0xa8] ;  /* 0x0000a800010e7983 */ /* 0x000ea80000300800 */
[----:B------:R-:W2:Y:S04]  /*18420*/  LDL.LU R15, [R1+0xac] ;  /* 0x0000ac00010f7983 */ /* 0x000ea80000300800 */
[----:B------:R-:W3:Y:S04]  /*18430*/  LDL.LU.64 R26, [R1+0x1fe0] ;  /* 0x001fe000011a7983 */ /* 0x000ee80000300a00 */
[----:B------:R-:W3:Y:S01]  /*18440*/  LDL.LU.64 R24, [R1+0x1fd8] ;  /* 0x001fd80001187983 */ /* 0x000ee20000300a00 */
[----:B------:R-:W-:-:S03]  /*18450*/  IMAD.MOV.U32 R28, RZ, RZ, R7 ;  /* 0x000000ffff1c7224 */ /* 0x000fc600078e0007 */
[----:B------:R0:W-:Y:S04]  /*18460*/  STL.64 [R1+0x220], R4 ;  /* 0x0002200401007387 */ /* 0x0001e80000100a00 */
[----:B------:R1:W-:Y:S04]  /*18470*/  STL [R1+0x228], R6 ;  /* 0x0002280601007387 */ /* 0x0003e80000100800 */
[----:B0-----:R-:W2:Y:S04]  /*18480*/  LDL.LU R4, [R1+0xd0] ;  /* 0x0000d00001047983 */ /* 0x001ea80000300800 */
[----:B------:R-:W2:Y:S04]  /*18490*/  LDL.LU R5, [R1+0xd4] ;  /* 0x0000d40001057983 */ /* 0x000ea80000300800 */
[----:B-1----:R-:W2:Y:S04]  /*184a0*/  LDL.LU R6, [R1+0xd8] ;  /* 0x0000d80001067983 */ /* 0x002ea80000300800 */
[----:B------:R-:W2:Y:S04]  /*184b0*/  LDL.LU R7, [R1+0xdc] ;  /* 0x0000dc0001077983 */ /* 0x000ea80000300800 */
[----:B------:R-:W-:Y:S01]  /*184c0*/  STL [R1+0x1ea0], R28 ;  /* 0x001ea01c01007387 */ /* 0x000fe20000100800 */
[----:B---3--:R-:W-:Y:S03]  /*184d0*/  HMMA.16816.F32 R16, R24, R18, R20 ;  /* 0x000000121810723c */ /* 0x008fe60000001814 */
[----:B------:R-:W3:Y:S04]  /*184e0*/  LDL.LU.64 R22, [R1+0x1fd0] ;  /* 0x001fd00001167983 */ /* 0x000ee80000300a00 */
[----:B------:R-:W3:-:S12]  /*184f0*/  LDL.LU.64 R20, [R1+0x1fc8] ;  /* 0x001fc80001147983 */ /* 0x000ed80000300a00 */
[----:B------:R-:W-:Y:S04]  /*18500*/  STL.64 [R1+0x270], R16 ;  /* 0x0002701001007387 */ /* 0x000fe80000100a00 */
[----:B------:R0:W-:Y:S04]  /*18510*/  STL.64 [R1+0x278], R18 ;  /* 0x0002781201007387 */ /* 0x0001e80000100a00 */
[----:B0-----:R-:W2:Y:S02]  /*18520*/  LDL.LU.64 R18, [R1+0x1fc0] ;  /* 0x001fc00001127983 */ /* 0x001ea40000300a00 */
[----:B--2---:R-:W-:-:S15]  /*18530*/  HMMA.16816.F32 R4, R24, R18, R4 ;  /* 0x000000121804723c */ /* 0x004fde0000001804 */
[----:B------:R-:W-:-:S04]  /*18540*/  NOP ;  /* 0x0000000000007918 */ /* 0x000fc80000000000 */
[----:B------:R-:W-:Y:S04]  /*18550*/  STL.64 [R1+0x290], R4 ;  /* 0x0002900401007387 */ /* 0x000fe80000100a00 */
[----:B------:R0:W-:Y:S02]  /*18560*/  STL.64 [R1+0x298], R6 ;  /* 0x0002980601007387 */ /* 0x0001e40000100a00 */
[----:B0-----:R-:W-:Y:S02]  /*18570*/  IMAD.MOV.U32 R7, RZ, RZ, R18 ;  /* 0x000000ffff077224 */ /* 0x001fe400078e0012 */
[----:B------:R-:W-:Y:S02]  /*18580*/  IMAD.MOV.U32 R6, RZ, RZ, R19 ;  /* 0x000000ffff067224 */ /* 0x000fe400078e0013 */
[----:B------:R-:W3:Y:S02]  /*18590*/  LDL.LU.64 R18, [R1+0x1fb8] ;  /* 0x001fb80001127983 */ /* 0x000ee40000300a00 */
[----:B---3--:R-:W-:Y:S01]  /*185a0*/  HMMA.16816.F32 R20, R24, R18, R20 ;  /* 0x000000121814723c */ /* 0x008fe20000001814 */
[----:B------:R-:W-:-:S02]  /*185b0*/  IMAD.MOV.U32 R5, RZ, RZ, R18 ;  /* 0x000000ffff057224 */ /* 0x000fc400078e0012 */
[----:B------:R-:W-:-:S15]  /*185c0*/  IMAD.MOV.U32 R4, RZ, RZ, R19 ;  /* 0x000000ffff047224 */ /* 0x000fde00078e0013 */
[----:B------:R-:W-:Y:S01]  /*185d0*/  NOP ;  /* 0x0000000000007918 */ /* 0x000fe20000000000 */
[----:B------:R-:W-:Y:S04]  /*185e0*/  STL.64 [R1+0x2c0], R20 ;  /* 0x0002c01401007387 */ /* 0x000fe80000100a00 */
[----:B------:R0:W-:Y:S04]  /*185f0*/  STL.64 [R1+0x2c8], R22 ;  /* 0x0002c81601007387 */ /* 0x0001e80000100a00 */
[----:B0-----:R-:W2:Y:S04]  /*18600*/  LDL.LU.64 R22, [R1+0x1fb0] ;  /* 0x001fb00001167983 */ /* 0x001ea80000300a00 */
[----:B------:R-:W2:Y:S04]  /*18610*/  LDL.LU.64 R18, [R1+0x1fa8] ;  /* 0x001fa80001127983 */ /* 0x000ea80000300a00 */
[----:B------:R-:W2:Y:S02]  /*18620*/  LDL.LU.64 R16, [R1+0x1fa0] ;  /* 0x001fa00001107983 */ /* 0x000ea40000300a00 */
[----:B--2---:R-:W-:-:S15]  /*18630*/  HMMA.16816.F32 R16, R24, R22, R16 ;  /* 0x000000161810723c */ /* 0x004fde0000001810 */
[----:B------:R-:W-:-:S04]  /*18640*/  NOP ;  /* 0x0000000000007918 */ /* 0x000fc80000000000 */
[----:B------:R0:W-:Y:S04]  /*18650*/  STL.64 [R1+0x2e0], R16 ;  /* 0x0002e01001007387 */ /* 0x0001e80000100a00 */
[----:B------:R-:W-:Y:S01]  /*18660*/  STL.64 [R1+0x2e8], R18 ;  /* 0x0002e81201007387 */ /* 0x000fe20000100a00 */
[----:B0-----:R-:W-:Y:S02]  /*18670*/  IMAD.MOV.U32 R17, RZ, RZ, R22 ;  /* 0x000000ffff117224 */ /* 0x001fe400078e0016 */
[----:B------:R-:W-:Y:S02]  /*18680*/  IMAD.MOV.U32 R16, RZ, RZ, R23 ;  /* 0x000000ffff107224 */ /* 0x000fe400078e0017 */
[----:B------:R-:W2:Y:S02]  /*18690*/  LDL.LU.64 R22, [R1+0x1f98] ;  /* 0x001f980001167983 */ /* 0x000ea40000300a00 */
[----:B--2---:R-:W-:Y:S02]  /*186a0*/  HMMA.16816.F32 R20, R24, R22, R12 ;  /* 0x000000161814723c */ /* 0x004fe4000000180c */
[----:B------:R-:W2:Y:S04]  /*186b0*/  LDL.LU.64 R14, [R1+0x1f90] ;  /* 0x001f9000010e7983 */ /* 0x000ea80000300a00 */
[----:B------:R-:W2:-:S13]  /*186c0*/  LDL.LU.64 R12, [R1+0x1f88] ;  /* 0x001f8800010c7983 */ /* 0x000e9a0000300a00 */
[----:B------:R-:W-:Y:S04]  /*186d0*/  STL.64 [R1+0x2f0], R20 ;  /* 0x0002f01401007387 */ /* 0x000fe80000100a00 */
[----:B------:R0:W-:Y:S04]  /*186e0*/  STL.64 [R1+0x2f8], R22 ;  /* 0x0002f81601007387 */ /* 0x0001e80000100a00 */
[----:B0-----:R-:W2:Y:S02]  /*186f0*/  LDL.LU.64 R22, [R1+0x1f80] ;  /* 0x001f800001167983 */ /* 0x001ea40000300a00 */
        /* <DEDUP_REMOVED lines=11> */
[----:B0-----:R-:W4:Y:S04]  /*187b0*/  LDL.LU.64 R22, [R1+0x1f60] ;  /* 0x001f600001167983 */ /* 0x001f280000300a00 */
[----:B------:R-:W4:Y:S02]  /*187c0*/  LDL.LU.64 R20, [R1+0x1f58] ;  /* 0x001f580001147983 */ /* 0x000f240000300a00 */
[----:B----4-:R-:W-:Y:S02]  /*187d0*/  HMMA.16816.F32 R24, R24, R10, R20 ;  /* 0x0000000a1818723c */ /* 0x010fe40000001814 */
[----:B------:R-:W2:Y:S04]  /*187e0*/  LDL.LU.64 R22, [R1+0x1f50] ;  /* 0x001f500001167983 */ /* 0x000ea80000300a00 */
[----:B------:R-:W3:Y:S04]  /*187f0*/  LDL.LU.64 R20, [R1+0x1f48] ;  /* 0x001f480001147983 */ /* 0x000ee80000300a00 */
[----:B------:R-:W-:Y:S09]  /*18800*/  STL.64 [R1+0x1ee0], R10 ;  /* 0x001ee00a01007387 */ /* 0x000ff20000100a00 */
[----:B------:R-:W-:-:S02]  /*18810*/  IMAD.MOV.U32 R9, RZ, RZ, R26 ;  /* 0x000000ffff097224 */ /* 0x000fc400078e001a */
[----:B------:R-:W-:-:S05]  /*18820*/  IMAD.MOV.U32 R8, RZ, RZ, R27 ;  /* 0x000000ffff087224 */ /* 0x000fca00078e001b */
[----:B------:R2:W-:Y:S02]  /*18830*/  STL.64 [R1+0x1ed8], R8 ;  /* 0x001ed80801007387 */ /* 0x0005e40000100a00 */
[----:B--2---:R-:W-:Y:S02]  /*18840*/  IMAD.MOV.U32 R8, RZ, RZ, R23 ;  /* 0x000000ffff087224 */ /* 0x004fe400078e0017 */
[----:B------:R-:W-:Y:S02]  /*18850*/  IMAD.MOV.U32 R9, RZ, RZ, R22 ;  /* 0x000000ffff097224 */ /* 0x000fe400078e0016 */
[----:B---3--:R-:W-:Y:S02]  /*18860*/  IMAD.MOV.U32 R10, RZ, RZ, R21 ;  /* 0x000000ffff0a7224 */ /* 0x008fe400078e0015 */
[----:B------:R-:W-:-:S05]  /*18870*/  IMAD.MOV.U32 R11, RZ, RZ, R20 ;  /* 0x000000ffff0b7224 */ /* 0x000fca00078e0014 */
[----:B------:R0:W-:Y:S04]  /*18880*/  STL.64 [R1+0x1ef0], R10 ;  /* 0x001ef00a01007387 */ /* 0x0001e80000100a00 */
[----:B------:R-:W-:Y:S04]  /*18890*/  STL.64 [R1+0x1ee8], R8 ;  /* 0x001ee80801007387 */ /* 0x000fe80000100a00 */
[----:B0-----:R-:W2:Y:S01]  /*188a0*/  LDL.LU.64 R10, [R1+0x18] ;  /* 0x00001800010a7983 */ /* 0x001ea20000300a00 */
[----:B------:R-:W-:Y:S02]  /*188b0*/  IMAD.MOV.U32 R26, RZ, RZ, R7 ;  /* 0x000000ffff1a7224 */ /* 0x000fe400078e0007 */
[----:B------:R-:W-:-:S02]  /*188c0*/  IMAD.MOV.U32 R27, RZ, RZ, R6 ;  /* 0x000000ffff1b7224 */ /* 0x000fc400078e0006 */
[----:B------:R-:W-:Y:S02]  /*188d0*/  IMAD.MOV.U32 R13, RZ, RZ, R24 ;  /* 0x000000ffff0d7224 */ /* 0x000fe400078e0018 */
[----:B------:R-:W-:Y:S01]  /*188e0*/  IMAD.MOV.U32 R12, RZ, RZ, R25 ;  /* 0x000000ffff0c7224 */ /* 0x000fe200078e0019 */
[----:B--2---:R0:W-:Y:S04]  /*188f0*/  STL.64 [R1+0x1f00], R10 ;  /* 0x001f000a01007387 */ /* 0x0041e80000100a00 */
[----:B------:R-:W-:Y:S01]  /*18900*/  STL.64 [R1+0x1f38], R26 ;  /* 0x001f381a01007387 */ /* 0x000fe20000100a00 */
[----:B0-----:R-:W-:Y:S02]  /*18910*/  IMAD.MOV.U32 R10, RZ, RZ, R17 ;  /* 0x000000ffff0a7224 */ /* 0x001fe400078e0011 */
[----:B------:R-:W-:-:S05]  /*18920*/  IMAD.MOV.U32 R11, RZ, RZ, R16 ;  /* 0x000000ffff0b7224 */ /* 0x000fca00078e0010 */
[----:B------:R0:W-:Y:S04]  /*18930*/  STL.64 [R1+0x1f18], R10 ;  /* 0x001f180a01007387 */ /* 0x0001e80000100a00 */
[----:B------:R-:W2:Y:S04]  /*18940*/  LDL.LU R24, [R1+0x150] ;  /* 0x0001500001187983 */ /* 0x000ea80000300800 */
[----:B------:R-:W2:Y:S01]  /*18950*/  LDL.LU R25, [R1+0x154] ;  /* 0x0001540001197983 */ /* 0x000ea20000300800 */
[----:B0-----:R-:W-:-:S03]  /*18960*/  IMAD.MOV.U32 R10, RZ, RZ, R5 ;  /* 0x000000ffff0a7224 */ /* 0x001fc600078e0005 */
[----:B------:R-:W2:Y:S01]  /*18970*/  LDL.LU R26, [R1+0x158] ;  /* 0x00015800011a7983 */ /* 0x000ea20000300800 */
[----:B------:R-:W-:-:S03]  /*18980*/  IMAD.MOV.U32 R11, RZ, RZ, R4 ;  /* 0x000000ffff0b7224 */ /* 0x000fc600078e0004 */
[----:B------:R-:W2:Y:S04]  /*18990*/  LDL.LU R27, [R1+0x15c] ;  /* 0x00015c00011b7983 */ /* 0x000ea80000300800 */
[----:B------:R0:W-:Y:S04]  /*189a0*/  STL.64 [R1+0x1f30], R10 ;  /* 0x001f300a01007387 */ /* 0x0001e80000100a00 */
[----:B------:R-:W3:Y:S04]  /*189b0*/  LDL.LU R8, [R1+0x140] ;  /* 0x0001400001087983 */ /* 0x000ee80000300800 */
[----:B------:R-:W3:Y:S04]  /*189c0*/  LDL.LU R9, [R1+0x144] ;  /* 0x0001440001097983 */ /* 0x000ee80000300800 */
[----:B0-----:R-:W3:Y:S04]  /*189d0*/  LDL.LU R10, [R1+0x148] ;  /* 0x00014800010a7983 */ /* 0x001ee80000300800 */
[----:B------:R-:W3:Y:S04]  /*189e0*/  LDL.LU R11, [R1+0x14c] ;  /* 0x00014c00010b7983 */ /* 0x000ee80000300800 */
[----:B------:R0:W-:Y:S04]  /*189f0*/  STL.64 [R1+0x1ed0], R14 ;  /* 0x001ed00e01007387 */ /* 0x0001e80000100a00 */
[----:B------:R1:W-:Y:S04]  /*18a00*/  STL.64 [R1+0x1ec8], R12 ;  /* 0x001ec80c01007387 */ /* 0x0003e80000100a00 */
[----:B------:R-:W-:Y:S04]  /*18a10*/  LDSM.16.MT88.4 R4, [R0+UR6+0x21080] ;  /* 0x021080060004783b */ /* 0x000fe80008004200 */
[----:B0-----:R-:W4:Y:S04]  /*18a20*/  LDL.LU.64 R14, [R1+0x8] ;  /* 0x00000800010e7983 */ /* 0x001f280000300a00 */
[----:B----4-:R0:W-:Y:S04]  /*18a30*/  STL.64 [R1+0x1ef8], R14 ;  /* 0x001ef80e01007387 */ /* 0x0101e80000100a00 */
[----:B-1----:R-:W4:Y:S04]  /*18a40*/  LDL.LU R12, [R1+0x110] ;  /* 0x00011000010c7983 */ /* 0x002f280000300800 */
[----:B------:R-:W4:Y:S01]  /*18a50*/  LDL.LU R13, [R1+0x114] ;  /* 0x00011400010d7983 */ /* 0x000f220000300800 */
[----:B0-----:R-:W-:-:S03]  /*18a60*/  IMAD.MOV.U32 R14, RZ, RZ, R3 ;  /* 0x000000ffff0e7224 */ /* 0x001fc600078e0003 */
[----:B------:R-:W2:Y:S04]  /*18a70*/  LDL.LU R3, [R1+0x1f44] ;  /* 0x001f440001037983 */ /* 0x000ea80000300800 */
[----:B------:R-:W2:Y:S04]  /*18a80*/  LDL.LU R15, [R1+0x11c] ;  /* 0x00011c00010f7983 */ /* 0x000ea80000300800 */
[----:B--2---:R0:W-:Y:S04]  /*18a90*/  STL.64 [R1+0x1f10], R14 ;  /* 0x001f100e01007387 */ /* 0x0041e80000100a00 */
[----:B----4-:R1:W-:Y:S01]  /*18aa0*/  STL.64 [R1+0x1f08], R12 ;  /* 0x001f080c01007387 */ /* 0x0103e20000100a00 */
[----:B0-----:R-:W-:-:S03]  /*18ab0*/  IMAD.MOV.U32 R15, RZ, RZ, R3 ;  /* 0x000000ffff0f7224 */ /* 0x001fc600078e0003 */
[----:B-1----:R-:W2:Y:S04]  /*18ac0*/  LDL.LU R12, [R1+0x120] ;  /* 0x00012000010c7983 */ /* 0x002ea80000300800 */
[----:B------:R-:W2:Y:S04]  /*18ad0*/  LDL.LU R13, [R1+0x124] ;  /* 0x00012400010d7983 */ /* 0x000ea80000300800 */
[----:B------:R-:W4:Y:S04]  /*18ae0*/  LDL.LU R14, [R1+0x128] ;  /* 0x00012800010e7983 */ /* 0x000f280000300800 */
[----:B------:R-:W2:Y:S04]  /*18af0*/  LDL.LU R3, [R1+0x1f40] ;  /* 0x001f400001037983 */ /* 0x000ea80000300800 */
[----:B--2---:R-:W0:Y:S04]  /*18b00*/  LDSM.16.MT88.4 R20, [R3+UR6+0x21080] ;  /* 0x021080060314783b */ /* 0x004e280008004200 */
[----:B----4-:R-:W-:Y:S04]  /*18b10*/  STL.64 [R1+0x1f28], R14 ;  /* 0x001f280e01007387 */ /* 0x010fe80000100a00 */
[----:B------:R1:W-:Y:S04]  /*18b20*/  STL.64 [R1+0x1f20], R12 ;  /* 0x001f200c01007387 */ /* 0x0003e80000100a00 */
[----:B------:R-:W2:Y:S04]  /*18b30*/  LDSM.16.MT88.4 R16, [R3+UR6+0x21000] ;  /* 0x021000060310783b */ /* 0x000ea80008004200 */
[----:B-1----:R-:W4:Y:S04]  /*18b40*/  LDL.LU R12, [R1+0x130] ;  /* 0x00013000010c7983 */ /* 0x002f280000300800 */
[----:B------:R-:W4:Y:S04]  /*18b50*/  LDL.LU R13, [R1+0x134] ;  /* 0x00013400010d7983 */ /* 0x000f280000300800 */
[----:B------:R-:W4:Y:S04]  /*18b60*/  LDL.LU R14, [R1+0x138] ;  /* 0x00013800010e7983 */ /* 0x000f280000300800 */
[----:B------:R-:W4:Y:S04]  /*18b70*/  LDL.LU R15, [R1+0x13c] ;  /* 0x00013c00010f7983 */ /* 0x000f280000300800 */
[----:B------:R-:W-:Y:S04]  /*18b80*/  STL [R1+0x1ea4], R3 ;  /* 0x001ea40301007387 */ /* 0x000fe80000100800 */
[----:B0-----:R0:W-:Y:S04]  /*18b90*/  STL.64 [R1+0x1e58], R22 ;  /* 0x001e581601007387 */ /* 0x0011e80000100a00 */
[----:B------:R-:W-:Y:S04]  /*18ba0*/  STL.64 [R1+0x1e50], R20 ;  /* 0x001e501401007387 */ /* 0x000fe80000100a00 */
[----:B0-----:R-:W2:Y:S02]  /*18bb0*/  LDL.LU.64 R22, [R1+0x58] ;  /* 0x0000580001167983 */ /* 0x001ea40000300a00 */
[----:B--2---:R-:W-:-:S15]  /*18bc0*/  HMMA.16816.F32 R24, R4, R22, R24 ;  /* 0x000000160418723c */ /* 0x004fde0000001818 */
[----:B------:R-:W-:-:S04]  /*18bd0*/  NOP ;  /* 0x0000000000007918 */ /* 0x000fc80000000000 */
[----:B------:R-:W-:Y:S04]  /*18be0*/  STL.64 [R1+0xe0], R24 ;  /* 0x0000e01801007387 */ /* 0x000fe80000100a00 */
[----:B------:R0:W-:Y:S04]  /*18bf0*/  STL.64 [R1+0xe8], R26 ;  /* 0x0000e81a01007387 */ /* 0x0001e80000100a00 */
[----:B0-----:R-:W3:Y:S02]  /*18c00*/  LDL.LU.64 R26, [R1+0x1f38] ;  /* 0x001f3800011a7983 */ /* 0x001ee40000300a00 */
[----:B---3--:R-:W-:-:S15]  /*18c10*/  HMMA.16816.F32 R8, R4, R26, R8 ;  /* 0x0000001a0408723c */ /* 0x008fde0000001808 */
[----:B------:R-:W-:-:S04]  /*18c20*/  NOP ;  /* 0x0000000000007918 */ /* 0x000fc80000000000 */
[----:B------:R-:W-:Y:S02]  /*18c30*/  IMAD.MOV.U32 R24, RZ, RZ, R10 ;  /* 0x000000ffff187224 */ /* 0x000fe400078e000a */
[----:B------:R-:W-:Y:S02]  /*18c40*/  IMAD.MOV.U32 R0, RZ, RZ, R11 ;  /* 0x000000ffff007224 */ /* 0x000fe400078e000b */
[----:B------:R-:W4:Y:S01]  /*18c50*/  LDL.LU.64 R10, [R1+0x1f30] ;  /* 0x001f3000010a7983 */ /* 0x000f220000300a00 */
[----:B------:R-:W-:Y:S02]  /*18c60*/  IMAD.MOV.U32 R26, RZ, RZ, R8 ;  /* 0x000000ffff1a7224 */ /* 0x000fe400078e0008 */
[----:B------:R-:W-:-:S03]  /*18c70*/  IMAD.MOV.U32 R25, RZ, RZ, R9 ;  /* 0x000000ffff197224 */ /* 0x000fc600078e0009 */
[----:B------:R0:W-:Y:S04]  /*18c80*/  STL [R1+0x1db0], R26 ;  /* 0x001db01a01007387 */ /* 0x0001e80000100800 */
[----:B------:R1:W-:Y:S01]  /*18c90*/  STL.64 [R1+0x1da8], R24 ;  /* 0x001da81801007387 */ /* 0x0003e20000100a00 */
[----:B------:R-:W-:Y:S02]  /*18ca0*/  IMAD.MOV.U32 R27, RZ, RZ, R2 ;  /* 0x000000ffff1b7224 */ /* 0x000fe400078e0002 */
[----:B0-----:R-:W-:Y:S01]  /*18cb0*/  IMAD.MOV.U32 R26, RZ, RZ, R29 ;  /* 0x000000ffff1a7224 */ /* 0x001fe200078e001d */
[----:B-1----:R-:W2:Y:S04]  /*18cc0*/  LDL.LU R24, [R1+0xf0] ;  /* 0x0000f00001187983 */ /* 0x002ea80000300800 */
[----:B------:R-:W2:Y:S01]  /*18cd0*/  LDL.LU R25, [R1+0xf4] ;  /* 0x0000f40001197983 */ /* 0x000ea20000300800 */
[----:B----4-:R-:W-:Y:S03]  /*18ce0*/  HMMA.16816.F32 R8, R4, R10, R12 ;  /* 0x0000000a0408723c */ /* 0x010fe6000000180c */
[----:B------:R-:W3:Y:S04]  /*18cf0*/  LDL.LU.64 R14, [R1+0x1f28] ;  /* 0x001f2800010e7983 */ /* 0x000ee80000300a00 */
[----:B------:R-:W3:-:S12]  /*18d00*/  LDL.LU.64 R12, [R1+0x1f20] ;  /* 0x001f2000010c7983 */ /* 0x000ed80000300a00 */
[----:B------:R-:W-:Y:S01]  /*18d10*/  IMAD.MOV.U32 R29, RZ, RZ, R10 ;  /* 0x000000ffff1d7224 */ /* 0x000fe200078e000a */
[----:B------:R3:W-:Y:S01]  /*18d20*/  STL.64 [R1+0x130], R8 ;  /* 0x0001300801007387 */ /* 0x0007e20000100a00 */
[----:B------:R-:W-:-:S03]  /*18d30*/  IMAD.MOV.U32 R2, RZ, RZ, R11 ;  /* 0x000000ffff027224 */ /* 0x000fc600078e000b */
[----:B------:R-:W3:Y:S04]  /*18d40*/  LDL.LU.64 R10, [R1+0x1f18] ;  /* 0x001f1800010a7983 */ /* 0x000ee80000300a00 */
[----:B------:R-:W-:Y:S04]  /*18d50*/  STL [R1+0x1d3c], R2 ;  /* 0x001d3c0201007387 */ /* 0x000fe80000100800 */
[----:B------:R-:W-:Y:S01]  /*18d60*/  STL [R1+0x1d38], R29 ;  /* 0x001d381d01007387 */ /* 0x000fe20000100800 */
[----:B---3--:R-:W-:Y:S03]  /*18d70*/  HMMA.16816.F32 R8, R4, R10, R12 ;  /* 0x0000000a0408723c */ /* 0x008fe6000000180c */
[----:B------:R-:W3:Y:S04]  /*18d80*/  LDL.LU.64 R14, [R1+0x1f10] ;  /* 0x001f1000010e7983 */ /* 0x000ee80000300a00 */
[----:B------:R-:W3:-:S12]  /*18d90*/  LDL.LU.64 R12, [R1+0x1f08] ;  /* 0x001f0800010c7983 */ /* 0x000ed80000300a00 */
[----:B------:R-:W-:Y:S04]  /*18da0*/  STL.64 [R1+0x260], R8 ;  /* 0x0002600801007387 */ /* 0x000fe80000100a00 */
[----:B------:R0:W-:Y:S04]  /*18db0*/  STL.64 [R1+0x268], R10 ;  /* 0x0002680a01007387 */ /* 0x0001e80000100a00 */
[----:B0-----:R-:W3:Y:S02]  /*18dc0*/  LDL.LU.64 R10, [R1+0x1f00] ;  /* 0x001f0000010a7983 */ /* 0x001ee40000300a00 */
[----:B---3--:R-:W-:Y:S01]  /*18dd0*/  HMMA.16816.F32 R12, R4, R10, R12 ;  /* 0x0000000a040c723c */ /* 0x008fe2000000180c */
[----:B------:R-:W-:-:S02]  /*18de0*/  IMAD.MOV.U32 R3, RZ, RZ, R10 ;  /* 0x000000ffff037224 */ /* 0x000fc400078e000a */
[----:B------:R-:W-:-:S15]  /*18df0*/  IMAD.MOV.U32 R28, RZ, RZ, R11 ;  /* 0x000000ffff1c7224 */ /* 0x000fde00078e000b */
[----:B------:R-:W-:Y:S01]  /*18e00*/  NOP ;  /* 0x0000000000007918 */ /* 0x000fe20000000000 */
[----:B------:R-:W-:Y:S04]  /*18e10*/  STL.64 [R1+0x110], R12 ;  /* 0x0001100c01007387 */ /* 0x000fe80000100a00 */
[----:B------:R0:W-:Y:S04]  /*18e20*/  STL.64 [R1+0x118], R14 ;  /* 0x0001180e01007387 */ /* 0x0001e80000100a00 */
[----:B0-----:R-:W3:Y:S04]  /*18e30*/  LDL.LU.64 R14, [R1+0x1ef8] ;  /* 0x001ef800010e7983 */ /* 0x001ee80000300a00 */
[----:B------:R-:W3:Y:S04]  /*18e40*/  LDL.LU.64 R10, [R1+0x1ef0] ;  /* 0x001ef000010a7983 */ /* 0x000ee80000300a00 */
[----:B------:R-:W3:Y:S02]  /*18e50*/  LDL.LU.64 R8, [R1+0x1ee8] ;  /* 0x001ee80001087983 */ /* 0x000ee40000300a00 */
[----:B---3--:R-:W-:Y:S01]  /*18e60*/  HMMA.16816.F32 R8, R4, R14, R8 ;  /* 0x0000000e0408723c */ /* 0x008fe20000001808 */
[----:B------:R-:W-:-:S02]  /*18e70*/  IMAD.MOV.U32 R20, RZ, RZ, R14 ;  /* 0x000000ffff147224 */ /* 0x000fc400078e000e */
[----:B------:R-:W-:-:S15]  /*18e80*/  IMAD.MOV.U32 R2, RZ, RZ, R15 ;  /* 0x000000ffff027224 */ /* 0x000fde00078e000f */
[----:B------:R-:W-:Y:S01]  /*18e90*/  NOP ;  /* 0x0000000000007918 */ /* 0x000fe20000000000 */
[----:B------:R-:W-:Y:S04]  /*18ea0*/  STL.64 [R1+0x320], R8 ;  /* 0x0003200801007387 */ /* 0x000fe80000100a00 */
[----:B------:R0:W-:Y:S04]  /*18eb0*/  STL.64 [R1+0x328], R10 ;  /* 0x0003280a01007387 */ /* 0x0001e80000100a00 */
[----:B0-----:R-:W3:Y:S04]  /*18ec0*/  LDL.LU.64 R10, [R1+0x1ee0] ;  /* 0x001ee000010a7983 */ /* 0x001ee80000300a00 */
[----:B------:R-:W4:Y:S04]  /*18ed0*/  LDL.LU.64 R8, [R1+0x1ed8] ;  /* 0x001ed80001087983 */ /* 0x000f280000300a00 */
[----:B------:R-:W2:Y:S04]  /*18ee0*/  LDL.LU.64 R14, [R1+0x1ed0] ;  /* 0x001ed000010e7983 */ /* 0x000ea80000300a00 */
[----:B------:R-:W3:Y:S01]  /*18ef0*/  LDL.LU.64 R12, [R1+0x1ec8] ;  /* 0x001ec800010c7983 */ /* 0x000ee20000300a00 */
[----:B--2---:R-:W-:Y:S03]  /*18f00*/  HMMA.16816.F32 R24, R4, R14, R24 ;  /* 0x0000000e0418723c */ /* 0x004fe60000001818 */
[----:B------:R-:W-:Y:S04]  /*18f10*/  STL.64 [R1+0x1e78], R14 ;  /* 0x001e780e01007387 */ /* 0x000fe80000100a00 */
[----:B---3--:R0:W-:-:S12]  /*18f20*/  STL.64 [R1+0x1e70], R12 ;  /* 0x001e700c01007387 */ /* 0x0081d80000100a00 */
[----:B------:R1:W-:Y:S04]  /*18f30*/  STL.64 [R1+0x310], R24 ;  /* 0x0003101801007387 */ /* 0x0003e80000100a00 */
[----:B------:R2:W-:Y:S04]  /*18f40*/  STL.64 [R1+0x318], R26 ;  /* 0x0003181a01007387 */ /* 0x0005e80000100a00 */
[----:B0-----:R-:W3:Y:S04]  /*18f50*/  LDL.LU R12, [R1+0x70] ;  /* 0x00007000010c7983 */ /* 0x001ee80000300800 */
[----:B------:R-:W3:Y:S04]  /*18f60*/  LDL.LU R13, [R1+0x74] ;  /* 0x00007400010d7983 */ /* 0x000ee80000300800 */
[----:B------:R-:W3:Y:S04]  /*18f70*/  LDL.LU R14, [R1+0x78] ;  /* 0x00007800010e7983 */ /* 0x000ee80000300800 */
[----:B------:R-:W3:Y:S04]  /*18f80*/  LDL.LU R15, [R1+0x7c] ;  /* 0x00007c00010f7983 */ /* 0x000ee80000300800 */
[----:B-1----:R-:W4:Y:S04]  /*18f90*/  LDL.LU R24, [R1+0x230] ;  /* 0x0002300001187983 */ /* 0x002f280000300800 */
[----:B------:R-:W4:Y:S04]  /*18fa0*/  LDL.LU R25, [R1+0x234] ;  /* 0x0002340001197983 */ /* 0x000f280000300800 */
[----:B--2---:R-:W2:Y:S04]  /*18fb0*/  LDL.LU R26, [R1+0x238] ;  /* 0x00023800011a7983 */ /* 0x004ea80000300800 */
[----:B------:R-:W2:Y:S01]  /*18fc0*/  LDL.LU R27, [R1+0x23c] ;  /* 0x00023c00011b7983 */ /* 0x000ea20000300800 */
[----:B---3--:R-:W-:Y:S03]  /*18fd0*/  HMMA.16816.F32 R12, R4, R10, R12 ;  /* 0x0000000a040c723c */ /* 0x008fe6000000180c */
[----:B--2---:R0:W-:Y:S04]  /*18fe0*/  STL.64 [R1+0x1dc0], R26 ;  /* 0x001dc01a01007387 */ /* 0x0041e80000100a00 */
[----:B----4-:R-:W-:Y:S01]  /*18ff0*/  STL.64 [R1+0x1db8], R24 ;  /* 0x001db81801007387 */ /* 0x010fe20000100a00 */
[----:B0-----:R-:W-:-:S02]  /*19000*/  IMAD.MOV.U32 R26, RZ, RZ, R20 ;  /* 0x000000ffff1a7224 */ /* 0x001fc400078e0014 */
[----:B------:R-:W-:-:S05]  /*19010*/  IMAD.MOV.U32 R27, RZ, RZ, R2 ;  /* 0x000000ffff1b7224 */ /* 0x000fca00078e0002 */
[----:B------:R0:W-:Y:S04]  /*19020*/  STL.64 [R1+0x1eb0], R26 ;  /* 0x001eb01a01007387 */ /* 0x0001e80000100a00 */
[----:B0-----:R-:W2:Y:S04]  /*19030*/  LDL.LU.64 R26, [R1+0x48] ;  /* 0x00004800011a7983 */ /* 0x001ea80000300a00 */
[----:B------:R-:W3:Y:S04]  /*19040*/  LDL.LU R4, [R1+0x180] ;  /* 0x0001800001047983 */ /* 0x000ee80000300800 */
[----:B------:R-:W-:Y:S04]  /*19050*/  STL.64 [R1+0x300], R12 ;  /* 0x0003000c01007387 */ /* 0x000fe80000100a00 */
[----:B------:R-:W-:Y:S04]  /*19060*/  STL.64 [R1+0x308], R14 ;  /* 0x0003080e01007387 */ /* 0x000fe80000100a00 */
[----:B------:R-:W3:Y:S04]  /*19070*/  LDL.LU R5, [R1+0x184] ;  /* 0x0001840001057983 */ /* 0x000ee80000300800 */
[----:B------:R-:W4:Y:S04]  /*19080*/  LDL.LU R6, [R1+0x188] ;  /* 0x0001880001067983 */ /* 0x000f280000300800 */
[----:B------:R-:W4:Y:S04]  /*19090*/  LDL.LU R7, [R1+0x18c] ;  /* 0x00018c0001077983 */ /* 0x000f280000300800 */
[----:B----4-:R-:W-:Y:S04]  /*190a0*/  STL.64 [R1+0x1ec0], R6 ;  /* 0x001ec00601007387 */ /* 0x010fe80000100a00 */
[----:B---3--:R0:W-:Y:S04]  /*190b0*/  STL.64 [R1+0x1eb8], R4 ;  /* 0x001eb80401007387 */ /* 0x0081e80000100a00 */
[----:B0-----:R-:W2:Y:S04]  /*190c0*/  LDL.LU R4, [R1+0x170] ;  /* 0x0001700001047983 */ /* 0x001ea80000300800 */
[----:B------:R-:W2:Y:S04]  /*190d0*/  LDL.LU R5, [R1+0x174] ;  /* 0x0001740001057983 */ /* 0x000ea80000300800 */
[----:B------:R-:W2:Y:S04]  /*190e0*/  LDL.LU R6, [R1+0x178] ;  /* 0x0001780001067983 */ /* 0x000ea80000300800 */
[----:B------:R-:W2:Y:S04]  /*190f0*/  LDL.LU R7, [R1+0x17c] ;  /* 0x00017c0001077983 */ /* 0x000ea80000300800 */
[----:B------:R-:W3:Y:S04]  /*19100*/  LDL.LU R12, [R1+0x1d0] ;  /* 0x0001d000010c7983 */ /* 0x000ee80000300800 */
[----:B------:R-:W3:Y:S04]  /*19110*/  LDL.LU R13, [R1+0x1d4] ;  /* 0x0001d400010d7983 */ /* 0x000ee80000300800 */
[----:B------:R-:W4:Y:S04]  /*19120*/  LDL.LU R14, [R1+0x1d8] ;  /* 0x0001d800010e7983 */ /* 0x000f280000300800 */
[----:B------:R-:W4:Y:S04]  /*19130*/  LDL.LU R15, [R1+0x1dc] ;  /* 0x0001dc00010f7983 */ /* 0x000f280000300800 */
[----:B----4-:R0:W-:Y:S04]  /*19140*/  STL.64 [R1+0x1e88], R14 ;  /* 0x001e880e01007387 */ /* 0x0101e80000100a00 */
[----:B---3--:R-:W-:Y:S04]  /*19150*/  STL.64 [R1+0x1e80], R12 ;  /* 0x001e800c01007387 */ /* 0x008fe80000100a00 */
[----:B0-----:R-:W3:Y:S04]  /*19160*/  LDL.LU.64 R14, [R1+0x28] ;  /* 0x00002800010e7983 */ /* 0x001ee80000300a00 */
[----:B---3--:R0:W-:Y:S04]  /*19170*/  STL.64 [R1+0x1ea8], R14 ;  /* 0x001ea80e01007387 */ /* 0x0081e80000100a00 */
[----:B0-----:R-:W3:Y:S04]  /*19180*/  LDL.LU.64 R14, [R1+0x38] ;  /* 0x00003800010e7983 */ /* 0x001ee80000300a00 */
[----:B------:R-:W-:Y:S04]  /*19190*/  STL.64 [R1+0x1e68], R10 ;  /* 0x001e680a01007387 */ /* 0x000fe80000100a00 */
[----:B------:R0:W-:Y:S04]  /*191a0*/  STL.64 [R1+0x1e60], R8 ;  /* 0x001e600801007387 */ /* 0x0001e80000100a00 */
[----:B0-----:R-:W4:Y:S04]  /*191b0*/  LDL.LU R8, [R1+0x160] ;  /* 0x0001600001087983 */ /* 0x001f280000300800 */
[----:B------:R-:W4:Y:S04]  /*191c0*/  LDL.LU R9, [R1+0x164] ;  /* 0x0001640001097983 */ /* 0x000f280000300800 */
[----:B------:R-:W4:Y:S04]  /*191d0*/  LDL.LU R10, [R1+0x168] ;  /* 0x00016800010a7983 */ /* 0x000f280000300800 */
[----:B------:R-:W4:Y:S02]  /*191e0*/  LDL.LU R11, [R1+0x16c] ;  /* 0x00016c00010b7983 */ /* 0x000f240000300800 */
[----:B----4-:R-:W-:-:S15]  /*191f0*/  HMMA.16816.F32 R8, R16, R22, R8 ;  /* 0x000000161008723c */ /* 0x010fde0000001808 */
[----:B------:R-:W-:-:S04]  /*19200*/  NOP ;  /* 0x0000000000007918 */ /* 0x000fc80000000000 */
[----:B------:R0:W-:Y:S04]  /*19210*/  STL.64 [R1+0xd0], R8 ;  /* 0x0000d00801007387 */ /* 0x0001e80000100a00 */
[----:B------:R-:W-:Y:S04]  /*19220*/  STL.64 [R1+0xd8], R10 ;  /* 0x0000d80a01007387 */ /* 0x000fe80000100a00 */
[----:B------:R-:W4:Y:S01]  /*19230*/  LDL.LU R20, [R1+0x1c0] ;  /* 0x0001c00001147983 */ /* 0x000f220000300800 */
[----:B0-----:R-:W-:-:S03]  /*19240*/  IMAD.MOV.U32 R9, RZ, RZ, R22 ;  /* 0x000000ffff097224 */ /* 0x001fc600078e0016 */
[----:B------:R-:W4:Y:S01]  /*19250*/  LDL.LU R21, [R1+0x1c4] ;  /* 0x0001c40001157983 */ /* 0x000f220000300800 */
[----:B------:R-:W-:-:S03]  /*19260*/  IMAD.MOV.U32 R8, RZ, RZ, R23 ;  /* 0x000000ffff087224 */ /* 0x000fc600078e0017 */
[----:B------:R-:W3:Y:S04]  /*19270*/  LDL.LU R22, [R1+0x1c8] ;  /* 0x0001c80001167983 */ /* 0x000ee80000300800 */
[----:B------:R-:W3:Y:S01]  /*19280*/  LDL.LU R23, [R1+0x1cc] ;  /* 0x0001cc0001177983 */ /* 0x000ee20000300800 */
[----:B--2---:R-:W-:Y:S03]  /*19290*/  HMMA.16816.F32 R4, R16, R26, R4 ;  /* 0x0000001a1004723c */ /* 0x004fe60000001804 */
[----:B---3--:R-:W-:Y:S04]  /*192a0*/  STL.64 [R1+0x1e98], R22 ;  /* 0x001e981601007387 */ /* 0x008fe80000100a00 */
[----:B----4-:R0:W-:Y:S04]  /*192b0*/  STL.64 [R1+0x1e90], R20 ;  /* 0x001e901401007387 */ /* 0x0101e80000100a00 */
[----:B0-----:R-:W2:Y:S04]  /*192c0*/  LDL.LU R20, [R1+0x1a0] ;  /* 0x0001a00001147983 */ /* 0x001ea80000300800 */
[----:B------:R-:W2:Y:S04]  /*192d0*/  LDL.LU R21, [R1+0x1a4] ;  /* 0x0001a40001157983 */ /* 0x000ea80000300800 */
[----:B------:R-:W2:Y:S04]  /*192e0*/  LDL.LU R22, [R1+0x1a8] ;  /* 0x0001a80001167983 */ /* 0x000ea80000300800 */
[----:B------:R-:W2:Y:S04]  /*192f0*/  LDL.LU R23, [R1+0x1ac] ;  /* 0x0001ac0001177983 */ /* 0x000ea80000300800 */
[----:B------:R-:W-:Y:S04]  /*19300*/  STL.64 [R1+0xc0], R4 ;  /* 0x0000c00401007387 */ /* 0x000fe80000100a00 */
[----:B------:R0:W-:Y:S04]  /*19310*/  STL.64 [R1+0xc8], R6 ;  /* 0x0000c80601007387 */ /* 0x0001e80000100a00 */
[----:B0-----:R-:W3:Y:S04]  /*19320*/  LDL.LU.64 R6, [R1+0x1ec0] ;  /* 0x001ec00001067983 */ /* 0x001ee80000300a00 */
[----:B------:R-:W3:Y:S01]  /*19330*/  LDL.LU.64 R4, [R1+0x1eb8] ;  /* 0x001eb80001047983 */ /* 0x000ee20000300a00 */
[----:B------:R-:W-:-:S02]  /*19340*/  IMAD.MOV.U32 R11, RZ, RZ, R26 ;  /* 0x000000ffff0b7224 */ /* 0x000fc400078e001a */
[----:B------:R-:W-:Y:S02]  /*19350*/  IMAD.MOV.U32 R10, RZ, RZ, R27 ;  /* 0x000000ffff0a7224 */ /* 0x000fe400078e001b */
[----:B------:R-:W4:Y:S01]  /*19360*/  LDL.LU.64 R26, [R1+0x1eb0] ;  /* 0x001eb000011a7983 */ /* 0x000f220000300a00 */
[----:B------:R-:W-:Y:S02]  /*19370*/  IMAD.MOV.U32 R25, RZ, RZ, R14 ;  /* 0x000000ffff197224 */ /* 0x000fe400078e000e */
[----:B------:R-:W-:Y:S01]  /*19380*/  IMAD.MOV.U32 R24, RZ, RZ, R15 ;  /* 0x000000ffff187224 */ /* 0x000fe200078e000f */
[----:B---3--:R-:W-:Y:S01]  /*19390*/  HMMA.16816.F32 R4, R16, R14, R4 ;  /* 0x0000000e1004723c */ /* 0x008fe20000001804 */
[----:B------:R-:W2:-:S15]  /*193a0*/  LDL.LU.64 R14, [R1+0x1ea8] ;  /* 0x001ea800010e7983 */ /* 0x000e9e0000300a00 */
[----:B------:R-:W-:-:S03]  /*193b0*/  NOP ;  /* 0x0000000000007918 */ /* 0x000fc60000000000 */
[----:B------:R0:W-:Y:S04]  /*193c0*/  STL.64 [R1+0xb8], R6 ;  /* 0x0000b80601007387 */ /* 0x0001e80000100a00 */
[----:B0-----:R-:W3:Y:S01]  /*193d0*/  LDL R7, [R1+0x364] ;  /* 0x0003640001077983 */ /* 0x001ee20000100800 */
[----:B------:R-:W-:Y:S02]  /*193e0*/  IMAD.MOV.U32 R2, RZ, RZ, R4 ;  /* 0x000000ffff027224 */ /* 0x000fe400078e0004 */
[----:B------:R-:W-:Y:S01]  /*193f0*/  IMAD.MOV.U32 R29, RZ, RZ, R5 ;  /* 0x000000ffff1d7224 */ /* 0x000fe200078e0005 */
[----:B---3--:R0:W-:Y:S04]  /*19400*/  STL [R1+0x1dc8], R7 ;  /* 0x001dc80701007387 */ /* 0x0081e80000100800 */
[----:B------:R-:W3:Y:S04]  /*19410*/  LDL.LU R4, [R1+0x200] ;  /* 0x0002000001047983 */ /* 0x000ee80000300800 */
[----:B------:R-:W3:Y:S04]  /*19420*/  LDL.LU R5, [R1+0x204] ;  /* 0x0002040001057983 */ /* 0x000ee80000300800 */
[----:B------:R-:W3:Y:S04]  /*19430*/  LDL.LU R6, [R1+0x208] ;  /* 0x0002080001067983 */ /* 0x000ee80000300800 */
[----:B0-----:R-:W3:Y:S01]  /*19440*/  LDL.LU R7, [R1+0x20c] ;  /* 0x00020c0001077983 */ /* 0x001ee20000300800 */
[----:B--2---:R-:W-:Y:S03]  /*19450*/  HMMA.16816.F32 R20, R16, R14, R20 ;  /* 0x0000000e1014723c */ /* 0x004fe60000001814 */
[----:B---3--:R0:W-:Y:S04]  /*19460*/  STL.64 [R1+0x1dd8], R6 ;  /* 0x001dd80601007387 */ /* 0x0081e80000100a00 */
[----:B------:R1:W-:Y:S01]  /*19470*/  STL.64 [R1+0x1dd0], R4 ;  /* 0x001dd00401007387 */ /* 0x0003e20000100a00 */
[----:B0-----:R-:W-:-:S03]  /*19480*/  IMAD.MOV.U32 R6, RZ, RZ, R3 ;  /* 0x000000ffff067224 */ /* 0x001fc600078e0003 */
[----:B------:R-:W2:Y:S01]  /*19490*/  LDL.LU R3, [R1+0x1ea4] ;  /* 0x001ea40001037983 */ /* 0x000ea20000300800 */
[----:B------:R-:W-:-:S03]  /*194a0*/  IMAD.MOV.U32 R7, RZ, RZ, R28 ;  /* 0x000000ffff077224 */ /* 0x000fc600078e001c */
[----:B------:R-:W3:Y:S04]  /*194b0*/  LDL.LU R28, [R1+0x1ea0] ;  /* 0x001ea000011c7983 */ /* 0x000ee80000300800 */
[----:B------:R0:W-:Y:S04]  /*194c0*/  STL [R1+0x1d44], R2 ;  /* 0x001d440201007387 */ /* 0x0001e80000100800 */
[----:B------:R-:W-:Y:S01]  /*194d0*/  STL [R1+0x1d40], R29 ;  /* 0x001d401d01007387 */ /* 0x000fe20000100800 */
[----:B-1----:R-:W-:-:S03]  /*194e0*/  IMAD.MOV.U32 R4, RZ, RZ, R14 ;  /* 0x000000ffff047224 */ /* 0x002fc600078e000e */
[----:B------:R-:W-:Y:S01]  /*194f0*/  STL.64 [R1+0xf0], R20 ;  /* 0x0000f01401007387 */ /* 0x000fe20000100a00 */
[----:B0-----:R-:W-:-:S03]  /*19500*/  IMAD.MOV.U32 R2, RZ, RZ, R15 ;  /* 0x000000ffff027224 */ /* 0x001fc600078e000f */
[----:B------:R0:W-:Y:S04]  /*19510*/  STL.64 [R1+0xf8], R22 ;  /* 0x0000f81601007387 */ /* 0x0001e80000100a00 */
[----:B0-----:R-:W4:Y:S04]  /*19520*/  LDL.LU.64 R22, [R1+0x1e98] ;  /* 0x001e980001167983 */ /* 0x001f280000300a00 */
[----:B------:R-:W4:Y:S04]  /*19530*/  LDL.LU.64 R20, [R1+0x1e90] ;  /* 0x001e900001147983 */ /* 0x000f280000300a00 */
[----:B------:R-:W2:Y:S04]  /*19540*/  LDL.LU.64 R14, [R1+0x1e88] ;  /* 0x001e8800010e7983 */ /* 0x000ea80000300a00 */
[----:B------:R-:W2:Y:S02]  /*19550*/  LDL.LU.64 R12, [R1+0x1e80] ;  /* 0x001e8000010c7983 */ /* 0x000ea40000300a00 */
[C---:B--2---:R-:W-:Y:S08]  /*19560*/  HMMA.16816.F32 R12, R16.reuse, R6, R12 ;  /* 0x00000006100c723c */ /* 0x044ff0000000180c */
[----:B----4-:R-:W-:Y:S11]  /*19570*/  HMMA.16816.F32 R20, R16, R26, R20 ;  /* 0x0000001a1014723c */ /* 0x010ff60000001814 */
[----:B------:R-:W-:Y:S04]  /*19580*/  STL.64 [R1+0x100], R12 ;  /* 0x0001000c01007387 */ /* 0x000fe80000100a00 */
[----:B------:R0:W-:Y:S04]  /*19590*/  STL.64 [R1+0x108], R14 ;  /* 0x0001080e01007387 */ /* 0x0001e80000100a00 */
[----:B0-----:R-:W2:Y:S04]  /*195a0*/  LDL.LU.64 R14, [R1+0x1e78] ;  /* 0x001e7800010e7983 */ /* 0x001ea80000300a00 */
[----:B------:R-:W4:Y:S04]  /*195b0*/  LDL.LU.64 R12, [R1+0x1e70] ;  /* 0x001e7000010c7983 */ /* 0x000f280000300a00 */
[----:B------:R0:W-:Y:S02]  /*195c0*/  STL.64 [R1+0x1de8], R6 ;  /* 0x001de80601007387 */ /* 0x0001e40000100a00 */
[----:B0-----:R-:W-:-:S02]  /*195d0*/  IMAD.MOV.U32 R6, RZ, RZ, R4 ;  /* 0x000000ffff067224 */ /* 0x001fc400078e0004 */
[----:B------:R-:W-:-:S05]  /*195e0*/  IMAD.MOV.U32 R7, RZ, RZ, R2 ;  /* 0x000000ffff077224 */ /* 0x000fca00078e0002 */
[----:B------:R0:W-:Y:S02]  /*195f0*/  STL.64 [R1+0x1e00], R6 ;  /* 0x001e000601007387 */ /* 0x0001e40000100a00 */
[----:B0-----:R-:W-:Y:S02]  /*19600*/  IMAD.MOV.U32 R6, RZ, RZ, R25 ;  /* 0x000000ffff067224 */ /* 0x001fe400078e0019 */
[----:B------:R-:W-:-:S05]  /*19610*/  IMAD.MOV.U32 R7, RZ, RZ, R24 ;  /* 0x000000ffff077224 */ /* 0x000fca00078e0018 */
[----:B------:R0:W-:Y:S02]  /*19620*/  STL.64 [R1+0x1e18], R6 ;  /* 0x001e180601007387 */ /* 0x0001e40000100a00 */
[----:B0-----:R-:W-:Y:S02]  /*19630*/  IMAD.MOV.U32 R6, RZ, RZ, R11 ;  /* 0x000000ffff067224 */ /* 0x001fe400078e000b */
[----:B------:R-:W-:-:S05]  /*19640*/  IMAD.MOV.U32 R7, RZ, RZ, R10 ;  /* 0x000000ffff077224 */ /* 0x000fca00078e000a */
[----:B------:R0:W-:Y:S02]  /*19650*/  STL.64 [R1+0x1e30], R6 ;  /* 0x001e300601007387 */ /* 0x0001e40000100a00 */
[----:B0-----:R-:W-:Y:S02]  /*19660*/  IMAD.MOV.U32 R7, RZ, RZ, R8 ;  /* 0x000000ffff077224 */ /* 0x001fe400078e0008 */
[----:B------:R-:W2:Y:S01]  /*19670*/  LDL.LU R8, [R1+0x1b0] ;  /* 0x0001b00001087983 */ /* 0x000ea20000300800 */
[----:B------:R-:W-:-:S03]  /*19680*/  IMAD.MOV.U32 R6, RZ, RZ, R9 ;  /* 0x000000ffff067224 */ /* 0x000fc600078e0009 */
[----:B------:R0:W-:Y:S04]  /*19690*/  STL.64 [R1+0x2b0], R20 ;  /* 0x0002b01401007387 */ /* 0x0001e80000100a00 */
[----:B------:R1:W-:Y:S04]  /*196a0*/  STL.64 [R1+0x2b8], R22 ;  /* 0x0002b81601007387 */ /* 0x0003e80000100a00 */
[----:B------:R-:W2:Y:S04]  /*196b0*/  LDL.LU R9, [R1+0x1b4] ;  /* 0x0001b40001097983 */ /* 0x000ea80000300800 */
[----:B------:R-:W2:Y:S04]  /*196c0*/  LDL.LU R10, [R1+0x1b8] ;  /* 0x0001b800010a7983 */ /* 0x000ea80000300800 */
[----:B------:R-:W2:Y:S04]  /*196d0*/  LDL.LU R11, [R1+0x1bc] ;  /* 0x0001bc00010b7983 */ /* 0x000ea80000300800 */
[----:B0-----:R-:W2:Y:S04]  /*196e0*/  LDL.LU R20, [R1+0x190] ;  /* 0x0001900001147983 */ /* 0x001ea80000300800 */
[----:B------:R-:W2:Y:S04]  /*196f0*/  LDL.LU R21, [R1+0x194] ;  /* 0x0001940001157983 */ /* 0x000ea80000300800 */
[----:B-1----:R-:W2:Y:S04]  /*19700*/  LDL.LU R22, [R1+0x198] ;  /* 0x0001980001167983 */ /* 0x002ea80000300800 */
[----:B------:R-:W2:Y:S04]  /*19710*/  LDL.LU R23, [R1+0x19c] ;  /* 0x00019c0001177983 */ /* 0x000ea80000300800 */
[----:B------:R0:W-:Y:S04]  /*19720*/  STL.64 [R1+0x1de0], R26 ;  /* 0x001de01a01007387 */ /* 0x0001e80000100a00 */
[----:B------:R-:W2:Y:S04]  /*19730*/  LDL.LU R24, [R1+0x250] ;  /* 0x0002500001187983 */ /* 0x000ea80000300800 */
[----:B------:R-:W2:Y:S04]  /*19740*/  LDL.LU R25, [R1+0x254] ;  /* 0x0002540001197983 */ /* 0x000ea80000300800 */
[----:B0-----:R-:W2:Y:S04]  /*19750*/  LDL.LU R26, [R1+0x258] ;  /* 0x00025800011a7983 */ /* 0x001ea80000300800 */
[----:B------:R-:W2:Y:S04]  /*19760*/  LDL.LU R27, [R1+0x25c] ;  /* 0x00025c00011b7983 */ /* 0x000ea80000300800 */
[----:B--2---:R-:W-:Y:S04]  /*19770*/  STL.64 [R1+0x1df8], R26 ;  /* 0x001df81a01007387 */ /* 0x004fe80000100a00 */
[----:B------:R0:W-:Y:S04]  /*19780*/  STL.64 [R1+0x1df0], R24 ;  /* 0x001df01801007387 */ /* 0x0001e80000100a00 */
[----:B0-----:R-:W2:Y:S04]  /*19790*/  LDL.LU R24, [R1+0x240] ;  /* 0x0002400001187983 */ /* 0x001ea80000300800 */
[----:B------:R-:W2:Y:S04]  /*197a0*/  LDL.LU R25, [R1+0x244] ;  /* 0x0002440001197983 */ /* 0x000ea80000300800 */
[----:B------:R-:W2:Y:S04]  /*197b0*/  LDL.LU R26, [R1+0x248] ;  /* 0x00024800011a7983 */ /* 0x000ea80000300800 */
[----:B------:R-:W2:Y:S04]  /*197c0*/  LDL.LU R27, [R1+0x24c] ;  /* 0x00024c00011b7983 */ /* 0x000ea80000300800 */
[----:B--2---:R-:W-:Y:S04]  /*197d0*/  STL.64 [R1+0x1e10], R26 ;  /* 0x001e101a01007387 */ /* 0x004fe80000100a00 */
[----:B------:R0:W-:Y:S04]  /*197e0*/  STL.64 [R1+0x1e08], R24 ;  /* 0x001e081801007387 */ /* 0x0001e80000100a00 */
[----:B0-----:R-:W2:Y:S04]  /*197f0*/  LDL.LU R24, [R1+0x210] ;  /* 0x0002100001187983 */ /* 0x001ea80000300800 */
[----:B------:R-:W2:Y:S04]  /*19800*/  LDL.LU R25, [R1+0x214] ;  /* 0x0002140001197983 */ /* 0x000ea80000300800 */
[----:B------:R-:W2:Y:S04]  /*19810*/  LDL.LU R26, [R1+0x218] ;  /* 0x00021800011a7983 */ /* 0x000ea80000300800 */
[----:B------:R-:W2:Y:S01]  /*19820*/  LDL.LU R27, [R1+0x21c] ;  /* 0x00021c00011b7983 */ /* 0x000ea20000300800 */
[C---:B------:R-:W-:Y:S03]  /*19830*/  HMMA.16816.F32 R8, R16.reuse, R14, R8 ;  /* 0x0000000e1008723c */ /* 0x040fe60000001808 */
        /* <DEDUP_REMOVED lines=11> */
[----:B------:R-:W2:Y:S04]  /*198f0*/  LDL.LU R27, [R1+0x1ec] ;  /* 0x0001ec00011b7983 */ /* 0x000ea80000300800 */
[----:B------:R-:W-:Y:S04]  /*19900*/  STL.64 [R1+0x2a0], R8 ;  /* 0x0002a00801007387 */ /* 0x000fe80000100a00 */
[----:B------:R0:W-:Y:S04]  /*19910*/  STL.64 [R1+0x2a8], R10 ;  /* 0x0002a80a01007387 */ /* 0x0001e80000100a00 */
[----:B0-----:R-:W2:Y:S04]  /*19920*/  LDL.LU.64 R10, [R1+0x1e68] ;  /* 0x001e6800010a7983 */ /* 0x001ea80000300a00 */
[----:B------:R-:W3:Y:S01]  /*19930*/  LDL.LU.64 R8, [R1+0x1e60] ;  /* 0x001e600001087983 */ /* 0x000ee20000300a00 */
[----:B--2---:R-:W-:Y:S03]  /*19940*/  HMMA.16816.F32 R16, R16, R10, R20 ;  /* 0x0000000a1010723c */ /* 0x004fe60000001814 */
[----:B------:R-:W2:Y:S04]  /*19950*/  LDL.LU.64 R22, [R1+0x1e58] ;  /* 0x001e580001167983 */ /* 0x000ea80000300a00 */
[----:B------:R-:W2:-:S12]  /*19960*/  LDL.LU.64 R20, [R1+0x1e50] ;  /* 0x001e500001147983 */ /* 0x000e980000300a00 */
[----:B------:R0:W-:Y:S04]  /*19970*/  STL.64 [R1+0x280], R16 ;  /* 0x0002801001007387 */ /* 0x0001e80000100a00 */
[----:B------:R3:W-:Y:S04]  /*19980*/  STL.64 [R1+0x288], R18 ;  /* 0x0002881201007387 */ /* 0x0007e80000100a00 */
[----:B0-----:R-:W4:Y:S04]  /*19990*/  LDL.LU R16, [R1+0x220] ;  /* 0x0002200001107983 */ /* 0x001f280000300800 */
[----:B------:R-:W4:Y:S01]  /*199a0*/  LDL.LU R17, [R1+0x224] ;  /* 0x0002240001117983 */ /* 0x000f220000300800 */
[----:B---3--:R-:W-:-:S03]  /*199b0*/  IMAD.MOV.U32 R19, RZ, RZ, R28 ;  /* 0x000000ffff137224 */ /* 0x008fc600078e001c */
[----:B------:R-:W4:Y:S04]  /*199c0*/  LDL.LU R18, [R1+0x228] ;  /* 0x0002280001127983 */ /* 0x000f280000300800 */
[----:B------:R-:W3:Y:S01]  /*199d0*/  LDL.LU R28, [R1+0x1e48] ;  /* 0x001e4800011c7983 */ /* 0x000ee20000300800 */
[----:B--2---:R-:W-:Y:S03]  /*199e0*/  HMMA.16816.F32 R4, R20, R6, R24 ;  /* 0x000000061404723c */ /* 0x004fe60000001818 */
[----:B------:R-:W2:Y:S04]  /*199f0*/  LDL.LU.64 R26, [R1+0x1e40] ;  /* 0x001e4000011a7983 */ /* 0x000ea80000300a00 */
[----:B------:R-:W2:-:S12]  /*19a00*/  LDL.LU.64 R24, [R1+0x1e38] ;  /* 0x001e380001187983 */ /* 0x000e980000300a00 */
[----:B------:R-:W-:Y:S04]  /*19a10*/  STL.64 [R1+0xa0], R4 ;  /* 0x0000a00401007387 */ /* 0x000fe80000100a00 */
[----:B------:R0:W-:Y:S04]  /*19a20*/  STL.64 [R1+0xa8], R6 ;  /* 0x0000a80601007387 */ /* 0x0001e80000100a00 */
[----:B0-----:R-:W2:Y:S02]  /*19a30*/  LDL.LU.64 R6, [R1+0x1e30] ;  /* 0x001e300001067983 */ /* 0x001ea40000300a00 */
[----:B--2---:R-:W-:Y:S02]  /*19a40*/  HMMA.16816.F32 R4, R20, R6, R24 ;  /* 0x000000061404723c */ /* 0x004fe40000001818 */
[----:B------:R-:W2:Y:S04]  /*19a50*/  LDL.LU.64 R26, [R1+0x1e28] ;  /* 0x001e2800011a7983 */ /* 0x000ea80000300a00 */
[----:B------:R-:W2:-:S13]  /*19a60*/  LDL.LU.64 R24, [R1+0x1e20] ;  /* 0x001e200001187983 */ /* 0x000e9a0000300a00 */
[----:B------:R-:W-:Y:S01]  /*19a70*/  STL.64 [R1+0x90], R4 ;  /* 0x0000900401007387 */ /* 0x000fe20000100a00 */
[----:B------:R-:W-:-:S03]  /*19a80*/  IMAD.MOV.U32 R2, RZ, RZ, R7 ;  /* 0x000000ffff027224 */ /* 0x000fc600078e0007 */
[----:B------:R0:W-:Y:S04]  /*19a90*/  STL [R1+0x98], R6 ;  /* 0x0000980601007387 */ /* 0x0001e80000100800 */
[----:B0-----:R-:W2:Y:S04]  /*19aa0*/  LDL.LU.64 R6, [R1+0x1e18] ;  /* 0x001e180001067983 */ /* 0x001ea80000300a00 */
[----:B------:R-:W-:Y:S01]  /*19ab0*/  STL [R1+0x1d48], R2 ;  /* 0x001d480201007387 */ /* 0x000fe20000100800 */
[----:B--2---:R-:W-:Y:S03]  /*19ac0*/  HMMA.16816.F32 R4, R20, R6, R24 ;  /* 0x000000061404723c */ /* 0x004fe60000001818 */
[----:B------:R-:W2:Y:S04]  /*19ad0*/  LDL.LU.64 R26, [R1+0x1e10] ;  /* 0x001e1000011a7983 */ /* 0x000ea80000300a00 */
[----:B------:R-:W2:-:S12]  /*19ae0*/  LDL.LU.64 R24, [R1+0x1e08] ;  /* 0x001e080001187983 */ /* 0x000e980000300a00 */
[----:B------:R-:W-:Y:S04]  /*19af0*/  STL [R1+0x84], R5 ;  /* 0x0000840501007387 */ /* 0x000fe80000100800 */
[----:B------:R0:W-:Y:S04]  /*19b00*/  STL.64 [R1+0x88], R6 ;  /* 0x0000880601007387 */ /* 0x0001e80000100a00 */
[----:B0-----:R-:W2:Y:S01]  /*19b10*/  LDL.LU.64 R6, [R1+0x1e00] ;  /* 0x001e000001067983 */ /* 0x001ea20000300a00 */
[----:B------:R-:W-:-:S05]  /*19b20*/  IMAD.MOV.U32 R29, RZ, RZ, R4 ;  /* 0x000000ffff1d7224 */ /* 0x000fca00078e0004 */
[----:B------:R-:W-:Y:S01]  /*19b30*/  STL [R1+0x1d4c], R29 ;  /* 0x001d4c1d01007387 */ /* 0x000fe20000100800 */
[----:B--2---:R-:W-:Y:S03]  /*19b40*/  HMMA.16816.F32 R4, R20, R6, R24 ;  /* 0x000000061404723c */ /* 0x004fe60000001818 */
[----:B------:R-:W2:Y:S04]  /*19b50*/  LDL.LU.64 R26, [R1+0x1df8] ;  /* 0x001df800011a7983 */ /* 0x000ea80000300a00 */
[----:B------:R-:W2:-:S12]  /*19b60*/  LDL.LU.64 R24, [R1+0x1df0] ;  /* 0x001df00001187983 */ /* 0x000e980000300a00 */
[----:B------:R-:W-:Y:S01]  /*19b70*/  STL.64 [R1+0x70], R4 ;  /* 0x0000700401007387 */ /* 0x000fe20000100a00 */
[----:B------:R-:W-:-:S03]  /*19b80*/  IMAD.MOV.U32 R2, RZ, RZ, R7 ;  /* 0x000000ffff027224 */ /* 0x000fc600078e0007 */
[----:B------:R0:W-:Y:S04]  /*19b90*/  STL [R1+0x78], R6 ;  /* 0x0000780601007387 */ /* 0x0001e80000100800 */
[----:B0-----:R-:W2:Y:S04]  /*19ba0*/  LDL.LU.64 R6, [R1+0x1de8] ;  /* 0x001de80001067983 */ /* 0x001ea80000300a00 */
[----:B------:R-:W-:Y:S01]  /*19bb0*/  STL [R1+0x1d50], R2 ;  /* 0x001d500201007387 */ /* 0x000fe20000100800 */
[----:B--2---:R-:W-:Y:S03]  /*19bc0*/  HMMA.16816.F32 R4, R20, R6, R24 ;  /* 0x000000061404723c */ /* 0x004fe60000001818 */
[----:B------:R-:W2:-:S15]  /*19bd0*/  LDL.LU.64 R26, [R1+0x1de0] ;  /* 0x001de000011a7983 */ /* 0x000e9e0000300a00 */
[----:B------:R-:W-:Y:S01]  /*19be0*/  NOP ;  /* 0x0000000000007918 */ /* 0x000fe20000000000 */
[----:B------:R-:W-:Y:S04]  /*19bf0*/  STL.64 [R1+0x60], R4 ;  /* 0x0000600401007387 */ /* 0x000fe80000100a00 */
[----:B------:R0:W-:Y:S04]  /*19c00*/  STL.64 [R1+0x68], R6 ;  /* 0x0000680601007387 */ /* 0x0001e80000100a00 */
[----:B0-----:R-:W2:Y:S04]  /*19c10*/  LDL.LU.64 R6, [R1+0x1dd8] ;  /* 0x001dd80001067983 */ /* 0x001ea80000300a00 */
[----:B------:R-:W2:Y:S02]  /*19c20*/  LDL.LU.64 R4, [R1+0x1dd0] ;  /* 0x001dd00001047983 */ /* 0x000ea40000300a00 */
[----:B--2---:R-:W-:Y:S02]  /*19c30*/  HMMA.16816.F32 R24, R20, R26, R4 ;  /* 0x0000001a1418723c */ /* 0x004fe40000001804 */
[----:B------:R-:W2:-:S15]  /*19c40*/  LDL.LU R7, [R1+0x1dc8] ;  /* 0x001dc80001077983 */ /* 0x000e9e0000300800 */
[----:B------:R-:W-:Y:S02]  /*19c50*/  NOP ;  /* 0x0000000000007918 */ /* 0x000fe40000000000 */
[----:B------:R-:W-:Y:S04]  /*19c60*/  STL.64 [R1+0x190], R24 ;  /* 0x0001901801007387 */ /* 0x000fe80000100a00 */
[----:B------:R0:W-:Y:S04]  /*19c70*/  STL.64 [R1+0x198], R26 ;  /* 0x0001981a01007387 */ /* 0x0001e80000100a00 */
[----:B0-----:R-:W2:Y:S04]  /*19c80*/  LDL.LU.64 R26, [R1+0x1dc0] ;  /* 0x001dc000011a7983 */ /* 0x001ea80000300a00 */
[----:B------:R-:W2:Y:S01]  /*19c90*/  LDL.LU.64 R24, [R1+0x1db8] ;  /* 0x001db80001187983 */ /* 0x000ea20000300a00 */
[C---:B----4-:R-:W-:Y:S08]  /*19ca0*/  HMMA.16816.F32 R16, R20.reuse, R10, R16 ;  /* 0x0000000a1410723c */ /* 0x050ff00000001810 */
[----:B--2---:R-:W-:Y:S01]  /*19cb0*/  HMMA.16816.F32 R24, R20, R14, R24 ;  /* 0x0000000e1418723c */ /* 0x004fe20000001818 */
[----:B------:R-:W-:-:S15]  /*19cc0*/  LDSM.16.MT88.4 R20, [R3+UR6+0x22000] ;  /* 0x022000060314783b */ /* 0x000fde0008004200 */
[----:B------:R-:W-:-:S03]  /*19cd0*/  NOP ;  /* 0x0000000000007918 */ /* 0x000fc60000000000 */
[----:B------:R-:W-:Y:S04]  /*19ce0*/  STL.64 [R1+0x180], R24 ;  /* 0x0001801801007387 */ /* 0x000fe80000100a00 */
[----:B------:R0:W-:Y:S04]  /*19cf0*/  STL.64 [R1+0x188], R26 ;  /* 0x0001881a01007387 */ /* 0x0001e80000100a00 */
[----:B0-----:R-:W2:Y:S04]  /*19d00*/  LDL.LU R26, [R1+0x1db0] ;  /* 0x001db000011a7983 */ /* 0x001ea80000300800 */
[----:B------:R-:W4:Y:S04]  /*19d10*/  LDL.LU.64 R24, [R1+0x1da8] ;  /* 0x001da80001187983 */ /* 0x000f280000300a00 */
[----:B------:R2:W-:Y:S04]  /*19d20*/  STL.64 [R1+0x1c60], R12 ;  /* 0x001c600c01007387 */ /* 0x0005e80000100a00 */
[----:B------:R-:W-:Y:S04]  /*19d30*/  STL.64 [R1+0x140], R16 ;  /* 0x0001401001007387 */ /* 0x000fe80000100a00 */
[----:B------:R-:W-:Y:S04]  /*19d40*/  STL.64 [R1+0x148], R18 ;  /* 0x0001481201007387 */ /* 0x000fe80000100a00 */
[----:B------:R-:W0:Y:S01]  /*19d50*/  LDSM.16.MT88.4 R16, [R7+UR6+0x22080] ;  /* 0x022080060710783b */ /* 0x000e220008004200 */
[----:B------:R-:W-:Y:S01]  /*19d60*/  IMAD.MOV.U32 R15, RZ, RZ, R0 ;  /* 0x000000ffff0f7224 */ /* 0x000fe200078e0000 */
[----:B---3--:R-:W-:Y:S01]  /*19d70*/  LOP3.LUT R0, R28, 0x40, RZ, 0x3c, !PT ;  /* 0x000000401c007812 */ /* 0x008fe200078e3cff */
[----:B--2---:R-:W-:-:S02]  /*19d80*/  IMAD.MOV.U32 R12, RZ, RZ, R26 ;  /* 0x000000ffff0c7224 */ /* 0x004fc400078e001a */
[----:B----4-:R-:W-:Y:S02]  /*19d90*/  IMAD.MOV.U32 R14, RZ, RZ, R24 ;  /* 0x000000ffff0e7224 */ /* 0x010fe400078e0018 */
[----:B------:R-:W-:Y:S02]  /*19da0*/  IMAD.MOV.U32 R13, RZ, RZ, R25 ;  /* 0x000000ffff0d7224 */ /* 0x000fe400078e0019 */
[----:B------:R-:W-:Y:S04]  /*19db0*/  LDSM.16.MT88.4 R24, [R7+UR6+0x22000] ;  /* 0x022000060718783b */ /* 0x000fe80008004200 */
[----:B------:R-:W-:Y:S04]  /*19dc0*/  STL.64 [R1+0x1d60], R14 ;  /* 0x001d600e01007387 */ /* 0x000fe80000100a00 */
[----:B------:R-:W-:Y:S04]  /*19dd0*/  STL.64 [R1+0x1d58], R12 ;  /* 0x001d580c01007387 */ /* 0x000fe80000100a00 */
[----:B------:R-:W-:Y:S04]  /*19de0*/  STL.64 [R1+0x1c68], R8 ;  /* 0x001c680801007387 */ /* 0x000fe80000100a00 */
[----:B------:R-:W-:Y:S04]  /*19df0*/  STL [R1+0x1a20], R28 ;  /* 0x001a201c01007387 */ /* 0x000fe80000100800 */
[----:B------:R-:W-:Y:S04]  /*19e00*/  STL [R1+0x368], R0 ;  /* 0x0003680001007387 */ /* 0x000fe80000100800 */
[----:B0-----:R-:W-:Y:S04]  /*19e10*/  STL.64 [R1+0x1da0], R18 ;  /* 0x001da01201007387 */ /* 0x001fe80000100a00 */
[----:B------:R0:W-:Y:S04]  /*19e20*/  STL.64 [R1+0x1d98], R16 ;  /* 0x001d981001007387 */ /* 0x0001e80000100a00 */
[----:B------:R-:W1:Y:S04]  /*19e30*/  LDSM.16.MT88.4 R4, [R3+UR6+0x22080] ;  /* 0x022080060304783b */ /* 0x000e680008004200 */
[----:B------:R-:W2:Y:S04]  /*19e40*/  LDSM.16.M88.4 R12, [R0+UR6] ;  /* 0x00000006000c783b */ /* 0x000ea80008000200 */
[----:B0-----:R-:W3:Y:S04]  /*19e50*/  LDL.LU R16, [R1+0x270] ;  /* 0x0002700001107983 */ /* 0x001ee80000300800 */
[----:B------:R-:W3:Y:S04]  /*19e60*/  LDL.LU R17, [R1+0x274] ;  /* 0x0002740001117983 */ /* 0x000ee80000300800 */
[----:B------:R-:W3:Y:S04]  /*19e70*/  LDL.LU R18, [R1+0x278] ;  /* 0x0002780001127983 */ /* 0x000ee80000300800 */
[----:B------:R-:W3:Y:S04]  /*19e80*/  LDL.LU R19, [R1+0x27c] ;  /* 0x00027c0001137983 */ /* 0x000ee80000300800 */
[----:B------:R-:W0:Y:S04]  /*19e90*/  LDSM.16.M88.4 R8, [R0+UR6+0x4000] ;  /* 0x004000060008783b */ /* 0x000e280008000200 */
[----:B------:R-:W-:Y:S04]  /*19ea0*/  STL.64 [R1+0x1d90], R22 ;  /* 0x001d901601007387 */ /* 0x000fe80000100a00 */
[----:B------:R4:W-:Y:S04]  /*19eb0*/  STL.64 [R1+0x1d88], R20 ;  /* 0x001d881401007387 */ /* 0x0009e80000100a00 */
[----:B----4-:R-:W4:Y:S04]  /*19ec0*/  LDL.LU R20, [R1+0xe0] ;  /* 0x0000e00001147983 */ /* 0x010f280000300800 */
[----:B------:R-:W4:Y:S04]  /*19ed0*/  LDL.LU R21, [R1+0xe4] ;  /* 0x0000e40001157983 */ /* 0x000f280000300800 */
[----:B------:R-:W4:Y:S04]  /*19ee0*/  LDL.LU R22, [R1+0xe8] ;  /* 0x0000e80001167983 */ /* 0x000f280000300800 */
[----:B------:R-:W4:Y:S04]  /*19ef0*/  LDL.LU R23, [R1+0xec] ;  /* 0x0000ec0001177983 */ /* 0x000f280000300800 */
[----:B-1----:R-:W-:Y:S04]  /*19f00*/  STL.64 [R1+0x1d80], R6 ;  /* 0x001d800601007387 */ /* 0x002fe80000100a00 */
[----:B------:R1:W-:Y:S04]  /*19f10*/  STL.64 [R1+0x1d78], R4 ;  /* 0x001d780401007387 */ /* 0x0003e80000100a00 */
[----:B-1----:R-:W4:Y:S04]  /*19f20*/  LDL.LU R4, [R1+0xd0] ;  /* 0x0000d00001047983 */ /* 0x002f280000300800 */
[----:B------:R-:W4:Y:S04]  /*19f30*/  LDL.LU R5, [R1+0xd4] ;  /* 0x0000d40001057983 */ /* 0x000f280000300800 */
[----:B------:R-:W4:Y:S04]  /*19f40*/  LDL.LU R6, [R1+0xd8] ;  /* 0x0000d80001067983 */ /* 0x000f280000300800 */
[----:B------:R-:W4:Y:S04]  /*19f50*/  LDL.LU R7, [R1+0xdc] ;  /* 0x0000dc0001077983 */ /* 0x000f280000300800 */
[----:B--2---:R-:W-:Y:S04]  /*19f60*/  STL.64 [R1+0x58], R14 ;  /* 0x0000580e01007387 */ /* 0x004fe80000100a00 */
[----:B------:R-:W-:Y:S04]  /*19f70*/  STL [R1+0x1b00], R3 ;  /* 0x001b000301007387 */ /* 0x000fe80000100800 */
[----:B0-----:R-:W-:Y:S04]  /*19f80*/  STL.64 [R1+0x40], R8 ;  /* 0x0000400801007387 */ /* 0x001fe80000100a00 */
[----:B------:R-:W-:Y:S04]  /*19f90*/  STL.64 [R1+0x48], R10 ;  /* 0x0000480a01007387 */ /* 0x000fe80000100a00 */
[----:B------:R-:W0:Y:S02]  /*19fa0*/  LDSM.16.M88.4 R8, [R0+UR6+0x8000] ;  /* 0x008000060008783b */ /* 0x000e240008000200 */
[----:B0-----:R-:W-:-:S02]  /*19fb0*/  IMAD.MOV.U32 R2, RZ, RZ, R8 ;  /* 0x000000ffff027224 */ /* 0x001fc400078e0008 */
[----:B------:R-:W-:Y:S01]  /*19fc0*/  STL.64 [R1+0x38], R10 ;  /* 0x0000380a01007387 */ /* 0x000fe20000100a00 */
[----:B------:R-:W-:-:S03]  /*19fd0*/  IMAD.MOV.U32 R29, RZ, RZ, R9 ;  /* 0x000000ffff1d7224 */ /* 0x000fc600078e0009 */
[----:B------:R-:W0:Y:S04]  /*19fe0*/  LDSM.16.M88.4 R8, [R0+UR6+0xc000] ;  /* 0x00c000060008783b */ /* 0x000e280008000200 */
[----:B0-----:R-:W-:Y:S01]  /*19ff0*/  STL.64 [R1+0x28], R10 ;  /* 0x0000280a01007387 */ /* 0x001fe20000100a00 */
[----:B---3--:R-:W-:-:S15]  /*1a000*/  HMMA.16816.F32 R16, R24, R12, R16 ;  /* 0x0000000c1810723c */ /* 0x008fde0000001810 */
[----:B------:R-:W-:-:S04]  /*1a010*/  NOP ;  /* 0x0000000000007918 */ /* 0x000fc80000000000 */
[----:B------:R-:W-:Y:S04]  /*1a020*/  STL.64 [R1+0x170], R16 ;  /* 0x0001701001007387 */ /* 0x000fe80000100a00 */
[----:B------:R0:W-:Y:S04]  /*1a030*/  STL.64 [R1+0x178], R18 ;  /* 0x0001781201007387 */ /* 0x0001e80000100a00 */
[----:B0-----:R-:W4:Y:S04]  /*1a040*/  LDL.LU.64 R18, [R1+0x1da0] ;  /* 0x001da00001127983 */ /* 0x001f280000300a00 */
[----:B------:R-:W4:Y:S04]  /*1a050*/  LDL.LU.64 R16, [R1+0x1d98] ;  /* 0x001d980001107983 */ /* 0x000f280000300a00 */
[----:B------:R-:W-:Y:S04]  /*1a060*/  STL.64 [R1+0x1d70], R26 ;  /* 0x001d701a01007387 */ /* 0x000fe80000100a00 */
[----:B------:R0:W-:Y:S04]  /*1a070*/  STL.64 [R1+0x1d68], R24 ;  /* 0x001d681801007387 */ /* 0x0001e80000100a00 */
[----:B0-----:R-:W2:Y:S04]  /*1a080*/  LDL.LU R24, [R1+0xa0] ;  /* 0x0000a00001187983 */ /* 0x001ea80000300800 */
[----:B------:R-:W2:Y:S04]  /*1a090*/  LDL.LU R25, [R1+0xa4] ;  /* 0x0000a40001197983 */ /* 0x000ea80000300800 */
[----:B------:R-:W2:Y:S04]  /*1a0a0*/  LDL.LU R26, [R1+0xa8] ;  /* 0x0000a800011a7983 */ /* 0x000ea80000300800 */
[----:B------:R-:W2:Y:S01]  /*1a0b0*/  LDL.LU R27, [R1+0xac] ;  /* 0x0000ac00011b7983 */ /* 0x000ea20000300800 */
[----:B----4-:R-:W-:-:S15]  /*1a0c0*/  HMMA.16816.F32 R20, R16, R12, R20 ;  /* 0x0000000c1014723c */ /* 0x010fde0000001814 */
[----:B------:R-:W-:-:S04]  /*1a0d0*/  NOP ;  /* 0x0000000000007918 */ /* 0x000fc80000000000 */
[----:B------:R-:W-:Y:S04]  /*1a0e0*/  STL.64 [R1+0x1d0], R20 ;  /* 0x0001d01401007387 */ /* 0x000fe80000100a00 */
[----:B------:R0:W-:Y:S04]  /*1a0f0*/  STL.64 [R1+0x1d8], R22 ;  /* 0x0001d81601007387 */ /* 0x0001e80000100a00 */
[----:B0-----:R-:W3:Y:S04]  /*1a100*/  LDL.LU.64 R22, [R1+0x1d90] ;  /* 0x001d900001167983 */ /* 0x001ee80000300a00 */
[----:B------:R-:W3:Y:S01]  /*1a110*/  LDL.LU.64 R20, [R1+0x1d88] ;  /* 0x001d880001147983 */ /* 0x000ee20000300a00 */
[----:B------:R-:W-:-:S02]  /*1a120*/  IMAD.MOV.U32 R14, RZ, RZ, R8 ;  /* 0x000000ffff0e7224 */ /* 0x000fc400078e0008 */
[----:B------:R-:W-:Y:S02]  /*1a130*/  IMAD.MOV.U32 R3, RZ, RZ, R9 ;  /* 0x000000ffff037224 */ /* 0x000fe400078e0009 */
[----:B------:R-:W0:Y:S01]  /*1a140*/  LDSM.16.M88.4 R8, [R0+UR6+0x10000] ;  /* 0x010000060008783b */ /* 0x000e220008000200 */
[----:B---3--:R-:W-:-:S15]  /*1a150*/  HMMA.16816.F32 R4, R20, R12, R4 ;  /* 0x0000000c1404723c */ /* 0x008fde0000001804 */
[----:B------:R-:W-:-:S04]  /*1a160*/  NOP ;  /* 0x0000000000007918 */ /* 0x000fc80000000000 */
[----:B------:R-:W-:Y:S04]  /*1a170*/  STL.64 [R1+0x210], R4 ;  /* 0x0002100401007387 */ /* 0x000fe80000100a00 */
[----:B------:R1:W-:Y:S04]  /*1a180*/  STL.64 [R1+0x218], R6 ;  /* 0x0002180601007387 */ /* 0x0003e80000100a00 */
[----:B-1----:R-:W2:Y:S04]  /*1a190*/  LDL.LU.64 R6, [R1+0x1d80] ;  /* 0x001d800001067983 */ /* 0x002ea80000300a00 */
[----:B------:R-:W2:Y:S04]  /*1a1a0*/  LDL.LU.64 R4, [R1+0x1d78] ;  /* 0x001d780001047983 */ /* 0x000ea80000300a00 */
[----:B0-----:R-:W-:Y:S04]  /*1a1b0*/  STL.64 [R1+0x18], R10 ;  /* 0x0000180a01007387 */ /* 0x001fe80000100a00 */
[----:B------:R0:W-:Y:S02]  /*1a1c0*/  STL.64 [R1+0x1c80], R8 ;  /* 0x001c800801007387 */ /* 0x0001e40000100a00 */
[----:B0-----:R-:W-:-:S02]  /*1a1d0*/  IMAD.MOV.U32 R8, RZ, RZ, R14 ;  /* 0x000000ffff087224 */ /* 0x001fc400078e000e */
[----:B------:R-:W-:-:S05]  /*1a1e0*/  IMAD.MOV.U32 R9, RZ, RZ, R3 ;  /* 0x000000ffff097224 */ /* 0x000fca00078e0003 */
[----:B------:R0:W-:Y:S04]  /*1a1f0*/  STL.64 [R1+0x1cc8], R8 ;  /* 0x001cc80801007387 */ /* 0x0001e80000100a00 */
[----:B0-----:R-:W3:Y:S01]  /*1a200*/  LDL.LU.64 R8, [R1+0x40] ;  /* 0x0000400001087983 */ /* 0x001ee20000300a00 */
[----:B--2---:R-:W-:Y:S03]  /*1a210*/  HMMA.16816.F32 R12, R4, R12, R24 ;  /* 0x0000000c040c723c */ /* 0x004fe60000001818 */
[----:B------:R-:W2:Y:S04]  /*1a220*/  LDL.LU.64 R26, [R1+0x1d70] ;  /* 0x001d7000011a7983 */ /* 0x000ea80000300a00 */
[----:B------:R-:W2:-:S12]  /*1a230*/  LDL.LU.64 R24, [R1+0x1d68] ;  /* 0x001d680001187983 */ /* 0x000e980000300a00 */
[----:B------:R-:W-:Y:S01]  /*1a240*/  STL.64 [R1+0x2d0], R12 ;  /* 0x0002d00c01007387 */ /* 0x000fe20000100a00 */
[----:B------:R-:W-:-:S03]  /*1a250*/  IMAD.MOV.U32 R28, RZ, RZ, R15 ;  /* 0x000000ffff1c7224 */ /* 0x000fc600078e000f */
[----:B------:R0:W-:Y:S04]  /*1a260*/  STL [R1+0x2d8], R14 ;  /* 0x0002d80e01007387 */ /* 0x0001e80000100800 */
        /* <DEDUP_REMOVED lines=8> */
[----:B---3--:R-:W-:-:S03]  /*1a2f0*/  IMAD.MOV.U32 R3, RZ, RZ, R9 ;  /* 0x000000ffff037224 */ /* 0x008fc600078e0009 */
[----:B------:R-:W-:Y:S01]  /*1a300*/  STL [R1+0x1a24], R28 ;  /* 0x001a241c01007387 */ /* 0x000fe20000100800 */
[----:B--2---:R-:W-:-:S15]  /*1a310*/  HMMA.16816.F32 R4, R24, R8, R4 ;  /* 0x000000081804723c */ /* 0x004fde0000001804 */
[----:B------:R-:W-:-:S04]  /*1a320*/  NOP ;  /* 0x0000000000007918 */ /* 0x000fc80000000000 */
[----:B------:R0:W-:Y:S04]  /*1a330*/  STL.64 [R1+0x160], R4 ;  /* 0x0001600401007387 */ /* 0x0001e80000100a00 */
[----:B------:R-:W-:Y:S04]  /*1a340*/  STL.64 [R1+0x168], R6 ;  /* 0x0001680601007387 */ /* 0x000fe80000100a00 */
[----:B------:R-:W-:Y:S01]  /*1a350*/  STL.64 [R1+0x1d18], R26 ;  /* 0x001d181a01007387 */ /* 0x000fe20000100a00 */
[----:B0-----:R-:W-:-:S03]  /*1a360*/  IMAD.MOV.U32 R4, RZ, RZ, R8 ;  /* 0x000000ffff047224 */ /* 0x001fc600078e0008 */
[----:B------:R0:W-:Y:S02]  /*1a370*/  STL.64 [R1+0x1d10], R24 ;  /* 0x001d101801007387 */ /* 0x0001e40000100a00 */
[----:B0-----:R-:W-:Y:S02]  /*1a380*/  IMAD.MOV.U32 R24, RZ, RZ, R4 ;  /* 0x000000ffff187224 */ /* 0x001fe400078e0004 */
[----:B------:R-:W-:-:S07]  /*1a390*/  IMAD.MOV.U32 R25, RZ, RZ, R3 ;  /* 0x000000ffff197224 */ /* 0x000fce00078e0003 */
[----:B----4-:R-:W-:-:S15]  /*1a3a0*/  HMMA.16816.F32 R4, R16, R24, R12 ;  /* 0x000000181004723c */ /* 0x010fde000000180c */
[----:B------:R-:W-:-:S04]  /*1a3b0*/  NOP ;  /* 0x0000000000007918 */ /* 0x000fc80000000000 */
[----:B------:R-:W-:Y:S04]  /*1a3c0*/  STL.64 [R1+0x1c0], R4 ;  /* 0x0001c00401007387 */ /* 0x000fe80000100a00 */
[----:B------:R-:W-:Y:S04]  /*1a3d0*/  STL [R1+0x1c8], R6 ;  /* 0x0001c80601007387 */ /* 0x000fe80000100800 */
[----:B------:R-:W-:Y:S04]  /*1a3e0*/  STL.64 [R1+0x1d08], R18 ;  /* 0x001d081201007387 */ /* 0x000fe80000100a00 */
[----:B------:R-:W-:Y:S04]  /*1a3f0*/  STL.64 [R1+0x1d00], R16 ;  /* 0x001d001001007387 */ /* 0x000fe80000100a00 */
[----:B------:R-:W2:Y:S04]  /*1a400*/  LDL.LU R12, [R1+0x110] ;  /* 0x00011000010c7983 */ /* 0x000ea80000300800 */
[----:B------:R-:W2:Y:S04]  /*1a410*/  LDL.LU R13, [R1+0x114] ;  /* 0x00011400010d7983 */ /* 0x000ea80000300800 */
[----:B------:R-:W3:Y:S04]  /*1a420*/  LDL.LU R14, [R1+0x118] ;  /* 0x00011800010e7983 */ /* 0x000ee80000300800 */
[----:B------:R-:W3:Y:S01]  /*1a430*/  LDL.LU R15, [R1+0x11c] ;  /* 0x00011c00010f7983 */ /* 0x000ee20000300800 */
[----:B------:R-:W-:-:S02]  /*1a440*/  IMAD.MOV.U32 R8, RZ, RZ, R2 ;  /* 0x000000ffff087224 */ /* 0x000fc400078e0002 */
[----:B------:R-:W-:Y:S01]  /*1a450*/  IMAD.MOV.U32 R9, RZ, RZ, R29 ;  /* 0x000000ffff097224 */ /* 0x000fe200078e001d */
[----:B------:R-:W4:Y:S04]  /*1a460*/  LDL.LU R2, [R1+0x1d50] ;  /* 0x001d500001027983 */ /* 0x000f280000300800 */
[----:B------:R-:W4:Y:S04]  /*1a470*/  LDL.LU R29, [R1+0x1d4c] ;  /* 0x001d4c00011d7983 */ /* 0x000f280000300800 */
[----:B------:R-:W-:Y:S04]  /*1a480*/  STL.64 [R1+0x1d20], R8 ;  /* 0x001d200801007387 */ /* 0x000fe80000100a00 */
[----:B---3--:R-:W-:Y:S04]  /*1a490*/  STL.64 [R1+0x1c78], R14 ;  /* 0x001c780e01007387 */ /* 0x008fe80000100a00 */
[----:B--2---:R0:W-:Y:S04]  /*1a4a0*/  STL.64 [R1+0x1c70], R12 ;  /* 0x001c700c01007387 */ /* 0x0041e80000100a00 */
[----:B0-----:R-:W2:Y:S04]  /*1a4b0*/  LDL.LU R12, [R1+0x2f0] ;  /* 0x0002f000010c7983 */ /* 0x001ea80000300800 */
[----:B------:R-:W2:Y:S04]  /*1a4c0*/  LDL.LU R13, [R1+0x2f4] ;  /* 0x0002f400010d7983 */ /* 0x000ea80000300800 */
[----:B------:R-:W3:Y:S04]  /*1a4d0*/  LDL.LU R14, [R1+0x2f8] ;  /* 0x0002f800010e7983 */ /* 0x000ee80000300800 */
[----:B------:R-:W3:Y:S04]  /*1a4e0*/  LDL.LU R15, [R1+0x2fc] ;  /* 0x0002fc00010f7983 */ /* 0x000ee80000300800 */
[----:B---3--:R-:W-:Y:S04]  /*1a4f0*/  STL.64 [R1+0x1c90], R14 ;  /* 0x001c900e01007387 */ /* 0x008fe80000100a00 */
[----:B--2---:R0:W-:Y:S04]  /*1a500*/  STL.64 [R1+0x1c88], R12 ;  /* 0x001c880c01007387 */ /* 0x0041e80000100a00 */
[----:B0-----:R-:W2:Y:S04]  /*1a510*/  LDL.LU R12, [R1+0x70] ;  /* 0x00007000010c7983 */ /* 0x001ea80000300800 */
[----:B------:R-:W2:Y:S04]  /*1a520*/  LDL.LU R13, [R1+0x74] ;  /* 0x00007400010d7983 */ /* 0x000ea80000300800 */
[----:B------:R-:W3:Y:S01]  /*1a530*/  LDL.LU R14, [R1+0x78] ;  /* 0x00007800010e7983 */ /* 0x000ee20000300800 */
[----:B----4-:R-:W-:-:S03]  /*1a540*/  IMAD.MOV.U32 R15, RZ, RZ, R2 ;  /* 0x000000ffff0f7224 */ /* 0x010fc600078e0002 */
[----:B------:R-:W4:Y:S04]  /*1a550*/  LDL.LU R2, [R1+0x1d48] ;  /* 0x001d480001027983 */ /* 0x000f280000300800 */
[----:B---3--:R-:W-:Y:S04]  /*1a560*/  STL.64 [R1+0x1ca0], R14 ;  /* 0x001ca00e01007387 */ /* 0x008fe80000100a00 */
[----:B--2---:R0:W-:Y:S04]  /*1a570*/  STL.64 [R1+0x1c98], R12 ;  /* 0x001c980c01007387 */ /* 0x0041e80000100a00 */
[----:B0-----:R-:W2:Y:S04]  /*1a580*/  LDL.LU R12, [R1+0xf0] ;  /* 0x0000f000010c7983 */ /* 0x001ea80000300800 */
[----:B------:R-:W2:Y:S04]  /*1a590*/  LDL.LU R13, [R1+0xf4] ;  /* 0x0000f400010d7983 */ /* 0x000ea80000300800 */
[----:B------:R-:W3:Y:S04]  /*1a5a0*/  LDL.LU R14, [R1+0xf8] ;  /* 0x0000f800010e7983 */ /* 0x000ee80000300800 */
[----:B------:R-:W3:Y:S04]  /*1a5b0*/  LDL.LU R15, [R1+0xfc] ;  /* 0x0000fc00010f7983 */ /* 0x000ee80000300800 */
[----:B------:R-:W2:Y:S04]  /*1a5c0*/  LDL.LU R16, [R1+0x2c0] ;  /* 0x0002c00001107983 */ /* 0x000ea80000300800 */
[----:B------:R-:W2:Y:S04]  /*1a5d0*/  LDL.LU R17, [R1+0x2c4] ;  /* 0x0002c40001117983 */ /* 0x000ea80000300800 */
[----:B------:R-:W2:Y:S01]  /*1a5e0*/  LDL.LU R18, [R1+0x2c8] ;  /* 0x0002c80001127983 */ /* 0x000ea20000300800 */
[----:B----4-:R-:W-:-:S03]  /*1a5f0*/  IMAD.MOV.U32 R11, RZ, RZ, R2 ;  /* 0x000000ffff0b7224 */ /* 0x010fc600078e0002 */
[----:B------:R-:W4:Y:S04]  /*1a600*/  LDL.LU R19, [R1+0x2cc] ;  /* 0x0002cc0001137983 */ /* 0x000f280000300800 */
[----:B------:R-:W4:Y:S04]  /*1a610*/  LDL.LU R8, [R1+0x90] ;  /* 0x0000900001087983 */ /* 0x000f280000300800 */
[----:B------:R-:W4:Y:S04]  /*1a620*/  LDL.LU R9, [R1+0x94] ;  /* 0x0000940001097983 */ /* 0x000f280000300800 */
[----:B------:R-:W4:Y:S01]  /*1a630*/  LDL.LU R10, [R1+0x98] ;  /* 0x00009800010a7983 */ /* 0x000f220000300800 */
[----:B------:R-:W-:-:S03]  /*1a640*/  IMAD.MOV.U32 R3, RZ, RZ, R7 ;  /* 0x000000ffff037224 */ /* 0x000fc600078e0007 */
[----:B------:R-:W4:Y:S04]  /*1a650*/  LDL.LU R2, [R1+0x1d44] ;  /* 0x001d440001027983 */ /* 0x000f280000300800 */
[----:B------:R-:W4:Y:S04]  /*1a660*/  LDL.LU R4, [R1+0xc0] ;  /* 0x0000c00001047983 */ /* 0x000f280000300800 */
[----:B------:R-:W4:Y:S04]  /*1a670*/  LDL.LU R5, [R1+0xc4] ;  /* 0x0000c40001057983 */ /* 0x000f280000300800 */
[----:B------:R-:W4:Y:S04]  /*1a680*/  LDL.LU R6, [R1+0xc8] ;  /* 0x0000c80001067983 */ /* 0x000f280000300800 */
[----:B------:R-:W4:Y:S04]  /*1a690*/  LDL.LU R7, [R1+0xcc] ;  /* 0x0000cc0001077983 */ /* 0x000f280000300800 */
        /* <DEDUP_REMOVED lines=10> */
[----:B------:R-:W3:Y:S04]  /*1a740*/  LDL.LU R14, [R1+0x2e8] ;  /* 0x0002e800010e7983 */ /* 0x000ee80000300800 */
[----:B------:R-:W3:Y:S04]  /*1a750*/  LDL.LU R15, [R1+0x2ec] ;  /* 0x0002ec00010f7983 */ /* 0x000ee80000300800 */
[----:B---3--:R-:W-:Y:S04]  /*1a760*/  STL.64 [R1+0x1cd8], R14 ;  /* 0x001cd80e01007387 */ /* 0x008fe80000100a00 */
[----:B--2---:R0:W-:Y:S02]  /*1a770*/  STL.64 [R1+0x1cd0], R12 ;  /* 0x001cd00c01007387 */ /* 0x0041e40000100a00 */
[----:B0-----:R-:W-:-:S02]  /*1a780*/  IMAD.MOV.U32 R12, RZ, RZ, R29 ;  /* 0x000000ffff0c7224 */ /* 0x001fc400078e001d */
[----:B------:R-:W2:Y:S04]  /*1a790*/  LDL.LU R29, [R1+0x1d40] ;  /* 0x001d4000011d7983 */ /* 0x000ea80000300800 */
[----:B------:R-:W3:Y:S04]  /*1a7a0*/  LDL.LU R13, [R1+0x84] ;  /* 0x00008400010d7983 */ /* 0x000ee80000300800 */
[----:B------:R-:W2:Y:S04]  /*1a7b0*/  LDL.LU R14, [R1+0x88] ;  /* 0x00008800010e7983 */ /* 0x000ea80000300800 */
[----:B------:R-:W2:Y:S01]  /*1a7c0*/  LDL.LU R15, [R1+0x8c] ;  /* 0x00008c00010f7983 */ /* 0x000ea20000300800 */
[----:B----4-:R-:W-:Y:S03]  /*1a7d0*/  HMMA.16816.F32 R4, R20, R24, R4 ;  /* 0x000000181404723c */ /* 0x010fe60000001804 */
[----:B--2---:R-:W-:Y:S04]  /*1a7e0*/  STL.64 [R1+0x1ce8], R14 ;  /* 0x001ce80e01007387 */ /* 0x004fe80000100a00 */
[----:B---3--:R0:W-:Y:S02]  /*1a7f0*/  STL.64 [R1+0x1ce0], R12 ;  /* 0x001ce00c01007387 */ /* 0x0081e40000100a00 */
[----:B0-----:R-:W-:-:S02]  /*1a800*/  IMAD.MOV.U32 R12, RZ, RZ, R2 ;  /* 0x000000ffff0c7224 */ /* 0x001fc400078e0002 */
[----:B------:R-:W2:Y:S01]  /*1a810*/  LDL.LU R2, [R1+0x1d3c] ;  /* 0x001d3c0001027983 */ /* 0x000ea20000300800 */
[----:B------:R-:W-:-:S03]  /*1a820*/  IMAD.MOV.U32 R13, RZ, RZ, R29 ;  /* 0x000000ffff0d7224 */ /* 0x000fc600078e001d */
[----:B------:R-:W3:Y:S04]  /*1a830*/  LDL.LU R29, [R1+0x1d38] ;  /* 0x001d3800011d7983 */ /* 0x000ee80000300800 */
[----:B------:R-:W4:Y:S04]  /*1a840*/  LDL.LU R14, [R1+0xb8] ;  /* 0x0000b800010e7983 */ /* 0x000f280000300800 */
[----:B------:R-:W4:Y:S04]  /*1a850*/  LDL.LU R15, [R1+0xbc] ;  /* 0x0000bc00010f7983 */ /* 0x000f280000300800 */
[----:B----4-:R-:W-:Y:S04]  /*1a860*/  STL.64 [R1+0x1cf8], R14 ;  /* 0x001cf80e01007387 */ /* 0x010fe80000100a00 */
[----:B------:R0:W-:Y:S04]  /*1a870*/  STL.64 [R1+0x1cf0], R12 ;  /* 0x001cf00c01007387 */ /* 0x0001e80000100a00 */
[----:B0-----:R-:W4:Y:S04]  /*1a880*/  LDL.LU R12, [R1+0x130] ;  /* 0x00013000010c7983 */ /* 0x001f280000300800 */
[----:B------:R-:W4:Y:S04]  /*1a890*/  LDL.LU R13, [R1+0x134] ;  /* 0x00013400010d7983 */ /* 0x000f280000300800 */
[----:B------:R-:W-:Y:S04]  /*1a8a0*/  STL [R1+0x1b04], R3 ;  /* 0x001b040301007387 */ /* 0x000fe80000100800 */
[----:B------:R-:W-:Y:S04]  /*1a8b0*/  STL.64 [R1+0x1f0], R4 ;  /* 0x0001f00401007387 */ /* 0x000fe80000100a00 */
[----:B------:R0:W-:Y:S04]  /*1a8c0*/  STL.64 [R1+0x1f8], R6 ;  /* 0x0001f80601007387 */ /* 0x0001e80000100a00 */
[----:B0-----:R-:W2:Y:S04]  /*1a8d0*/  LDL.LU.64 R6, [R1+0x1d30] ;  /* 0x001d300001067983 */ /* 0x001ea80000300a00 */
[----:B------:R-:W2:Y:S02]  /*1a8e0*/  LDL.LU.64 R4, [R1+0x1d28] ;  /* 0x001d280001047983 */ /* 0x000ea40000300a00 */
[----:B--2---:R-:W-:Y:S02]  /*1a8f0*/  HMMA.16816.F32 R24, R4, R24, R8 ;  /* 0x000000180418723c */ /* 0x004fe40000001808 */
[----:B------:R-:W2:-:S15]  /*1a900*/  LDL.LU.64 R8, [R1+0x1d20] ;  /* 0x001d200001087983 */ /* 0x000e9e0000300a00 */
[----:B------:R-:W-:Y:S02]  /*1a910*/  NOP ;  /* 0x0000000000007918 */ /* 0x000fe40000000000 */
[----:B------:R-:W-:Y:S01]  /*1a920*/  STL.64 [R1+0x240], R24 ;  /* 0x0002401801007387 */ /* 0x000fe20000100a00 */
[----:B------:R-:W-:-:S03]  /*1a930*/  IMAD.MOV.U32 R28, RZ, RZ, R26 ;  /* 0x000000ffff1c7224 */ /* 0x000fc600078e001a */
[----:B------:R0:W-:Y:S04]  /*1a940*/  STL [R1+0x24c], R27 ;  /* 0x00024c1b01007387 */ /* 0x0001e80000100800 */
[----:B0-----:R-:W2:Y:S04]  /*1a950*/  LDL.LU.64 R26, [R1+0x1d18] ;  /* 0x001d1800011a7983 */ /* 0x001ea80000300a00 */
[----:B------:R-:W2:Y:S04]  /*1a960*/  LDL.LU.64 R24, [R1+0x1d10] ;  /* 0x001d100001187983 */ /* 0x000ea80000300a00 */
[----:B------:R-:W-:Y:S01]  /*1a970*/  STL [R1+0x1a28], R28 ;  /* 0x001a281c01007387 */ /* 0x000fe20000100800 */
[----:B--2---:R-:W-:-:S15]  /*1a980*/  HMMA.16816.F32 R16, R24, R8, R16 ;  /* 0x000000081810723c */ /* 0x004fde0000001810 */
[----:B------:R-:W-:-:S04]  /*1a990*/  NOP ;  /* 0x0000000000007918 */ /* 0x000fc80000000000 */
[----:B------:R-:W-:Y:S04]  /*1a9a0*/  STL.64 [R1+0x120], R16 ;  /* 0x0001201001007387 */ /* 0x000fe80000100a00 */
[----:B------:R0:W-:Y:S04]  /*1a9b0*/  STL.64 [R1+0x128], R18 ;  /* 0x0001281201007387 */ /* 0x0001e80000100a00 */
[----:B0-----:R-:W4:Y:S04]  /*1a9c0*/  LDL.LU.64 R18, [R1+0x1d08] ;  /* 0x001d080001127983 */ /* 0x001f280000300a00 */
[----:B------:R-:W4:Y:S01]  /*1a9d0*/  LDL.LU.64 R16, [R1+0x1d00] ;  /* 0x001d000001107983 */ /* 0x000f220000300a00 */
[----:B---3--:R-:W-:-:S02]  /*1a9e0*/  IMAD.MOV.U32 R14, RZ, RZ, R29 ;  /* 0x000000ffff0e7224 */ /* 0x008fc400078e001d */
[----:B------:R-:W-:-:S07]  /*1a9f0*/  IMAD.MOV.U32 R15, RZ, RZ, R2 ;  /* 0x000000ffff0f7224 */ /* 0x000fce00078e0002 */
[----:B----4-:R-:W-:-:S15]  /*1aa00*/  HMMA.16816.F32 R12, R16, R8, R12 ;  /* 0x00000008100c723c */ /* 0x010fde000000180c */
[----:B------:R-:W-:-:S04]  /*1aa10*/  NOP ;  /* 0x0000000000007918 */ /* 0x000fc80000000000 */
        /* <DEDUP_REMOVED lines=10> */
[----:B0-----:R-:W2:Y:S04]  /*1aac0*/  LDL.LU.64 R14, [R1+0x1ce8] ;  /* 0x001ce800010e7983 */ /* 0x001ea80000300a00 */
[----:B------:R-:W2:Y:S02]  /*1aad0*/  LDL.LU.64 R12, [R1+0x1ce0] ;  /* 0x001ce000010c7983 */ /* 0x000ea40000300a00 */
[----:B--2---:R-:W-:Y:S02]  /*1aae0*/  HMMA.16816.F32 R8, R4, R8, R12 ;  /* 0x000000080408723c */ /* 0x004fe4000000180c */
[----:B------:R-:W2:Y:S04]  /*1aaf0*/  LDL.LU.64 R14, [R1+0x1cd8] ;  /* 0x001cd800010e7983 */ /* 0x000ea80000300a00 */
[----:B------:R-:W2:-:S13]  /*1ab00*/  LDL.LU.64 R12, [R1+0x1cd0] ;  /* 0x001cd000010c7983 */ /* 0x000e9a0000300a00 */
[----:B------:R0:W-:Y:S01]  /*1ab10*/  STL [R1+0x230], R8 ;  /* 0x0002300801007387 */ /* 0x0001e20000100800 */
[----:B------:R-:W-:-:S03]  /*1ab20*/  IMAD.MOV.U32 R28, RZ, RZ, R9 ;  /* 0x000000ffff1c7224 */ /* 0x000fc600078e0009 */
[----:B------:R-:W-:Y:S04]  /*1ab30*/  STL.64 [R1+0x238], R10 ;  /* 0x0002380a01007387 */ /* 0x000fe80000100a00 */
[----:B0-----:R-:W2:Y:S04]  /*1ab40*/  LDL.LU.64 R8, [R1+0x1cc8] ;  /* 0x001cc80001087983 */ /* 0x001ea80000300a00 */
[----:B------:R-:W-:Y:S01]  /*1ab50*/  STL [R1+0x1a2c], R28 ;  /* 0x001a2c1c01007387 */ /* 0x000fe20000100800 */
[----:B--2---:R-:W-:-:S15]  /*1ab60*/  HMMA.16816.F32 R12, R24, R8, R12 ;  /* 0x00000008180c723c */ /* 0x004fde000000180c */
[----:B------:R-:W-:-:S04]  /*1ab70*/  NOP ;  /* 0x0000000000007918 */ /* 0x000fc80000000000 */
[----:B------:R-:W-:Y:S01]  /*1ab80*/  IMAD.MOV.U32 R29, RZ, RZ, R14 ;  /* 0x000000ffff1d7224 */ /* 0x000fe200078e000e */
[----:B------:R0:W-:Y:S01]  /*1ab90*/  STL [R1+0xe0], R12 ;  /* 0x0000e00c01007387 */ /* 0x0001e20000100800 */
[----:B------:R-:W-:Y:S02]  /*1aba0*/  IMAD.MOV.U32 R2, RZ, RZ, R15 ;  /* 0x000000ffff027224 */ /* 0x000fe400078e000f */
[----:B------:R-:W-:Y:S01]  /*1abb0*/  IMAD.MOV.U32 R3, RZ, RZ, R13 ;  /* 0x000000ffff037224 */ /* 0x000fe200078e000d */
[----:B------:R-:W2:Y:S04]  /*1abc0*/  LDL.LU.64 R14, [R1+0x1cc0] ;  /* 0x001cc000010e7983 */ /* 0x000ea80000300a00 */
[----:B0-----:R-:W2:Y:S04]  /*1abd0*/  LDL.LU.64 R12, [R1+0x1cb8] ;  /* 0x001cb800010c7983 */ /* 0x001ea80000300a00 */
[----:B------:R-:W-:Y:S04]  /*1abe0*/  STL [R1+0x1be8], R2 ;  /* 0x001be80201007387 */ /* 0x000fe80000100800 */
[----:B------:R-:W-:Y:S04]  /*1abf0*/  STL [R1+0x1ba0], R3 ;  /* 0x001ba00301007387 */ /* 0x000fe80000100800 */
[----:B------:R-:W-:Y:S01]  /*1ac00*/  STL [R1+0x1b9c], R29 ;  /* 0x001b9c1d01007387 */ /* 0x000fe20000100800 */
        /* <DEDUP_REMOVED lines=15> */
[----:B------:R0:W-:Y:S04]  /*1ad00*/  STL [R1+0x224], R9 ;  /* 0x0002240901007387 */ /* 0x0001e80000100800 */
[----:B------:R-:W-:Y:S01]  /*1ad10*/  STL.64 [R1+0x228], R10 ;  /* 0x0002280a01007387 */ /* 0x000fe20000100a00 */
[----:B------:R-:W-:-:S03]  /*1ad20*/  IMAD.MOV.U32 R28, RZ, RZ, R8 ;  /* 0x000000ffff1c7224 */ /* 0x000fc600078e0008 */
[----:B0-----:R-:W2:Y:S04]  /*1ad30*/  LDL.LU.64 R8, [R1+0x1c80] ;  /* 0x001c800001087983 */ /* 0x001ea80000300a00 */
[----:B------:R-:W-:Y:S01]  /*1ad40*/  STL [R1+0x1a40], R28 ;  /* 0x001a401c01007387 */ /* 0x000fe20000100800 */
[----:B--2---:R-:W-:-:S15]  /*1ad50*/  HMMA.16816.F32 R12, R24, R8, R12 ;  /* 0x00000008180c723c */ /* 0x004fde000000180c */
[----:B------:R-:W-:-:S04]  /*1ad60*/  NOP ;  /* 0x0000000000007918 */ /* 0x000fc80000000000 */
[----:B------:R0:W-:Y:S01]  /*1ad70*/  STL.64 [R1+0xd8], R14 ;  /* 0x0000d80e01007387 */ /* 0x0001e20000100a00 */
[----:B------:R-:W-:Y:S02]  /*1ad80*/  IMAD.MOV.U32 R3, RZ, RZ, R12 ;  /* 0x000000ffff037224 */ /* 0x000fe400078e000c */
[----:B------:R-:W-:Y:S01]  /*1ad90*/  IMAD.MOV.U32 R29, RZ, RZ, R13 ;  /* 0x000000ffff1d7224 */ /* 0x000fe200078e000d */
[----:B0-----:R-:W2:Y:S04]  /*1ada0*/  LDL.LU.64 R14, [R1+0x1c78] ;  /* 0x001c7800010e7983 */ /* 0x001ea80000300a00 */
[----:B------:R-:W2:Y:S04]  /*1adb0*/  LDL.LU.64 R12, [R1+0x1c70] ;  /* 0x001c7000010c7983 */ /* 0x000ea80000300a00 */
[----:B------:R-:W-:Y:S04]  /*1adc0*/  STL [R1+0x1bf0], R29 ;  /* 0x001bf01d01007387 */ /* 0x000fe80000100800 */
[----:B------:R0:W-:Y:S01]  /*1add0*/  STL [R1+0x1bec], R3 ;  /* 0x001bec0301007387 */ /* 0x0001e20000100800 */
[----:B------:R-:W-:-:S02]  /*1ade0*/  IMAD.MOV.U32 R2, RZ, RZ, R9 ;  /* 0x000000ffff027224 */ /* 0x000fc400078e0009 */
[----:B0-----:R-:W-:Y:S01]  /*1adf0*/  IMAD.MOV.U32 R3, RZ, RZ, R8 ;  /* 0x000000ffff037224 */ /* 0x001fe200078e0008 */
[----:B--2---:R-:W-:-:S15]  /*1ae00*/  HMMA.16816.F32 R12, R16, R8, R12 ;  /* 0x00000008100c723c */ /* 0x004fde000000180c */
[----:B------:R-:W-:-:S04]  /*1ae10*/  NOP ;  /* 0x0000000000007918 */ /* 0x000fc80000000000 */
[----:B------:R-:W-:Y:S04]  /*1ae20*/  STL.64 [R1+0xf0], R12 ;  /* 0x0000f00c01007387 */ /* 0x000fe80000100a00 */
[----:B------:R-:W-:Y:S04]  /*1ae30*/  STL.64 [R1+0xf8], R14 ;  /* 0x0000f80e01007387 */ /* 0x000fe80000100a00 */
[----:B------:R-:W2:Y:S04]  /*1ae40*/  LDL.LU R8, [R1+0x100] ;  /* 0x0001000001087983 */ /* 0x000ea80000300800 */
[----:B------:R-:W2:Y:S04]  /*1ae50*/  LDL.LU R9, [R1+0x104] ;  /* 0x0001040001097983 */ /* 0x000ea80000300800 */
[----:B------:R-:W2:Y:S04]  /*1ae60*/  LDL.LU R10, [R1+0x108] ;  /* 0x00010800010a7983 */ /* 0x000ea80000300800 */
[----:B------:R-:W2:Y:S04]  /*1ae70*/  LDL.LU R11, [R1+0x10c] ;  /* 0x00010c00010b7983 */ /* 0x000ea80000300800 */
[----:B------:R-:W-:Y:S04]  /*1ae80*/  STL.64 [R1+0x1c08], R18 ;  /* 0x001c081201007387 */ /* 0x000fe80000100a00 */
[----:B------:R0:W-:Y:S04]  /*1ae90*/  STL.64 [R1+0x1c00], R16 ;  /* 0x001c001001007387 */ /* 0x0001e80000100a00 */
[----:B0-----:R-:W3:Y:S04]  /*1aea0*/  LDL.LU R16, [R1+0x280] ;  /* 0x0002800001107983 */ /* 0x001ee80000300800 */
[----:B------:R-:W3:Y:S04]  /*1aeb0*/  LDL.LU R17, [R1+0x284] ;  /* 0x0002840001117983 */ /* 0x000ee80000300800 */
[----:B------:R-:W4:Y:S04]  /*1aec0*/  LDL.LU R18, [R1+0x288] ;  /* 0x0002880001127983 */ /* 0x000f280000300800 */
[----:B------:R-:W4:Y:S04]  /*1aed0*/  LDL.LU R19, [R1+0x28c] ;  /* 0x00028c0001137983 */ /* 0x000f280000300800 */
[----:B------:R-:W2:Y:S04]  /*1aee0*/  LDL.LU R12, [R1+0x60] ;  /* 0x00006000010c7983 */ /* 0x000ea80000300800 */
[----:B------:R-:W2:Y:S04]  /*1aef0*/  LDL.LU R13, [R1+0x64] ;  /* 0x00006400010d7983 */ /* 0x000ea80000300800 */
[----:B------:R-:W2:Y:S04]  /*1af00*/  LDL.LU R14, [R1+0x68] ;  /* 0x00006800010e7983 */ /* 0x000ea80000300800 */
[----:B------:R-:W2:Y:S04]  /*1af10*/  LDL.LU R15, [R1+0x6c] ;  /* 0x00006c00010f7983 */ /* 0x000ea80000300800 */
[----:B------:R-:W2:Y:S04]  /*1af20*/  LDL R28, [R1+0x364] ;  /* 0x00036400011c7983 */ /* 0x000ea80000100800 */
[----:B----4-:R-:W-:Y:S04]  /*1af30*/  STL.64 [R1+0x1c18], R18 ;  /* 0x001c181201007387 */ /* 0x010fe80000100a00 */
[----:B---3--:R0:W-:Y:S04]  /*1af40*/  STL.64 [R1+0x1c10], R16 ;  /* 0x001c101001007387 */ /* 0x0081e80000100a00 */
[----:B0-----:R-:W3:Y:S04]  /*1af50*/  LDL.LU R16, [R1+0x2a0] ;  /* 0x0002a00001107983 */ /* 0x001ee80000300800 */
[----:B------:R-:W3:Y:S04]  /*1af60*/  LDL.LU R17, [R1+0x2a4] ;  /* 0x0002a40001117983 */ /* 0x000ee80000300800 */
[----:B------:R-:W4:Y:S04]  /*1af70*/  LDL.LU R18, [R1+0x2a8] ;  /* 0x0002a80001127983 */ /* 0x000f280000300800 */
[----:B------:R-:W4:Y:S04]  /*1af80*/  LDL.LU R19, [R1+0x2ac] ;  /* 0x0002ac0001137983 */ /* 0x000f280000300800 */
        /* <DEDUP_REMOVED lines=13> */
[----:B---3--:R0:W-:Y:S02]  /*1b060*/  STL.64 [R1+0x1c40], R16 ;  /* 0x001c401001007387 */ /* 0x0081e40000100a00 */
[----:B0-----:R-:W-:-:S02]  /*1b070*/  IMAD.MOV.U32 R16, RZ, RZ, R3 ;  /* 0x000000ffff107224 */ /* 0x001fc400078e0003 */
[----:B------:R-:W-:-:S07]  /*1b080*/  IMAD.MOV.U32 R17, RZ, RZ, R2 ;  /* 0x000000ffff117224 */ /* 0x000fce00078e0002 */
[-C--:B--2---:R-:W-:Y:S08]  /*1b090*/  HMMA.16816.F32 R8, R20, R16.reuse, R8 ;  /* 0x000000101408723c */ /* 0x084ff00000001808 */
[----:B------:R-:W-:Y:S11]  /*1b0a0*/  HMMA.16816.F32 R16, R4, R16, R12 ;  /* 0x000000100410723c */ /* 0x000ff6000000180c */
[----:B------:R0:W-:Y:S04]  /*1b0b0*/  STL.64 [R1+0x150], R8 ;  /* 0x0001500801007387 */ /* 0x0001e80000100a00 */
[----:B------:R-:W-:Y:S04]  /*1b0c0*/  STL.64 [R1+0x158], R10 ;  /* 0x0001580a01007387 */ /* 0x000fe80000100a00 */
[----:B0-----:R-:W2:Y:S04]  /*1b0d0*/  LDL.LU.64 R8, [R1+0x1c68] ;  /* 0x001c680001087983 */ /* 0x001ea80000300a00 */
[----:B------:R-:W-:Y:S04]  /*1b0e0*/  STL.64 [R1+0x1c58], R22 ;  /* 0x001c581601007387 */ /* 0x000fe80000100a00 */
[----:B------:R0:W-:Y:S04]  /*1b0f0*/  STL.64 [R1+0x1c50], R20 ;  /* 0x001c501401007387 */ /* 0x0001e80000100a00 */
[----:B0-----:R-:W3:Y:S04]  /*1b100*/  LDL.LU R20, [R1+0x350] ;  /* 0x0003500001147983 */ /* 0x001ee80000300800 */
[----:B------:R-:W3:Y:S04]  /*1b110*/  LDL.LU R21, [R1+0x354] ;  /* 0x0003540001157983 */ /* 0x000ee80000300800 */
[----:B------:R-:W3:Y:S04]  /*1b120*/  LDL.LU R22, [R1+0x358] ;  /* 0x0003580001167983 */ /* 0x000ee80000300800 */
[----:B------:R-:W3:Y:S04]  /*1b130*/  LDL.LU R23, [R1+0x35c] ;  /* 0x00035c0001177983 */ /* 0x000ee80000300800 */
[----:B------:R-:W4:Y:S04]  /*1b140*/  LDL.LU.64 R12, [R1+0x1c60] ;  /* 0x001c6000010c7983 */ /* 0x000f280000300a00 */
[----:B------:R-:W-:Y:S04]  /*1b150*/  STL.64 [R1+0x1bd0], R6 ;  /* 0x001bd00601007387 */ /* 0x000fe80000100a00 */
[----:B------:R4:W-:Y:S04]  /*1b160*/  STL.64 [R1+0x1bc8], R4 ;  /* 0x001bc80401007387 */ /* 0x0009e80000100a00 */
[----:B------:R-:W-:Y:S04]  /*1b170*/  STL.64 [R1+0x200], R16 ;  /* 0x0002001001007387 */ /* 0x000fe80000100a00 */
[----:B------:R-:W-:Y:S04]  /*1b180*/  STL.64 [R1+0x208], R18 ;  /* 0x0002081201007387 */ /* 0x000fe80000100a00 */
[----:B------:R-:W-:Y:S01]  /*1b190*/  LDSM.16.M88.4 R16, [R0+UR6+0x14000] ;  /* 0x014000060010783b */ /* 0x000fe20008000200 */
[----:B----4-:R-:W-:-:S02]  /*1b1a0*/  IMAD.MOV.U32 R4, RZ, RZ, R13 ;  /* 0x000000ffff047224 */ /* 0x010fc400078e000d */
[----:B------:R-:W-:Y:S02]  /*1b1b0*/  IMAD.MOV.U32 R5, RZ, RZ, R12 ;  /* 0x000000ffff057224 */ /* 0x000fe400078e000c */
[----:B------:R-:W0:Y:S04]  /*1b1c0*/  LDSM.16.M88.4 R12, [R0+UR6+0x18000] ;  /* 0x01800006000c783b */ /* 0x000e280008000200 */
[----:B0-----:R-:W-:Y:S04]  /*1b1d0*/  STL [R1+0x1bf8], R14 ;  /* 0x001bf80e01007387 */ /* 0x001fe80000100800 */
[----:B------:R-:W-:Y:S04]  /*1b1e0*/  STL [R1+0x1bf4], R15 ;  /* 0x001bf40f01007387 */ /* 0x000fe80000100800 */
[----:B------:R-:W-:Y:S04]  /*1b1f0*/  STL.64 [R1], R16 ;  /* 0x0000001001007387 */ /* 0x000fe80000100a00 */
[----:B------:R3:W-:Y:S02]  /*1b200*/  STL.64 [R1+0x8], R18 ;  /* 0x0000081201007387 */ /* 0x0007e40000100a00 */
[----:B---3--:R-:W-:Y:S02]  /*1b210*/  HMMA.16816.F32 R16, R24, R16, R20 ;  /* 0x000000101810723c */ /* 0x008fe40000001814 */
[----:B------:R-:W-:Y:S04]  /*1b220*/  STL [R1+0x15a8], R0 ;  /* 0x0015a80001007387 */ /* 0x000fe80000100800 */
[----:B------:R-:W3:Y:S04]  /*1b230*/  LDL.LU.64 R22, [R1+0x1c58] ;  /* 0x001c580001167983 */ /* 0x000ee80000300a00 */
[----:B------:R-:W3:Y:S09]  /*1b240*/  LDL.LU.64 R20, [R1+0x1c50] ;  /* 0x001c500001147983 */ /* 0x000ef20000300a00 */
[----:B------:R-:W-:Y:S01]  /*1b250*/  IMAD.MOV.U32 R3, RZ, RZ, R18 ;  /* 0x000000ffff037224 */ /* 0x000fe200078e0012 */
[----:B------:R0:W-:Y:S01]  /*1b260*/  STL [R1+0x90], R16 ;  /* 0x0000901001007387 */ /* 0x0001e20000100800 */
[----:B------:R-:W-:-:S02]  /*1b270*/  IMAD.MOV.U32 R2, RZ, RZ, R19 ;  /* 0x000000ffff027224 */ /* 0x000fc400078e0013 */
[----:B------:R-:W-:Y:S01]  /*1b280*/  IMAD.MOV.U32 R29, RZ, RZ, R17 ;  /* 0x000000ffff1d7224 */ /* 0x000fe200078e0011 */
[----:B------:R-:W4:Y:S04]  /*1b290*/  LDL.LU.64 R18, [R1+0x1c48] ;  /* 0x001c480001127983 */ /* 0x000f280000300a00 */
[----:B0-----:R-:W4:Y:S01]  /*1b2a0*/  LDL.LU.64 R16, [R1+0x1c40] ;  /* 0x001c400001107983 */ /* 0x001f220000300a00 */
[----:B--2---:R-:W-:Y:S02]  /*1b2b0*/  IMAD.MOV.U32 R6, RZ, RZ, R9 ;  /* 0x000000ffff067224 */ /* 0x004fe400078e0009 */
[----:B------:R-:W-:Y:S02]  /*1b2c0*/  IMAD.MOV.U32 R7, RZ, RZ, R8 ;  /* 0x000000ffff077224 */ /* 0x000fe400078e0008 */
[----:B------:R-:W0:Y:S01]  /*1b2d0*/  LDSM.16.M88.4 R8, [R0+UR6+0x1c000] ;  /* 0x01c000060008783b */ /* 0x000e220008000200 */
[C---:B----4-:R-:W-:Y:S08]  /*1b2e0*/  HMMA.16816.F32 R16, R24.reuse, R12, R16 ;  /* 0x0000000c1810723c */ /* 0x050ff00000001810 */
[----:B0-----:R-:W-:-:S15]  /*1b2f0*/  HMMA.16816.F32 R24, R24, R8, R4 ;  /* 0x000000081818723c */ /* 0x001fde0000001804 */
[----:B------:R-:W-:-:S04]  /*1b300*/  NOP ;  /* 0x0000000000007918 */ /* 0x000fc80000000000 */
[----:B------:R-:W-:Y:S02]  /*1b310*/  IMAD.MOV.U32 R7, RZ, RZ, R24 ;  /* 0x000000ffff077224 */ /* 0x000fe400078e0018 */
[----:B------:R-:W-:Y:S02]  /*1b320*/  IMAD.MOV.U32 R6, RZ, RZ, R25 ;  /* 0x000000ffff067224 */ /* 0x000fe400078e0019 */
[----:B------:R-:W-:Y:S02]  /*1b330*/  IMAD.MOV.U32 R5, RZ, RZ, R26 ;  /* 0x000000ffff057224 */ /* 0x000fe400078e001a */
[----:B------:R-:W-:Y:S02]  /*1b340*/  IMAD.MOV.U32 R4, RZ, RZ, R27 ;  /* 0x000000ffff047224 */ /* 0x000fe400078e001b */
[----:B------:R-:W0:Y:S01]  /*1b350*/  LDSM.16.MT88.4 R24, [R28+UR6+0x23000] ;  /* 0x023000061c18783b */ /* 0x000e220008004200 */
[----:B------:R-:W-:-:S03]  /*1b360*/  IMAD.MOV.U32 R14, RZ, RZ, R18 ;  /* 0x000000ffff0e7224 */ /* 0x000fc600078e0012 */
[----:B------:R1:W-:Y:S01]  /*1b370*/  STL.64 [R1+0x80], R16 ;  /* 0x0000801001007387 */ /* 0x0003e20000100a00 */
[----:B------:R-:W-:-:S03]  /*1b380*/  IMAD.MOV.U32 R15, RZ, RZ, R19 ;  /* 0x000000ffff0f7224 */ /* 0x000fc600078e0013 */
[----:B------:R-:W3:Y:S04]  /*1b390*/  LDL.LU.64 R18, [R1+0x1c38] ;  /* 0x001c380001127983 */ /* 0x000ee80000300a00 */
[----:B-1----:R-:W3:Y:S04]  /*1b3a0*/  LDL.LU.64 R16, [R1+0x1c30] ;  /* 0x001c300001107983 */ /* 0x002ee80000300a00 */
[----:B0-----:R-:W-:Y:S04]  /*1b3b0*/  STL.64 [R1+0x1bb0], R26 ;  /* 0x001bb01a01007387 */ /* 0x001fe80000100a00 */
[----:B------:R0:W-:Y:S04]  /*1b3c0*/  STL.64 [R1+0x1ba8], R24 ;  /* 0x001ba81801007387 */ /* 0x0001e80000100a00 */
[----:B0-----:R-:W3:Y:S02]  /*1b3d0*/  LDL.LU.64 R24, [R1] ;  /* 0x0000000001187983 */ /* 0x001ee40000300a00 */
[----:B---3--:R-:W-:-:S15]  /*1b3e0*/  HMMA.16816.F32 R16, R20, R24, R16 ;  /* 0x000000181410723c */ /* 0x008fde0000001810 */
[----:B------:R-:W-:-:S04]  /*1b3f0*/  NOP ;  /* 0x0000000000007918 */ /* 0x000fc80000000000 */
[----:B------:R-:W-:Y:S04]  /*1b400*/  STL.64 [R1+0x110], R16 ;  /* 0x0001101001007387 */ /* 0x000fe80000100a00 */
[----:B------:R0:W-:Y:S04]  /*1b410*/  STL.64 [R1+0x118], R18 ;  /* 0x0001181201007387 */ /* 0x0001e80000100a00 */
[----:B0-----:R-:W2:Y:S04]  /*1b420*/  LDL.LU.64 R18, [R1+0x1c28] ;  /* 0x001c280001127983 */ /* 0x001ea80000300a00 */
[----:B------:R-:W2:Y:S02]  /*1b430*/  LDL.LU.64 R16, [R1+0x1c20] ;  /* 0x001c200001107983 */ /* 0x000ea40000300a00 */
[----:B--2---:R-:W-:-:S15]  /*1b440*/  HMMA.16816.F32 R16, R20, R12, R16 ;  /* 0x0000000c1410723c */ /* 0x004fde0000001810 */
[----:B------:R-:W-:-:S04]  /*1b450*/  NOP ;  /* 0x0000000000007918 */ /* 0x000fc80000000000 */
[----:B------:R-:W-:Y:S04]  /*1b460*/  STL [R1+0x100], R16 ;  /* 0x0001001001007387 */ /* 0x000fe80000100800 */
[----:B------:R0:W-:Y:S01]  /*1b470*/  STL.64 [R1+0x108], R18 ;  /* 0x0001081201007387 */ /* 0x0001e20000100a00 */
[----:B------:R-:W-:-:S03]  /*1b480*/  IMAD.MOV.U32 R28, RZ, RZ, R17 ;  /* 0x000000ffff1c7224 */ /* 0x000fc600078e0011 */
[----:B0-----:R-:W2:Y:S04]  /*1b490*/  LDL.LU.64 R18, [R1+0x1c18] ;  /* 0x001c180001127983 */ /* 0x001ea80000300a00 */
[----:B------:R-:W2:Y:S04]  /*1b4a0*/  LDL.LU.64 R16, [R1+0x1c10] ;  /* 0x001c100001107983 */ /* 0x000ea80000300a00 */
[----:B------:R-:W-:Y:S01]  /*1b4b0*/  STL [R1+0x1a78], R28 ;  /* 0x001a781c01007387 */ /* 0x000fe20000100800 */
[----:B--2---:R-:W-:Y:S03]  /*1b4c0*/  HMMA.16816.F32 R20, R20, R8, R16 ;  /* 0x000000081414723c */ /* 0x004fe60000001810 */
[----:B------:R-:W2:Y:S04]  /*1b4d0*/  LDL.LU.64 R18, [R1+0x1c08] ;  /* 0x001c080001127983 */ /* 0x000ea80000300a00 */
[----:B------:R-:W2:-:S12]  /*1b4e0*/  LDL.LU.64 R16, [R1+0x1c00] ;  /* 0x001c000001107983 */ /* 0x000e980000300a00 */
[----:B------:R0:W-:Y:S04]  /*1b4f0*/  STL.64 [R1+0xc0], R20 ;  /* 0x0000c01401007387 */ /* 0x0001e80000100a00 */
[----:B------:R1:W-:Y:S04]  /*1b500*/  STL.64 [R1+0xc8], R22 ;  /* 0x0000c81601007387 */ /* 0x0003e80000100a00 */
[----:B0-----:R-:W2:Y:S04]  /*1b510*/  LDL.LU R20, [R1+0x320] ;  /* 0x0003200001147983 */ /* 0x001ea80000300800 */
[----:B------:R-:W2:Y:S04]  /*1b520*/  LDL.LU R21, [R1+0x324] ;  /* 0x0003240001157983 */ /* 0x000ea80000300800 */
[----:B-1----:R-:W2:Y:S04]  /*1b530*/  LDL.LU R22, [R1+0x328] ;  /* 0x0003280001167983 */ /* 0x002ea80000300800 */
[----:B------:R-:W2:Y:S04]  /*1b540*/  LDL.LU R23, [R1+0x32c] ;  /* 0x00032c0001177983 */ /* 0x000ea80000300800 */
[----:B------:R-:W-:Y:S04]  /*1b550*/  STL.64 [R1+0x1be0], R10 ;  /* 0x001be00a01007387 */ /* 0x000fe80000100a00 */
[----:B------:R2:W-:Y:S02]  /*1b560*/  STL.64 [R1+0x1bd8], R8 ;  /* 0x001bd80801007387 */ /* 0x0005e40000100a00 */
[----:B--2---:R-:W-:Y:S01]  /*1b570*/  HMMA.16816.F32 R8, R16, R24, R20 ;  /* 0x000000181008723c */ /* 0x004fe20000001814 */
[----:B------:R-:W-:-:S02]  /*1b580*/  IMAD.MOV.U32 R23, RZ, RZ, R4 ;  /* 0x000000ffff177224 */ /* 0x000fc400078e0004 */
[----:B------:R-:W-:Y:S02]  /*1b590*/  IMAD.MOV.U32 R22, RZ, RZ, R5 ;  /* 0x000000ffff167224 */ /* 0x000fe400078e0005 */
[----:B------:R-:W-:Y:S02]  /*1b5a0*/  IMAD.MOV.U32 R21, RZ, RZ, R6 ;  /* 0x000000ffff157224 */ /* 0x000fe400078e0006 */
[----:B------:R-:W-:-:S12]  /*1b5b0*/  IMAD.MOV.U32 R20, RZ, RZ, R7 ;  /* 0x000000ffff147224 */ /* 0x000fd800078e0007 */
[----:B------:R0:W-:Y:S04]  /*1b5c0*/  STL.64 [R1+0xb0], R8 ;  /* 0x0000b00801007387 */ /* 0x0001e80000100a00 */
[----:B------:R1:W-:Y:S04]  /*1b5d0*/  STL.64 [R1+0xb8], R10 ;  /* 0x0000b80a01007387 */ /* 0x0003e80000100a00 */
[----:B------:R-:W2:Y:S04]  /*1b5e0*/  LDL.LU R4, [R1+0x300] ;  /* 0x0003000001047983 */ /* 0x000ea80000300800 */
[----:B------:R-:W2:Y:S04]  /*1b5f0*/  LDL.LU R5, [R1+0x304] ;  /* 0x0003040001057983 */ /* 0x000ea80000300800 */
[----:B------:R-:W2:Y:S04]  /*1b600*/  LDL.LU R6, [R1+0x308] ;  /* 0x0003080001067983 */ /* 0x000ea80000300800 */
[----:B------:R-:W2:Y:S04]  /*1b610*/  LDL.LU R7, [R1+0x30c] ;  /* 0x00030c0001077983 */ /* 0x000ea80000300800 */
[----:B0-----:R-:W3:Y:S04]  /*1b620*/  LDL.LU R8, [R1+0x310] ;  /* 0x0003100001087983 */ /* 0x001ee80000300800 */
[----:B------:R-:W3:Y:S04]  /*1b630*/  LDL.LU R9, [R1+0x314] ;  /* 0x0003140001097983 */ /* 0x000ee80000300800 */
[----:B-1----:R-:W3:Y:S04]  /*1b640*/  LDL.LU R10, [R1+0x318] ;  /* 0x00031800010a7983 */ /* 0x002ee80000300800 */
[----:B------:R-:W3:Y:S04]  /*1b650*/  LDL.LU R11, [R1+0x31c] ;  /* 0x00031c00010b7983 */ /* 0x000ee80000300800 */
[----:B------:R-:W-:Y:S04]  /*1b660*/  STL.64 [R1+0x1b10], R22 ;  /* 0x001b101601007387 */ /* 0x000fe80000100a00 */
[----:B------:R0:W-:Y:S04]  /*1b670*/  STL.64 [R1+0x1b08], R20 ;  /* 0x001b081401007387 */ /* 0x0001e80000100a00 */
[----:B0-----:R-:W4:Y:S04]  /*1b680*/  LDL.LU R20, [R1+0x80] ;  /* 0x0000800001147983 */ /* 0x001f280000300800 */
[----:B------:R-:W4:Y:S01]  /*1b690*/  LDL.LU R21, [R1+0x84] ;  /* 0x0000840001157983 */ /* 0x000f220000300800 */
[----:B------:R-:W-:-:S02]  /*1b6a0*/  IMAD.MOV.U32 R22, RZ, RZ, R14 ;  /* 0x000000ffff167224 */ /* 0x000fc400078e000e */
[----:B------:R-:W-:Y:S01]  /*1b6b0*/  IMAD.MOV.U32 R23, RZ, RZ, R15 ;  /* 0x000000ffff177224 */ /* 0x000fe200078e000f */
[----:B------:R-:W2:Y:S04]  /*1b6c0*/  LDL.LU R14, [R1+0x1bf8] ;  /* 0x001bf800010e7983 */ /* 0x000ea80000300800 */
[----:B------:R-:W2:Y:S04]  /*1b6d0*/  LDL.LU R15, [R1+0x1bf4] ;  /* 0x001bf400010f7983 */ /* 0x000ea80000300800 */
[----:B------:R0:W-:Y:S01]  /*1b6e0*/  STL.64 [R1+0x1b20], R22 ;  /* 0x001b201601007387 */ /* 0x0001e20000100a00 */
[----:B------:R-:W-:-:S02]  /*1b6f0*/  IMAD.MOV.U32 R28, RZ, RZ, R24 ;  /* 0x000000ffff1c7224 */ /* 0x000fc400078e0018 */
[----:B------:R-:W-:Y:S02]  /*1b700*/  IMAD.MOV.U32 R0, RZ, RZ, R25 ;  /* 0x000000ffff007224 */ /* 0x000fe400078e0019 */
[----:B0-----:R-:W-:Y:S02]  /*1b710*/  IMAD.MOV.U32 R22, RZ, RZ, R3 ;  /* 0x000000ffff167224 */ /* 0x001fe400078e0003 */
[----:B------:R-:W-:Y:S01]  /*1b720*/  IMAD.MOV.U32 R23, RZ, RZ, R2 ;  /* 0x000000ffff177224 */ /* 0x000fe200078e0002 */
[----:B----4-:R0:W-:Y:S04]  /*1b730*/  STL.64 [R1+0x1b18], R20 ;  /* 0x001b181401007387 */ /* 0x0101e80000100a00 */
[----:B0-----:R-:W4:Y:S01]  /*1b740*/  LDL.LU R20, [R1+0x90] ;  /* 0x0000900001147983 */ /* 0x001f220000300800 */
[----:B------:R-:W-:-:S03]  /*1b750*/  IMAD.MOV.U32 R21, RZ, RZ, R29 ;  /* 0x000000ffff157224 */ /* 0x000fc600078e001d */
[----:B------:R-:W2:Y:S04]  /*1b760*/  LDL.LU R29, [R1+0x1bf0] ;  /* 0x001bf000011d7983 */ /* 0x000ea80000300800 */
[----:B------:R-:W2:Y:S04]  /*1b770*/  LDL.LU R3, [R1+0x1bec] ;  /* 0x001bec0001037983 */ /* 0x000ea80000300800 */
[----:B------:R-:W2:Y:S04]  /*1b780*/  LDL.LU R2, [R1+0x1be8] ;  /* 0x001be80001027983 */ /* 0x000ea80000300800 */
[----:B------:R-:W2:Y:S04]  /*1b790*/  LDL.LU R24, [R1+0x140] ;  /* 0x0001400001187983 */ /* 0x000ea80000300800 */
        /* <DEDUP_REMOVED lines=9> */
[----:B------:R0:W-:Y:S04]  /*1b830*/  STL.64 [R1+0x1b40], R22 ;  /* 0x001b401601007387 */ /* 0x0001e80000100a00 */
[----:B----4-:R-:W-:Y:S04]  /*1b840*/  STL.64 [R1+0x1b38], R20 ;  /* 0x001b381401007387 */ /* 0x010fe80000100a00 */
[----:B0-----:R-:W4:Y:S04]  /*1b850*/  LDL R22, [R1+0x18] ;  /* 0x0000180001167983 */ /* 0x001f280000100800 */
[----:B------:R-:W4:Y:S01]  /*1b860*/  LDL R23, [R1+0x1c] ;  /* 0x00001c0001177983 */ /* 0x000f220000100800 */
[C---:B---3--:R-:W-:Y:S03]  /*1b870*/  HMMA.16816.F32 R8, R16.reuse, R12, R8 ;  /* 0x0000000c1008723c */ /* 0x048fe60000001808 */
[----:B----4-:R0:W-:Y:S04]  /*1b880*/  STL.64 [R1+0x1b58], R22 ;  /* 0x001b581601007387 */ /* 0x0101e80000100a00 */
[----:B0-----:R-:W3:Y:S04]  /*1b890*/  LDL R22, [R1+0x28] ;  /* 0x0000280001167983 */ /* 0x001ee80000100800 */
[----:B------:R-:W3:Y:S04]  /*1b8a0*/  LDL R23, [R1+0x2c] ;  /* 0x00002c0001177983 */ /* 0x000ee80000100800 */
[----:B---3--:R-:W-:Y:S04]  /*1b8b0*/  STL.64 [R1+0x1b70], R22 ;  /* 0x001b701601007387 */ /* 0x008fe80000100a00 */
[----:B------:R-:W-:Y:S04]  /*1b8c0*/  STL.64 [R1+0xa0], R8 ;  /* 0x0000a00801007387 */ /* 0x000fe80000100a00 */
[----:B------:R0:W-:Y:S04]  /*1b8d0*/  STL.64 [R1+0xa8], R10 ;  /* 0x0000a80a01007387 */ /* 0x0001e80000100a00 */
[----:B0-----:R-:W3:Y:S04]  /*1b8e0*/  LDL.LU.64 R10, [R1+0x1be0] ;  /* 0x001be000010a7983 */ /* 0x001ee80000300a00 */
[----:B------:R-:W4:Y:S02]  /*1b8f0*/  LDL.LU.64 R8, [R1+0x1bd8] ;  /* 0x001bd80001087983 */ /* 0x000f240000300a00 */
[----:B----4-:R-:W-:Y:S02]  /*1b900*/  HMMA.16816.F32 R16, R16, R8, R4 ;  /* 0x000000081010723c */ /* 0x010fe40000001804 */
[----:B------:R-:W4:Y:S04]  /*1b910*/  LDL.LU.64 R6, [R1+0x1bd0] ;  /* 0x001bd00001067983 */ /* 0x000f280000300a00 */
[----:B------:R-:W4:-:S13]  /*1b920*/  LDL.LU.64 R4, [R1+0x1bc8] ;  /* 0x001bc80001047983 */ /* 0x000f1a0000300a00 */
[----:B------:R0:W-:Y:S04]  /*1b930*/  STL.64 [R1+0x70], R16 ;  /* 0x0000701001007387 */ /* 0x0001e80000100a00 */
[----:B------:R1:W-:Y:S04]  /*1b940*/  STL.64 [R1+0x78], R18 ;  /* 0x0000781201007387 */ /* 0x0003e80000100a00 */
[----:B0-----:R-:W4:Y:S04]  /*1b950*/  LDL.LU R16, [R1+0x190] ;  /* 0x0001900001107983 */ /* 0x001f280000300800 */
[----:B------:R-:W4:Y:S04]  /*1b960*/  LDL.LU R17, [R1+0x194] ;  /* 0x0001940001117983 */ /* 0x000f280000300800 */
[----:B-1----:R-:W4:Y:S04]  /*1b970*/  LDL.LU R18, [R1+0x198] ;  /* 0x0001980001127983 */ /* 0x002f280000300800 */
[----:B------:R-:W4:Y:S01]  /*1b980*/  LDL.LU R19, [R1+0x19c] ;  /* 0x00019c0001137983 */ /* 0x000f220000300800 */
[----:B------:R-:W-:-:S02]  /*1b990*/  IMAD.MOV.U32 R20, RZ, RZ, R28 ;  /* 0x000000ffff147224 */ /* 0x000fc400078e001c */
[----:B------:R-:W-:-:S07]  /*1b9a0*/  IMAD.MOV.U32 R21, RZ, RZ, R0 ;  /* 0x000000ffff157224 */ /* 0x000fce00078e0000 */
[----:B----4-:R-:W-:Y:S01]  /*1b9b0*/  HMMA.16816.F32 R20, R4, R20, R16 ;  /* 0x000000140414723c */ /* 0x010fe20000001810 */
[----:B------:R-:W4:-:S15]  /*1b9c0*/  LDL.LU R16, [R1+0x120] ;  /* 0x0001200001107983 */ /* 0x000f1e0000300800 */
[----:B------:R-:W-:-:S03]  /*1b9d0*/  NOP ;  /* 0x0000000000007918 */ /* 0x000fc60000000000 */
[----:B------:R-:W-:Y:S04]  /*1b9e0*/  STL.64 [R1+0x190], R20 ;  /* 0x0001901401007387 */ /* 0x000fe80000100a00 */
[----:B------:R-:W-:Y:S04]  /*1b9f0*/  STL.64 [R1+0x198], R22 ;  /* 0x0001981601007387 */ /* 0x000fe80000100a00 */
[----:B------:R-:W4:Y:S04]  /*1ba00*/  LDL.LU R17, [R1+0x124] ;  /* 0x0001240001117983 */ /* 0x000f280000300800 */
[----:B------:R-:W2:Y:S04]  /*1ba10*/  LDL.LU R18, [R1+0x128] ;  /* 0x0001280001127983 */ /* 0x000ea80000300800 */
[----:B------:R-:W2:Y:S04]  /*1ba20*/  LDL.LU R19, [R1+0x12c] ;  /* 0x00012c0001137983 */ /* 0x000ea80000300800 */
[----:B--2---:R0:W-:Y:S04]  /*1ba30*/  STL.64 [R1+0x1b80], R18 ;  /* 0x001b801201007387 */ /* 0x0041e80000100a00 */
[----:B----4-:R-:W-:Y:S04]  /*1ba40*/  STL.64 [R1+0x1b78], R16 ;  /* 0x001b781001007387 */ /* 0x010fe80000100a00 */
[----:B0-----:R-:W2:Y:S01]  /*1ba50*/  LDL.64 R18, [R1+0x48] ;  /* 0x0000480001127983 */ /* 0x001ea20000100a00 */
[----:B------:R-:W-:Y:S03]  /*1ba60*/  HMMA.16816.F32 R24, R4, R12, R24 ;  /* 0x0000000c0418723c */ /* 0x000fe60000001818 */
[----:B--2---:R0:W-:Y:S04]  /*1ba70*/  STL.64 [R1+0x1b90], R18 ;  /* 0x001b901201007387 */ /* 0x0041e80000100a00 */
[----:B------:R-:W2:-:S12]  /*1ba80*/  LDL.64 R22, [R1+0x38] ;  /* 0x0000380001167983 */ /* 0x000e980000100a00 */
[----:B------:R-:W-:Y:S01]  /*1ba90*/  IMAD.MOV.U32 R28, RZ, RZ, R27 ;  /* 0x000000ffff1c7224 */ /* 0x000fe200078e001b */
[----:B0-----:R-:W4:Y:S04]  /*1baa0*/  LDL.64 R18, [R1+0x58] ;  /* 0x0000580001127983 */ /* 0x001f280000100a00 */
[----:B--2---:R0:W-:Y:S04]  /*1bab0*/  STL.64 [R1+0x1b88], R22 ;  /* 0x001b881601007387 */ /* 0x0041e80000100a00 */
[----:B------:R-:W2:Y:S04]  /*1bac0*/  LDL.LU R20, [R1+0x160] ;  /* 0x0001600001147983 */ /* 0x000ea80000300800 */
[----:B------:R-:W2:Y:S04]  /*1bad0*/  LDL.LU R21, [R1+0x164] ;  /* 0x0001640001157983 */ /* 0x000ea80000300800 */
[----:B0-----:R-:W2:Y:S04]  /*1bae0*/  LDL.LU R22, [R1+0x168] ;  /* 0x0001680001167983 */ /* 0x001ea80000300800 */
[----:B------:R-:W2:Y:S04]  /*1baf0*/  LDL.LU R23, [R1+0x16c] ;  /* 0x00016c0001177983 */ /* 0x000ea80000300800 */
[----:B------:R-:W-:Y:S04]  /*1bb00*/  STL.64 [R1+0x180], R24 ;  /* 0x0001801801007387 */ /* 0x000fe80000100a00 */
[----:B------:R0:W-:Y:S04]  /*1bb10*/  STL [R1+0x188], R26 ;  /* 0x0001881a01007387 */ /* 0x0001e80000100800 */
[----:B0-----:R-:W2:Y:S04]  /*1bb20*/  LDL.LU.64 R26, [R1+0x1bc0] ;  /* 0x001bc000011a7983 */ /* 0x001ea80000300a00 */
[----:B------:R-:W2:Y:S04]  /*1bb30*/  LDL.LU.64 R24, [R1+0x1bb8] ;  /* 0x001bb80001187983 */ /* 0x000ea80000300a00 */
[----:B------:R-:W-:Y:S04]  /*1bb40*/  STL [R1+0x1ab8], R28 ;  /* 0x001ab81c01007387 */ /* 0x000fe80000100800 */
[----:B------:R-:W3:Y:S01]  /*1bb50*/  LDL R13, [R1+0x364] ;  /* 0x00036400010d7983 */ /* 0x000ee20000100800 */
[----:B--2---:R-:W-:Y:S03]  /*1bb60*/  HMMA.16816.F32 R4, R4, R8, R24 ;  /* 0x000000080404723c */ /* 0x004fe60000001818 */
[----:B------:R-:W4:Y:S04]  /*1bb70*/  LDL.LU.64 R26, [R1+0x1bb0] ;  /* 0x001bb000011a7983 */ /* 0x000f280000300a00 */
[----:B------:R-:W4:-:S12]  /*1bb80*/  LDL.LU.64 R24, [R1+0x1ba8] ;  /* 0x001ba80001187983 */ /* 0x000f180000300a00 */
[----:B------:R-:W-:Y:S02]  /*1bb90*/  IMAD.MOV.U32 R12, RZ, RZ, R4 ;  /* 0x000000ffff0c7224 */ /* 0x000fe400078e0004 */
[----:B------:R-:W-:Y:S01]  /*1bba0*/  IMAD.MOV.U32 R9, RZ, RZ, R5 ;  /* 0x000000ffff097224 */ /* 0x000fe200078e0005 */
[----:B------:R-:W4:Y:S01]  /*1bbb0*/  LDL.LU R4, [R1+0x170] ;  /* 0x0001700001047983 */ /* 0x000f220000300800 */
[----:B------:R-:W-:-:S03]  /*1bbc0*/  IMAD.MOV.U32 R8, RZ, RZ, R6 ;  /* 0x000000ffff087224 */ /* 0x000fc600078e0006 */
[----:B------:R-:W4:Y:S01]  /*1bbd0*/  LDL.LU R5, [R1+0x174] ;  /* 0x0001740001057983 */ /* 0x000f220000300800 */
[----:B------:R-:W-:-:S03]  /*1bbe0*/  IMAD.MOV.U32 R0, RZ, RZ, R7 ;  /* 0x000000ffff007224 */ /* 0x000fc600078e0007 */
[----:B------:R-:W4:Y:S04]  /*1bbf0*/  LDL.LU R6, [R1+0x178] ;  /* 0x0001780001067983 */ /* 0x000f280000300800 */
[----:B------:R-:W4:Y:S04]  /*1bc00*/  LDL.LU R7, [R1+0x17c] ;  /* 0x00017c0001077983 */ /* 0x000f280000300800 */
[----:B---3--:R-:W-:Y:S04]  /*1bc10*/  STL.64 [R1+0x1b50], R10 ;  /* 0x001b500a01007387 */ /* 0x008fe80000100a00 */
[----:B------:R0:W-:Y:S02]  /*1bc20*/  STL.64 [R1+0x1b48], R8 ;  /* 0x001b480801007387 */ /* 0x0001e40000100a00 */
[----:B0-----:R-:W-:-:S02]  /*1bc30*/  IMAD.MOV.U32 R8, RZ, RZ, R3 ;  /* 0x000000ffff087224 */ /* 0x001fc400078e0003 */
[----:B------:R-:W-:Y:S01]  /*1bc40*/  IMAD.MOV.U32 R9, RZ, RZ, R29 ;  /* 0x000000ffff097224 */ /* 0x000fe200078e001d */
[----:B------:R-:W2:Y:S04]  /*1bc50*/  LDL.LU R3, [R1+0x1ba0] ;  /* 0x001ba00001037983 */ /* 0x000ea80000300800 */
[----:B------:R-:W3:Y:S04]  /*1bc60*/  LDL.LU R29, [R1+0x1b9c] ;  /* 0x001b9c00011d7983 */ /* 0x000ee80000300800 */
[----:B------:R-:W2:Y:S04]  /*1bc70*/  LDL.LU R10, [R1+0xd8] ;  /* 0x0000d800010a7983 */ /* 0x000ea80000300800 */
[----:B------:R-:W2:Y:S01]  /*1bc80*/  LDL.LU R11, [R1+0xdc] ;  /* 0x0000dc00010b7983 */ /* 0x000ea20000300800 */
[----:B----4-:R-:W-:Y:S03]  /*1bc90*/  HMMA.16816.F32 R4, R24, R18, R4 ;  /* 0x000000121804723c */ /* 0x010fe60000001804 */
[----:B--2---:R-:W-:Y:S04]  /*1bca0*/  STL.64 [R1+0x1b68], R10 ;  /* 0x001b680a01007387 */ /* 0x004fe80000100a00 */
[----:B------:R0:W-:Y:S04]  /*1bcb0*/  STL.64 [R1+0x1b60], R8 ;  /* 0x001b600801007387 */ /* 0x0001e80000100a00 */
[----:B0-----:R-:W2:Y:S01]  /*1bcc0*/  LDL.LU R8, [R1+0xe0] ;  /* 0x0000e00001087983 */ /* 0x001ea20000300800 */
[----:B------:R-:W-:-:S03]  /*1bcd0*/  IMAD.MOV.U32 R9, RZ, RZ, R3 ;  /* 0x000000ffff097224 */ /* 0x000fc600078e0003 */
[----:B------:R-:W4:Y:S04]  /*1bce0*/  LDL.LU R3, [R1+0x1b98] ;  /* 0x001b980001037983 */ /* 0x000f280000300800 */
[----:B------:R0:W-:Y:S04]  /*1bcf0*/  STL.64 [R1+0x1b30], R14 ;  /* 0x001b300e01007387 */ /* 0x0001e80000100a00 */
[----:B------:R-:W-:Y:S04]  /*1bd00*/  STL.64 [R1+0x1b28], R12 ;  /* 0x001b280c01007387 */ /* 0x000fe80000100a00 */
[----:B0-----:R-:W2:Y:S04]  /*1bd10*/  LDL.64 R14, [R1+0x8] ;  /* 0x00000800010e7983 */ /* 0x001ea80000100a00 */
[----:B------:R0:W-:Y:S04]  /*1bd20*/  STL.64 [R1+0x170], R4 ;  /* 0x0001700401007387 */ /* 0x0001e80000100a00 */
[----:B------:R1:W-:Y:S01]  /*1bd30*/  STL.64 [R1+0x178], R6 ;  /* 0x0001780601007387 */ /* 0x0003e20000100a00 */
[----:B0-----:R-:W-:-:S02]  /*1bd40*/  IMAD.MOV.U32 R5, RZ, RZ, R18 ;  /* 0x000000ffff057224 */ /* 0x001fc400078e0012 */
[----:B------:R-:W-:Y:S02]  /*1bd50*/  IMAD.MOV.U32 R4, RZ, RZ, R19 ;  /* 0x000000ffff047224 */ /* 0x000fe400078e0013 */
[----:B------:R-:W2:Y:S02]  /*1bd60*/  LDL.LU.64 R18, [R1+0x1b90] ;  /* 0x001b900001127983 */ /* 0x000ea40000300a00 */
[----:B--2---:R-:W-:Y:S01]  /*1bd70*/  HMMA.16816.F32 R20, R24, R18, R20 ;  /* 0x000000121814723c */ /* 0x004fe20000001814 */
[----:B-1----:R-:W-:Y:S02]  /*1bd80*/  IMAD.MOV.U32 R7, RZ, RZ, R18 ;  /* 0x000000ffff077224 */ /* 0x002fe400078e0012 */
        /* <DEDUP_REMOVED lines=13> */
[----:B------:R-:W2:Y:S01]  /*1be60*/  LDL.LU.64 R22, [R1+0x1b70] ;  /* 0x001b700001167983 */ /* 0x000ea20000300a00 */
[----:B---3--:R-:W-:-:S02]  /*1be70*/  IMAD.MOV.U32 R10, RZ, RZ, R29 ;  /* 0x000000ffff0a7224 */ /* 0x008fc400078e001d */
[----:B------:R-:W-:-:S07]  /*1be80*/  IMAD.MOV.U32 R11, RZ, RZ, R2 ;  /* 0x000000ffff0b7224 */ /* 0x000fce00078e0002 */
[----:B--2---:R-:W-:Y:S01]  /*1be90*/  HMMA.16816.F32 R20, R24, R22, R8 ;  /* 0x000000161814723c */ /* 0x004fe20000001808 */
[----:B------:R-:W2:Y:S04]  /*1bea0*/  LDL.LU.64 R10, [R1+0x1b68] ;  /* 0x001b6800010a7983 */ /* 0x000ea80000300a00 */
[----:B------:R-:W2:-:S14]  /*1beb0*/  LDL.LU.64 R8, [R1+0x1b60] ;  /* 0x001b600001087983 */ /* 0x000e9c0000300a00 */
[----:B------:R-:W-:Y:S04]  /*1bec0*/  STL.64 [R1+0x2a0], R20 ;  /* 0x0002a01401007387 */ /* 0x000fe80000100a00 */
[----:B------:R0:W-:Y:S04]  /*1bed0*/  STL.64 [R1+0x2a8], R22 ;  /* 0x0002a81601007387 */ /* 0x0001e80000100a00 */
[----:B0-----:R-:W2:Y:S02]  /*1bee0*/  LDL.LU.64 R22, [R1+0x1b58] ;  /* 0x001b580001167983 */ /* 0x001ea40000300a00 */
[----:B--2---:R-:W-:Y:S02]  /*1bef0*/  HMMA.16816.F32 R20, R24, R22, R8 ;  /* 0x000000161814723c */ /* 0x004fe40000001808 */
[----:B------:R-:W2:Y:S04]  /*1bf00*/  LDL.LU.64 R10, [R1+0x1b50] ;  /* 0x001b5000010a7983 */ /* 0x000ea80000300a00 */
[----:B------:R-:W3:-:S13]  /*1bf10*/  LDL.LU.64 R8, [R1+0x1b48] ;  /* 0x001b480001087983 */ /* 0x000eda0000300a00 */
[----:B------:R-:W-:Y:S04]  /*1bf20*/  STL.64 [R1+0x2b0], R20 ;  /* 0x0002b01401007387 */ /* 0x000fe80000100a00 */
[----:B------:R0:W-:Y:S04]  /*1bf30*/  STL.64 [R1+0x2b8], R22 ;  /* 0x0002b81601007387 */ /* 0x0001e80000100a00 */
[----:B0-----:R-:W2:Y:S04]  /*1bf40*/  LDL.LU.64 R22, [R1+0x1b40] ;  /* 0x001b400001167983 */ /* 0x001ea80000300a00 */
[----:B------:R-:W2:Y:S01]  /*1bf50*/  LDL.LU.64 R20, [R1+0x1b38] ;  /* 0x001b380001147983 */ /* 0x000ea20000300a00 */
[----:B------:R-:W-:Y:S01]  /*1bf60*/  IMAD.MOV.U32 R28, RZ, RZ, R15 ;  /* 0x000000ffff1c7224 */ /* 0x000fe200078e000f */
[----:B--2---:R-:W-:Y:S02]  /*1bf70*/  HMMA.16816.F32 R20, R24, R14, R20 ;  /* 0x0000000e1814723c */ /* 0x004fe40000001814 */
[----:B------:R-:W2:Y:S04]  /*1bf80*/  LDL.LU.64 R14, [R1+0x1b30] ;  /* 0x001b3000010e7983 */ /* 0x000ea80000300a00 */
[----:B------:R-:W2:-:S13]  /*1bf90*/  LDL.LU.64 R12, [R1+0x1b28] ;  /* 0x001b2800010c7983 */ /* 0x000e9a0000300a00 */
[----:B------:R-:W-:Y:S01]  /*1bfa0*/  IMAD.MOV.U32 R29, RZ, RZ, R22 ;  /* 0x000000ffff1d7224 */ /* 0x000fe200078e0016 */
[----:B------:R0:W-:Y:S01]  /*1bfb0*/  STL.64 [R1+0x320], R20 ;  /* 0x0003201401007387 */ /* 0x0001e20000100a00 */
[----:B------:R-:W-:-:S03]  /*1bfc0*/  IMAD.MOV.U32 R2, RZ, RZ, R23 ;  /* 0x000000ffff027224 */ /* 0x000fc600078e0017 */
[----:B------:R-:W2:Y:S04]  /*1bfd0*/  LDL.LU.64 R22, [R1+0x1b20] ;  /* 0x001b200001167983 */ /* 0x000ea80000300a00 */
[----:B0-----:R-:W2:Y:S04]  /*1bfe0*/  LDL.LU.64 R20, [R1+0x1b18] ;  /* 0x001b180001147983 */ /* 0x001ea80000300a00 */
        /* <DEDUP_REMOVED lines=8> */
[----:B--2---:R-:W-:Y:S01]  /*1c070*/  HMMA.16816.F32 R20, R24, R10, R20 ;  /* 0x0000000a1814723c */ /* 0x004fe20000001814 */
[----:B------:R-:W-:-:S02]  /*1c080*/  IMAD.MOV.U32 R26, RZ, RZ, R17 ;  /* 0x000000ffff1a7224 */ /* 0x000fc400078e0011 */
[----:B------:R-:W-:-:S15]  /*1c090*/  IMAD.MOV.U32 R27, RZ, RZ, R16 ;  /* 0x000000ffff1b7224 */ /* 0x000fde00078e0010 */
[----:B------:R-:W-:Y:S01]  /*1c0a0*/  NOP ;  /* 0x0000000000007918 */ /* 0x000fe20000000000 */
[----:B------:R-:W-:Y:S04]  /*1c0b0*/  STL.64 [R1+0x300], R20 ;  /* 0x0003001401007387 */ /* 0x000fe80000100a00 */
[----:B------:R-:W-:Y:S04]  /*1c0c0*/  STL.64 [R1+0x308], R22 ;  /* 0x0003081601007387 */ /* 0x000fe80000100a00 */
[----:B------:R0:W-:Y:S02]  /*1c0d0*/  STL.64 [R1+0x1ad0], R26 ;  /* 0x001ad01a01007387 */ /* 0x0001e40000100a00 */
[----:B0-----:R-:W-:-:S02]  /*1c0e0*/  IMAD.MOV.U32 R26, RZ, RZ, R7 ;  /* 0x000000ffff1a7224 */ /* 0x001fc400078e0007 */
[----:B------:R-:W-:-:S05]  /*1c0f0*/  IMAD.MOV.U32 R27, RZ, RZ, R6 ;  /* 0x000000ffff1b7224 */ /* 0x000fca00078e0006 */
[----:B------:R-:W-:Y:S04]  /*1c100*/  STL.64 [R1+0x1ae8], R26 ;  /* 0x001ae81a01007387 */ /* 0x000fe80000100a00 */
[----:B------:R0:W-:Y:S04]  /*1c110*/  STL.64 [R1+0x1a90], R10 ;  /* 0x001a900a01007387 */ /* 0x0001e80000100a00 */
[----:B0-----:R-:W2:Y:S04]  /*1c120*/  LDL.LU.64 R10, [R1+0x18] ;  /* 0x00001800010a7983 */ /* 0x001ea80000300a00 */
[----:B--2---:R4:W-:Y:S04]  /*1c130*/  STL.64 [R1+0x1ac8], R10 ;  /* 0x001ac80a01007387 */ /* 0x0049e80000100a00 */
[----:B---3--:R0:W-:Y:S01]  /*1c140*/  STL.64 [R1+0x1ac0], R8 ;  /* 0x001ac00801007387 */ /* 0x0081e20000100a00 */
[----:B----4-:R-:W-:-:S03]  /*1c150*/  IMAD.MOV.U32 R10, RZ, RZ, R3 ;  /* 0x000000ffff0a7224 */ /* 0x010fc600078e0003 */
[----:B0-----:R-:W2:Y:S04]  /*1c160*/  LDL.LU R8, [R1+0x1a0] ;  /* 0x0001a00001087983 */ /* 0x001ea80000300800 */
[----:B------:R-:W2:Y:S04]  /*1c170*/  LDL.LU R9, [R1+0x1a4] ;  /* 0x0001a40001097983 */ /* 0x000ea80000300800 */
[----:B------:R-:W3:Y:S04]  /*1c180*/  LDL.LU R3, [R1+0x1b04] ;  /* 0x001b040001037983 */ /* 0x000ee80000300800 */
[----:B------:R-:W4:Y:S04]  /*1c190*/  LDL.LU R11, [R1+0x1ac] ;  /* 0x0001ac00010b7983 */ /* 0x000f280000300800 */
[----:B----4-:R-:W-:Y:S04]  /*1c1a0*/  STL.64 [R1+0x1ae0], R10 ;  /* 0x001ae00a01007387 */ /* 0x010fe80000100a00 */
[----:B--2---:R0:W-:Y:S04]  /*1c1b0*/  STL.64 [R1+0x1ad8], R8 ;  /* 0x001ad80801007387 */ /* 0x0041e80000100a00 */
[----:B0-----:R-:W2:Y:S04]  /*1c1c0*/  LDL.LU R8, [R1+0x1c0] ;  /* 0x0001c00001087983 */ /* 0x001ea80000300800 */
[----:B------:R-:W2:Y:S04]  /*1c1d0*/  LDL.LU R9, [R1+0x1c4] ;  /* 0x0001c40001097983 */ /* 0x000ea80000300800 */
[----:B------:R-:W4:Y:S01]  /*1c1e0*/  LDL.LU R10, [R1+0x1c8] ;  /* 0x0001c800010a7983 */ /* 0x000f220000300800 */
[----:B---3--:R-:W-:-:S03]  /*1c1f0*/  IMAD.MOV.U32 R11, RZ, RZ, R3 ;  /* 0x000000ffff0b7224 */ /* 0x008fc600078e0003 */
[----:B------:R-:W3:Y:S01]  /*1c200*/  LDL.LU R3, [R1+0x1b00] ;  /* 0x001b000001037983 */ /* 0x000ee20000300800 */
[----:B------:R-:W-:Y:S02]  /*1c210*/  IMAD.MOV.U32 R26, RZ, RZ, R5 ;  /* 0x000000ffff1a7224 */ /* 0x000fe400078e0005 */
[----:B------:R-:W-:Y:S02]  /*1c220*/  IMAD.MOV.U32 R27, RZ, RZ, R4 ;  /* 0x000000ffff1b7224 */ /* 0x000fe400078e0004 */
[----:B------:R-:W-:Y:S04]  /*1c230*/  LDSM.16.MT88.4 R4, [R13+UR6+0x23080] ;  /* 0x023080060d04783b */ /* 0x000fe80008004200 */
[----:B----4-:R-:W-:Y:S04]  /*1c240*/  STL.64 [R1+0x1af8], R10 ;  /* 0x001af80a01007387 */ /* 0x010fe80000100a00 */
[----:B--2---:R0:W-:Y:S04]  /*1c250*/  STL.64 [R1+0x1af0], R8 ;  /* 0x001af00801007387 */ /* 0x0041e80000100a00 */
[----:B---3--:R-:W1:Y:S04]  /*1c260*/  LDSM.16.MT88.4 R16, [R3+UR6+0x23000] ;  /* 0x023000060310783b */ /* 0x008e680008004200 */
[----:B------:R-:W2:Y:S04]  /*1c270*/  LDSM.16.MT88.4 R20, [R3+UR6+0x23080] ;  /* 0x023080060314783b */ /* 0x000ea80008004200 */
[----:B0-----:R-:W3:Y:S04]  /*1c280*/  LDL.LU R8, [R1+0x1d0] ;  /* 0x0001d00001087983 */ /* 0x001ee80000300800 */
[----:B------:R-:W3:Y:S04]  /*1c290*/  LDL.LU R9, [R1+0x1d4] ;  /* 0x0001d40001097983 */ /* 0x000ee80000300800 */
[----:B------:R-:W3:Y:S04]  /*1c2a0*/  LDL.LU R10, [R1+0x1d8] ;  /* 0x0001d800010a7983 */ /* 0x000ee80000300800 */
[----:B------:R-:W3:Y:S04]  /*1c2b0*/  LDL.LU R11, [R1+0x1dc] ;  /* 0x0001dc00010b7983 */ /* 0x000ee80000300800 */
[----:B-1----:R-:W-:Y:S04]  /*1c2c0*/  STL.64 [R1+0x1a88], R18 ;  /* 0x001a881201007387 */ /* 0x002fe80000100a00 */
[----:B------:R0:W-:Y:S04]  /*1c2d0*/  STL.64 [R1+0x1a80], R16 ;  /* 0x001a801001007387 */ /* 0x0001e80000100a00 */
[----:B0-----:R-:W4:Y:S04]  /*1c2e0*/  LDL.LU R16, [R1+0xf0] ;  /* 0x0000f00001107983 */ /* 0x001f280000300800 */
[----:B------:R-:W4:Y:S04]  /*1c2f0*/  LDL.LU R17, [R1+0xf4] ;  /* 0x0000f40001117983 */ /* 0x000f280000300800 */
[----:B------:R-:W4:Y:S04]  /*1c300*/  LDL.LU R18, [R1+0xf8] ;  /* 0x0000f80001127983 */ /* 0x000f280000300800 */
[----:B------:R-:W4:Y:S04]  /*1c310*/  LDL.LU R19, [R1+0xfc] ;  /* 0x0000fc0001137983 */ /* 0x000f280000300800 */
[----:B--2---:R-:W-:Y:S04]  /*1c320*/  STL.64 [R1+0x19f8], R22 ;  /* 0x0019f81601007387 */ /* 0x004fe80000100a00 */
[----:B------:R0:W-:Y:S04]  /*1c330*/  STL.64 [R1+0x19f0], R20 ;  /* 0x0019f01401007387 */ /* 0x0001e80000100a00 */
[----:B0-----:R-:W2:Y:S04]  /*1c340*/  LDL.LU R20, [R1+0x130] ;  /* 0x0001300001147983 */ /* 0x001ea80000300800 */
[----:B------:R-:W2:Y:S04]  /*1c350*/  LDL.LU R21, [R1+0x134] ;  /* 0x0001340001157983 */ /* 0x000ea80000300800 */
[----:B------:R-:W2:Y:S04]  /*1c360*/  LDL.LU R22, [R1+0x138] ;  /* 0x0001380001167983 */ /* 0x000ea80000300800 */
[----:B------:R-:W2:Y:S01]  /*1c370*/  LDL.LU R23, [R1+0x13c] ;  /* 0x00013c0001177983 */ /* 0x000ea20000300800 */
[----:B---3--:R-:W-:Y:S03]  /*1c380*/  HMMA.16816.F32 R24, R4, R26, R8 ;  /* 0x0000001a0418723c */ /* 0x008fe60000001808 */
[----:B------:R-:W3:Y:S04]  /*1c390*/  LDL.LU.64 R10, [R1+0x1af8] ;  /* 0x001af800010a7983 */ /* 0x000ee80000300a00 */
[----:B------:R-:W3:-:S12]  /*1c3a0*/  LDL.LU.64 R8, [R1+0x1af0] ;  /* 0x001af00001087983 */ /* 0x000ed80000300a00 */
[----:B------:R-:W-:Y:S04]  /*1c3b0*/  STL.64 [R1+0xd0], R24 ;  /* 0x0000d01801007387 */ /* 0x000fe80000100a00 */
[----:B------:R0:W-:Y:S04]  /*1c3c0*/  STL.64 [R1+0xd8], R26 ;  /* 0x0000d81a01007387 */ /* 0x0001e80000100a00 */
[----:B0-----:R-:W3:Y:S02]  /*1c3d0*/  LDL.LU.64 R26, [R1+0x1ae8] ;  /* 0x001ae800011a7983 */ /* 0x001ee40000300a00 */
[----:B---3--:R-:W-:Y:S02]  /*1c3e0*/  HMMA.16816.F32 R24, R4, R26, R8 ;  /* 0x0000001a0418723c */ /* 0x008fe40000001808 */
[----:B------:R-:W3:Y:S04]  /*1c3f0*/  LDL.LU.64 R10, [R1+0x1ae0] ;  /* 0x001ae000010a7983 */ /* 0x000ee80000300a00 */
[----:B------:R-:W3:-:S13]  /*1c400*/  LDL.LU.64 R8, [R1+0x1ad8] ;  /* 0x001ad80001087983 */ /* 0x000eda0000300a00 */
[----:B------:R-:W-:Y:S04]  /*1c410*/  STL.64 [R1+0xe0], R24 ;  /* 0x0000e01801007387 */ /* 0x000fe80000100a00 */
[----:B------:R0:W-:Y:S04]  /*1c420*/  STL.64 [R1+0xe8], R26 ;  /* 0x0000e81a01007387 */ /* 0x0001e80000100a00 */
[----:B0-----:R-:W3:Y:S02]  /*1c430*/  LDL.LU.64 R26, [R1+0x1ad0] ;  /* 0x001ad000011a7983 */ /* 0x001ee40000300a00 */
[----:B---3--:R-:W-:Y:S02]  /*1c440*/  HMMA.16816.F32 R24, R4, R26, R8 ;  /* 0x0000001a0418723c */ /* 0x008fe40000001808 */
[----:B------:R-:W4:Y:S04]  /*1c450*/  LDL.LU.64 R10, [R1+0x1ac8] ;  /* 0x001ac800010a7983 */ /* 0x000f280000300a00 */
[----:B------:R-:W3:-:S13]  /*1c460*/  LDL.LU.64 R8, [R1+0x1ac0] ;  /* 0x001ac00001087983 */ /* 0x000eda0000300a00 */
[----:B------:R0:W-:Y:S04]  /*1c470*/  STL.64 [R1+0x120], R24 ;  /* 0x0001201801007387 */ /* 0x0001e80000100a00 */
[----:B------:R1:W-:Y:S01]  /*1c480*/  STL.64 [R1+0x128], R26 ;  /* 0x0001281a01007387 */ /* 0x0003e20000100a00 */
[----:B0-----:R-:W-:Y:S02]  /*1c490*/  IMAD.MOV.U32 R24, RZ, RZ, R12 ;  /* 0x000000ffff187224 */ /* 0x001fe400078e000c */
[----:B-1----:R-:W-:Y:S02]  /*1c4a0*/  IMAD.MOV.U32 R27, RZ, RZ, R0 ;  /* 0x000000ffff1b7224 */ /* 0x002fe400078e0000 */
[----:B---3--:R-:W-:Y:S02]  /*1c4b0*/  IMAD.MOV.U32 R26, RZ, RZ, R8 ;  /* 0x000000ffff1a7224 */ /* 0x008fe400078e0008 */
[----:B------:R-:W-:-:S03]  /*1c4c0*/  IMAD.MOV.U32 R25, RZ, RZ, R9 ;  /* 0x000000ffff197224 */ /* 0x000fc600078e0009 */
[----:B------:R0:W-:Y:S04]  /*1c4d0*/  STL.64 [R1+0x1968], R26 ;  /* 0x0019681a01007387 */ /* 0x0001e80000100a00 */
[----:B------:R-:W-:Y:S04]  /*1c4e0*/  STL.64 [R1+0x1960], R24 ;  /* 0x0019601801007387 */ /* 0x000fe80000100a00 */
[----:B0-----:R-:W2:Y:S01]  /*1c4f0*/  LDL.LU.64 R26, [R1+0x28] ;  /* 0x00002800011a7983 */ /* 0x001ea20000300a00 */
[C---:B----4-:R-:W-:Y:S08]  /*1c500*/  HMMA.16816.F32 R16, R4.reuse, R10, R16 ;  /* 0x0000000a0410723c */ /* 0x050ff00000001810 */
[----:B--2---:R-:W-:Y:S01]  /*1c510*/  HMMA.16816.F32 R20, R4, R26, R20 ;  /* 0x0000001a0414723c */ /* 0x004fe20000001814 */
[----:B------:R-:W-:-:S15]  /*1c520*/  IMAD.MOV.U32 R12, RZ, RZ, R26 ;  /* 0x000000ffff0c7224 */ /* 0x000fde00078e001a */
[----:B------:R-:W-:-:S03]  /*1c530*/  NOP ;  /* 0x0000000000007918 */ /* 0x000fc60000000000 */
[----:B------:R-:W-:Y:S01]  /*1c540*/  IMAD.MOV.U32 R0, RZ, RZ, R23 ;  /* 0x000000ffff007224 */ /* 0x000fe200078e0017 */
[----:B------:R-:W-:Y:S04]  /*1c550*/  STL.64 [R1+0x130], R20 ;  /* 0x0001301401007387 */ /* 0x000fe80000100a00 */
[----:B------:R-:W-:Y:S04]  /*1c560*/  STL [R1+0x138], R22 ;  /* 0x0001381601007387 */ /* 0x000fe80000100800 */
[----:B------:R-:W-:Y:S04]  /*1c570*/  STL.64 [R1+0x1aa0], R14 ;  /* 0x001aa00e01007387 */ /* 0x000fe80000100a00 */
[----:B------:R-:W-:Y:S04]  /*1c580*/  STL.64 [R1+0x1a98], R12 ;  /* 0x001a980c01007387 */ /* 0x000fe80000100a00 */
[----:B------:R0:W-:Y:S04]  /*1c590*/  STL [R1+0x18c8], R0 ;  /* 0x0018c80001007387 */ /* 0x0001e80000100800 */
[----:B------:R-:W-:Y:S04]  /*1c5a0*/  STL.64 [R1+0x270], R16 ;  /* 0x0002701001007387 */ /* 0x000fe80000100a00 */
[----:B------:R-:W-:Y:S04]  /*1c5b0*/  STL.64 [R1+0x278], R18 ;  /* 0x0002781201007387 */ /* 0x000fe80000100a00 */
[----:B------:R-:W2:Y:S04]  /*1c5c0*/  LDL.LU R8, [R1+0xa0] ;  /* 0x0000a00001087983 */ /* 0x000ea80000300800 */
[----:B------:R-:W2:Y:S01]  /*1c5d0*/  LDL.LU R9, [R1+0xa4] ;  /* 0x0000a40001097983 */ /* 0x000ea20000300800 */
[----:B0-----:R-:W-:-:S02]  /*1c5e0*/  IMAD.MOV.U32 R0, RZ, RZ, R11 ;  /* 0x000000ffff007224 */ /* 0x001fc400078e000b */
[----:B------:R-:W-:Y:S02]  /*1c5f0*/  IMAD.MOV.U32 R12, RZ, RZ, R10 ;  /* 0x000000ffff0c7224 */ /* 0x000fe400078e000a */
[----:B------:R-:W3:Y:S04]  /*1c600*/  LDL.LU R10, [R1+0xa8] ;  /* 0x0000a800010a7983 */ /* 0x000ee80000300800 */
[----:B------:R-:W3:Y:S01]  /*1c610*/  LDL.LU R11, [R1+0xac] ;  /* 0x0000ac00010b7983 */ /* 0x000ee20000300800 */
[----:B------:R-:W-:Y:S02]  /*1c620*/  IMAD.MOV.U32 R15, RZ, RZ, R28 ;  /* 0x000000ffff0f7224 */ /* 0x000fe400078e001c */
[----:B------:R-:W-:Y:S01]  /*1c630*/  IMAD.MOV.U32 R2, RZ, RZ, R27 ;  /* 0x000000ffff027224 */ /* 0x000fe200078e001b */
[----:B---3--:R-:W-:Y:S04]  /*1c640*/  STL.64 [R1+0x1ab0], R10 ;  /* 0x001ab00a01007387 */ /* 0x008fe80000100a00 */
[----:B--2---:R0:W-:Y:S04]  /*1c650*/  STL.64 [R1+0x1aa8], R8 ;  /* 0x001aa80801007387 */ /* 0x0041e80000100a00 */
[----:B------:R-:W2:Y:S04]  /*1c660*/  LDL R14, [R1+0x8] ;  /* 0x00000800010e7983 */ /* 0x000ea80000100800 */
[----:B------:R-:W3:Y:S04]  /*1c670*/  LDL.LU R28, [R1+0x1ab8] ;  /* 0x001ab800011c7983 */ /* 0x000ee80000300800 */
[----:B0-----:R-:W2:Y:S04]  /*1c680*/  LDL.LU R8, [R1+0xb0] ;  /* 0x0000b00001087983 */ /* 0x001ea80000300800 */
[----:B------:R-:W2:Y:S04]  /*1c690*/  LDL.LU R9, [R1+0xb4] ;  /* 0x0000b40001097983 */ /* 0x000ea80000300800 */
[----:B------:R-:W2:Y:S04]  /*1c6a0*/  LDL.LU R10, [R1+0xb8] ;  /* 0x0000b800010a7983 */ /* 0x000ea80000300800 */
[----:B------:R-:W2:Y:S04]  /*1c6b0*/  LDL.LU R11, [R1+0xbc] ;  /* 0x0000bc00010b7983 */ /* 0x000ea80000300800 */
[----:B------:R-:W4:Y:S04]  /*1c6c0*/  LDL.LU R16, [R1+0x70] ;  /* 0x0000700001107983 */ /* 0x000f280000300800 */
[----:B------:R-:W4:Y:S04]  /*1c6d0*/  LDL.LU R17, [R1+0x74] ;  /* 0x0000740001117983 */ /* 0x000f280000300800 */
[----:B------:R-:W4:Y:S04]  /*1c6e0*/  LDL.LU R18, [R1+0x78] ;  /* 0x0000780001127983 */ /* 0x000f280000300800 */
[----:B------:R-:W4:Y:S04]  /*1c6f0*/  LDL.LU R19, [R1+0x7c] ;  /* 0x00007c0001137983 */ /* 0x000f280000300800 */
        /* <DEDUP_REMOVED lines=8> */
[----:B--2---:R0:W-:Y:S04]  /*1c780*/  STL.64 [R1+0x1a50], R22 ;  /* 0x001a501601007387 */ /* 0x0041e80000100a00 */
[----:B------:R-:W-:Y:S04]  /*1c790*/  STL.64 [R1+0x1a48], R20 ;  /* 0x001a481401007387 */ /* 0x000fe80000100a00 */
[----:B0-----:R-:W2:Y:S04]  /*1c7a0*/  LDL.LU.64 R22, [R1+0x48] ;  /* 0x0000480001167983 */ /* 0x001ea80000300a00 */
[----:B--2---:R0:W-:Y:S04]  /*1c7b0*/  STL.64 [R1+0x1a60], R22 ;  /* 0x001a601601007387 */ /* 0x0041e80000100a00 */
[----:B------:R1:W-:Y:S04]  /*1c7c0*/  STL.64 [R1+0x1978], R26 ;  /* 0x0019781a01007387 */ /* 0x0003e80000100a00 */
[----:B------:R2:W-:Y:S04]  /*1c7d0*/  STL.64 [R1+0x1970], R24 ;  /* 0x0019701801007387 */ /* 0x0005e80000100a00 */
[----:B0-----:R-:W3:Y:S01]  /*1c7e0*/  LDL.LU.64 R22, [R1+0x58] ;  /* 0x0000580001167983 */ /* 0x001ee20000300a00 */
[----:B-1----:R-:W-:-:S02]  /*1c7f0*/  IMAD.MOV.U32 R26, RZ, RZ, R12 ;  /* 0x000000ffff1a7224 */ /* 0x002fc400078e000c */
[----:B------:R-:W-:-:S05]  /*1c800*/  IMAD.MOV.U32 R27, RZ, RZ, R0 ;  /* 0x000000ffff1b7224 */ /* 0x000fca00078e0000 */
[----:B------:R0:W-:Y:S04]  /*1c810*/  STL.64 [R1+0x1a58], R26 ;  /* 0x001a581a01007387 */ /* 0x0001e80000100a00 */
[----:B--2---:R-:W2:Y:S04]  /*1c820*/  LDL.LU R24, [R1+0x1f0] ;  /* 0x0001f00001187983 */ /* 0x004ea80000300800 */
[----:B------:R-:W2:Y:S04]  /*1c830*/  LDL.LU R25, [R1+0x1f4] ;  /* 0x0001f40001197983 */ /* 0x000ea80000300800 */
[----:B0-----:R-:W2:Y:S04]  /*1c840*/  LDL.LU R26, [R1+0x1f8] ;  /* 0x0001f800011a7983 */ /* 0x001ea80000300800 */
        /* <DEDUP_REMOVED lines=8> */
[----:B------:R-:W2:Y:S04]  /*1c8d0*/  LDL.LU.64 R10, [R1+0x1ab0] ;  /* 0x001ab000010a7983 */ /* 0x000ea80000300a00 */
[----:B------:R-:W2:Y:S04]  /*1c8e0*/  LDL.LU.64 R8, [R1+0x1aa8] ;  /* 0x001aa80001087983 */ /* 0x000ea80000300a00 */
[----:B------:R-:W-:Y:S04]  /*1c8f0*/  STL.64 [R1+0x2f0], R12 ;  /* 0x0002f00c01007387 */ /* 0x000fe80000100a00 */
[----:B------:R0:W-:Y:S04]  /*1c900*/  STL.64 [R1+0x2f8], R14 ;  /* 0x0002f80e01007387 */ /* 0x0001e80000100a00 */
[----:B0-----:R-:W2:Y:S04]  /*1c910*/  LDL.LU.64 R14, [R1+0x1aa0] ;  /* 0x001aa000010e7983 */ /* 0x001ea80000300a00 */
[----:B------:R-:W3:Y:S01]  /*1c920*/  LDL.LU.64 R12, [R1+0x1a98] ;  /* 0x001a9800010c7983 */ /* 0x000ee20000300a00 */
[----:B--2---:R-:W-:-:S15]  /*1c930*/  HMMA.16816.F32 R8, R4, R14, R8 ;  /* 0x0000000e0408723c */ /* 0x004fde0000001808 */
[----:B------:R-:W-:-:S04]  /*1c940*/  NOP ;  /* 0x0000000000007918 */ /* 0x000fc80000000000 */
[----:B------:R-:W-:Y:S04]  /*1c950*/  STL.64 [R1+0x2e0], R8 ;  /* 0x0002e00801007387 */ /* 0x000fe80000100a00 */
[----:B------:R0:W-:Y:S04]  /*1c960*/  STL.64 [R1+0x2e8], R10 ;  /* 0x0002e80a01007387 */ /* 0x0001e80000100a00 */
[----:B0-----:R-:W4:Y:S04]  /*1c970*/  LDL.LU.64 R10, [R1+0x1a90] ;  /* 0x001a9000010a7983 */ /* 0x001f280000300a00 */
[----:B------:R0:W-:Y:S04]  /*1c980*/  STL.64 [R1+0x1a10], R14 ;  /* 0x001a100e01007387 */ /* 0x0001e80000100a00 */
[----:B---3--:R-:W-:Y:S04]  /*1c990*/  STL [R1+0x1a08], R13 ;  /* 0x001a080d01007387 */ /* 0x008fe80000100800 */
[----:B0-----:R-:W2:Y:S01]  /*1c9a0*/  LDL.LU.64 R14, [R1+0x38] ;  /* 0x00003800010e7983 */ /* 0x001ea20000300a00 */
[----:B----4-:R-:W-:Y:S03]  /*1c9b0*/  HMMA.16816.F32 R4, R4, R10, R16 ;  /* 0x0000000a0404723c */ /* 0x010fe60000001810 */
[----:B------:R-:W3:Y:S04]  /*1c9c0*/  LDL.LU.64 R18, [R1+0x1a88] ;  /* 0x001a880001127983 */ /* 0x000ee80000300a00 */
[----:B------:R-:W3:Y:S04]  /*1c9d0*/  LDL.LU.64 R16, [R1+0x1a80] ;  /* 0x001a800001107983 */ /* 0x000ee80000300a00 */
[----:B------:R0:W-:Y:S04]  /*1c9e0*/  STL.64 [R1+0x1a00], R10 ;  /* 0x001a000a01007387 */ /* 0x0001e80000100a00 */
[----:B------:R-:W2:Y:S04]  /*1c9f0*/  LDL.LU R8, [R1+0x1e0] ;  /* 0x0001e00001087983 */ /* 0x000ea80000300800 */
[----:B------:R1:W-:Y:S04]  /*1ca00*/  STL.64 [R1+0x2c0], R4 ;  /* 0x0002c00401007387 */ /* 0x0003e80000100a00 */
[----:B------:R4:W-:Y:S04]  /*1ca10*/  STL.64 [R1+0x2c8], R6 ;  /* 0x0002c80601007387 */ /* 0x0009e80000100a00 */
[----:B------:R-:W2:Y:S04]  /*1ca20*/  LDL.LU R9, [R1+0x1e4] ;  /* 0x0001e40001097983 */ /* 0x000ea80000300800 */
[----:B0-----:R-:W2:Y:S04]  /*1ca30*/  LDL.LU R10, [R1+0x1e8] ;  /* 0x0001e800010a7983 */ /* 0x001ea80000300800 */
[----:B------:R-:W2:Y:S04]  /*1ca40*/  LDL.LU R11, [R1+0x1ec] ;  /* 0x0001ec00010b7983 */ /* 0x000ea80000300800 */
[----:B-1----:R-:W2:Y:S04]  /*1ca50*/  LDL.LU R4, [R1+0x180] ;  /* 0x0001800001047983 */ /* 0x002ea80000300800 */
[----:B------:R-:W2:Y:S04]  /*1ca60*/  LDL.LU R5, [R1+0x184] ;  /* 0x0001840001057983 */ /* 0x000ea80000300800 */
[----:B----4-:R-:W4:Y:S01]  /*1ca70*/  LDL.LU R6, [R1+0x188] ;  /* 0x0001880001067983 */ /* 0x010f220000300800 */
[----:B------:R-:W-:-:S03]  /*1ca80*/  IMAD.MOV.U32 R7, RZ, RZ, R28 ;  /* 0x000000ffff077224 */ /* 0x000fc600078e001c */
[----:B------:R-:W2:Y:S04]  /*1ca90*/  LDL.LU R28, [R1+0x1a78] ;  /* 0x001a7800011c7983 */ /* 0x000ea80000300800 */
[----:B----4-:R-:W-:Y:S04]  /*1caa0*/  STL.64 [R1+0x1988], R6 ;  /* 0x0019880601007387 */ /* 0x010fe80000100a00 */
[----:B--2---:R0:W-:Y:S04]  /*1cab0*/  STL.64 [R1+0x1980], R4 ;  /* 0x0019800401007387 */ /* 0x0041e80000100a00 */
[----:B0-----:R-:W2:Y:S04]  /*1cac0*/  LDL.LU R4, [R1+0x200] ;  /* 0x0002000001047983 */ /* 0x001ea80000300800 */
[----:B------:R-:W2:Y:S04]  /*1cad0*/  LDL.LU R5, [R1+0x204] ;  /* 0x0002040001057983 */ /* 0x000ea80000300800 */
[----:B------:R-:W4:Y:S04]  /*1cae0*/  LDL.LU R6, [R1+0x208] ;  /* 0x0002080001067983 */ /* 0x000f280000300800 */
[----:B------:R-:W4:Y:S01]  /*1caf0*/  LDL.LU R7, [R1+0x20c] ;  /* 0x00020c0001077983 */ /* 0x000f220000300800 */
[----:B---3--:R-:W-:Y:S01]  /*1cb00*/  HMMA.16816.F32 R24, R16, R22, R24 ;  /* 0x000000161018723c */ /* 0x008fe20000001818 */
[----:B------:R-:W-:-:S02]  /*1cb10*/  IMAD.MOV.U32 R0, RZ, RZ, R23 ;  /* 0x000000ffff007224 */ /* 0x000fc400078e0017 */
[----:B----4-:R0:W-:Y:S04]  /*1cb20*/  STL.64 [R1+0x1998], R6 ;  /* 0x0019980601007387 */ /* 0x0101e80000100a00 */
[----:B--2---:R-:W-:-:S12]  /*1cb30*/  STL.64 [R1+0x1990], R4 ;  /* 0x0019900401007387 */ /* 0x004fd80000100a00 */
[----:B------:R-:W-:Y:S04]  /*1cb40*/  STL.64 [R1+0x90], R24 ;  /* 0x0000901801007387 */ /* 0x000fe80000100a00 */
[----:B------:R1:W-:Y:S01]  /*1cb50*/  STL.64 [R1+0x98], R26 ;  /* 0x0000981a01007387 */ /* 0x0003e20000100a00 */
[----:B0-----:R-:W-:Y:S02]  /*1cb60*/  IMAD.MOV.U32 R7, RZ, RZ, R2 ;  /* 0x000000ffff077224 */ /* 0x001fe400078e0002 */
[----:B------:R-:W-:Y:S01]  /*1cb70*/  IMAD.MOV.U32 R2, RZ, RZ, R22 ;  /* 0x000000ffff027224 */ /* 0x000fe200078e0016 */
[----:B-1----:R-:W2:Y:S04]  /*1cb80*/  LDL.LU.64 R26, [R1+0x1a70] ;  /* 0x001a7000011a7983 */ /* 0x002ea80000300a00 */
[----:B------:R-:W2:Y:S04]  /*1cb90*/  LDL.LU.64 R24, [R1+0x1a68] ;  /* 0x001a680001187983 */ /* 0x000ea80000300a00 */
[----:B------:R-:W2:Y:S02]  /*1cba0*/  LDL.LU.64 R22, [R1+0x1a60] ;  /* 0x001a600001167983 */ /* 0x000ea40000300a00 */
[----:B--2---:R-:W-:Y:S01]  /*1cbb0*/  HMMA.16816.F32 R24, R16, R22, R24 ;  /* 0x000000161018723c */ /* 0x004fe20000001818 */
[----:B------:R-:W-:-:S02]  /*1cbc0*/  IMAD.MOV.U32 R5, RZ, RZ, R22 ;  /* 0x000000ffff057224 */ /* 0x000fc400078e0016 */
[----:B------:R-:W-:-:S15]  /*1cbd0*/  IMAD.MOV.U32 R4, RZ, RZ, R23 ;  /* 0x000000ffff047224 */ /* 0x000fde00078e0017 */
[----:B------:R-:W-:Y:S01]  /*1cbe0*/  NOP ;  /* 0x0000000000007918 */ /* 0x000fe20000000000 */
[----:B------:R-:W-:Y:S04]  /*1cbf0*/  STL.64 [R1+0x60], R24 ;  /* 0x0000601801007387 */ /* 0x000fe80000100a00 */
[----:B------:R0:W-:Y:S04]  /*1cc00*/  STL.64 [R1+0x68], R26 ;  /* 0x0000681a01007387 */ /* 0x0001e80000100a00 */
[----:B0-----:R-:W2:Y:S04]  /*1cc10*/  LDL.LU.64 R26, [R1+0x1a58] ;  /* 0x001a5800011a7983 */ /* 0x001ea80000300a00 */
[----:B------:R-:W3:Y:S04]  /*1cc20*/  LDL.LU.64 R22, [R1+0x1a50] ;  /* 0x001a500001167983 */ /* 0x000ee80000300a00 */
[----:B------:R-:W3:Y:S01]  /*1cc30*/  LDL.LU.64 R20, [R1+0x1a48] ;  /* 0x001a480001147983 */ /* 0x000ee20000300a00 */
[----:B------:R-:W-:Y:S01]  /*1cc40*/  HMMA.16816.F32 R8, R16, R14, R8 ;  /* 0x0000000e1008723c */ /* 0x000fe20000001808 */
[----:B------:R-:W-:-:S15]  /*1cc50*/  IMAD.MOV.U32 R6, RZ, RZ, R12 ;  /* 0x000000ffff067224 */ /* 0x000fde00078e000c */
[----:B------:R-:W-:-:S03]  /*1cc60*/  NOP ;  /* 0x0000000000007918 */ /* 0x000fc60000000000 */
[----:B------:R0:W-:Y:S02]  /*1cc70*/  STL.64 [R1+0xa0], R8 ;  /* 0x0000a00801007387 */ /* 0x0001e40000100a00 */
[----:B0-----:R-:W-:Y:S02]  /*1cc80*/  IMAD.MOV.U32 R9, RZ, RZ, R14 ;  /* 0x000000ffff097224 */ /* 0x001fe400078e000e */
[----:B------:R-:W-:Y:S01]  /*1cc90*/  IMAD.MOV.U32 R8, RZ, RZ, R15 ;  /* 0x000000ffff087224 */ /* 0x000fe200078e000f */
[----:B------:R-:W-:Y:S04]  /*1cca0*/  STL.64 [R1+0xa8], R10 ;  /* 0x0000a80a01007387 */ /* 0x000fe80000100a00 */
[----:B------:R0:W-:Y:S01]  /*1ccb0*/  STL.64 [R1+0x19a8], R6 ;  /* 0x0019a80601007387 */ /* 0x0001e20000100a00 */
[----:B---3--:R-:W-:Y:S01]  /*1ccc0*/  HMMA.16816.F32 R12, R16, R6, R20 ;  /* 0x00000006100c723c */ /* 0x008fe20000001814 */
[----:B0-----:R-:W-:-:S02]  /*1ccd0*/  IMAD.MOV.U32 R6, RZ, RZ, R9 ;  /* 0x000000ffff067224 */ /* 0x001fc400078e0009 */
[----:B------:R-:W-:-:S15]  /*1cce0*/  IMAD.MOV.U32 R7, RZ, RZ, R8 ;  /* 0x000000ffff077224 */ /* 0x000fde00078e0008 */
[----:B------:R-:W-:Y:S01]  /*1ccf0*/  NOP ;  /* 0x0000000000007918 */ /* 0x000fe20000000000 */
[----:B------:R-:W-:Y:S04]  /*1cd00*/  STL.64 [R1+0xb0], R12 ;  /* 0x0000b00c01007387 */ /* 0x000fe80000100a00 */
[----:B------:R-:W-:Y:S04]  /*1cd10*/  STL.64 [R1+0xb8], R14 ;  /* 0x0000b80e01007387 */ /* 0x000fe80000100a00 */
[----:B------:R0:W-:Y:S02]  /*1cd20*/  STL.64 [R1+0x19c0], R6 ;  /* 0x0019c00601007387 */ /* 0x0001e40000100a00 */
[----:B0-----:R-:W-:-:S02]  /*1cd30*/  IMAD.MOV.U32 R6, RZ, RZ, R5 ;  /* 0x000000ffff067224 */ /* 0x001fc400078e0005 */
[----:B------:R-:W-:-:S05]  /*1cd40*/  IMAD.MOV.U32 R7, RZ, RZ, R4 ;  /* 0x000000ffff077224 */ /* 0x000fca00078e0004 */
[----:B------:R0:W-:Y:S02]  /*1cd50*/  STL.64 [R1+0x19d8], R6 ;  /* 0x0019d80601007387 */ /* 0x0001e40000100a00 */
[----:B0-----:R-:W-:Y:S02]  /*1cd60*/  IMAD.MOV.U32 R6, RZ, RZ, R2 ;  /* 0x000000ffff067224 */ /* 0x001fe400078e0002 */
[----:B------:R-:W-:-:S05]  /*1cd70*/  IMAD.MOV.U32 R7, RZ, RZ, R0 ;  /* 0x000000ffff077224 */ /* 0x000fca00078e0000 */
[----:B------:R-:W-:Y:S04]  /*1cd80*/  STL.64 [R1+0x1a18], R6 ;  /* 0x001a180601007387 */ /* 0x000fe80000100a00 */
[----:B------:R-:W3:Y:S04]  /*1cd90*/  LDL.LU R20, [R1+0xc0] ;  /* 0x0000c00001147983 */ /* 0x000ee80000300800 */
[----:B------:R-:W3:Y:S04]  /*1cda0*/  LDL.LU R21, [R1+0xc4] ;  /* 0x0000c40001157983 */ /* 0x000ee80000300800 */
[----:B------:R-:W4:Y:S04]  /*1cdb0*/  LDL.LU R22, [R1+0xc8] ;  /* 0x0000c80001167983 */ /* 0x000f280000300800 */
[----:B------:R-:W4:Y:S01]  /*1cdc0*/  LDL.LU R23, [R1+0xcc] ;  /* 0x0000cc0001177983 */ /* 0x000f220000300800 */
[----:B------:R-:W-:-:S03]  /*1cdd0*/  IMAD.MOV.U32 R9, RZ, RZ, R28 ;  /* 0x000000ffff097224 */ /* 0x000fc600078e001c */
        /* <DEDUP_REMOVED lines=8> */
[----:B------:R-:W3:Y:S04]  /*1ce60*/  LDL.LU R6, [R1+0x118] ;  /* 0x0001180001067983 */ /* 0x000ee80000300800 */
[----:B------:R-:W3:Y:S04]  /*1ce70*/  LDL.LU R7, [R1+0x11c] ;  /* 0x00011c0001077983 */ /* 0x000ee80000300800 */
[----:B------:R-:W3:Y:S04]  /*1ce80*/  LDL.LU.64 R14, [R1+0x8] ;  /* 0x00000800010e7983 */ /* 0x000ee80000300a00 */
[----:B------:R-:W4:Y:S04]  /*1ce90*/  LDL.LU R8, [R1+0x100] ;  /* 0x0001000001087983 */ /* 0x000f280000300800 */
[----:B------:R-:W3:Y:S04]  /*1cea0*/  LDL.LU R28, [R1+0x1a40] ;  /* 0x001a4000011c7983 */ /* 0x000ee80000300800 */
[----:B------:R-:W4:Y:S04]  /*1ceb0*/  LDL.LU R10, [R1+0x108] ;  /* 0x00010800010a7983 */ /* 0x000f280000300800 */
[----:B------:R-:W4:Y:S01]  /*1cec0*/  LDL.LU R11, [R1+0x10c] ;  /* 0x00010c00010b7983 */ /* 0x000f220000300800 */
[----:B--2---:R-:W-:Y:S01]  /*1ced0*/  HMMA.16816.F32 R20, R16, R26, R20 ;  /* 0x0000001a1014723c */ /* 0x004fe20000001814 */
[----:B---3--:R-:W-:-:S15]  /*1cee0*/  IMAD.MOV.U32 R24, RZ, RZ, R28 ;  /* 0x000000ffff187224 */ /* 0x008fde00078e001c */
[----:B------:R-:W-:-:S03]  /*1cef0*/  NOP ;  /* 0x0000000000007918 */ /* 0x000fc60000000000 */
[----:B------:R-:W-:Y:S01]  /*1cf00*/  IMAD.MOV.U32 R2, RZ, RZ, R22 ;  /* 0x000000ffff027224 */ /* 0x000fe200078e0016 */
[----:B------:R0:W-:Y:S01]  /*1cf10*/  STL.64 [R1+0xf0], R20 ;  /* 0x0000f01401007387 */ /* 0x0001e20000100a00 */
[----:B------:R-:W-:-:S03]  /*1cf20*/  IMAD.MOV.U32 R29, RZ, RZ, R23 ;  /* 0x000000ffff1d7224 */ /* 0x000fc600078e0017 */
[----:B------:R-:W2:Y:S04]  /*1cf30*/  LDL.LU.64 R22, [R1+0x1a38] ;  /* 0x001a380001167983 */ /* 0x000ea80000300a00 */
[----:B0-----:R-:W2:Y:S04]  /*1cf40*/  LDL.LU.64 R20, [R1+0x1a30] ;  /* 0x001a300001147983 */ /* 0x001ea80000300a00 */
[----:B------:R0:W-:Y:S04]  /*1cf50*/  STL.64 [R1+0x19a0], R26 ;  /* 0x0019a01a01007387 */ /* 0x0001e80000100a00 */
[----:B------:R-:W3:Y:S04]  /*1cf60*/  LDL.LU R28, [R1+0x1a2c] ;  /* 0x001a2c00011c7983 */ /* 0x000ee80000300800 */
[----:B------:R-:W2:Y:S04]  /*1cf70*/  LDL.LU R25, [R1+0x224] ;  /* 0x0002240001197983 */ /* 0x000ea80000300800 */
[----:B0-----:R-:W2:Y:S04]  /*1cf80*/  LDL.LU R26, [R1+0x228] ;  /* 0x00022800011a7983 */ /* 0x001ea80000300800 */
[----:B------:R-:W2:Y:S04]  /*1cf90*/  LDL.LU R27, [R1+0x22c] ;  /* 0x00022c00011b7983 */ /* 0x000ea80000300800 */
[----:B--2---:R-:W-:Y:S04]  /*1cfa0*/  STL.64 [R1+0x19b8], R26 ;  /* 0x0019b81a01007387 */ /* 0x004fe80000100a00 */
[----:B------:R0:W-:Y:S04]  /*1cfb0*/  STL.64 [R1+0x19b0], R24 ;  /* 0x0019b01801007387 */ /* 0x0001e80000100a00 */
[----:B0-----:R-:W2:Y:S01]  /*1cfc0*/  LDL.LU R24, [R1+0x230] ;  /* 0x0002300001187983 */ /* 0x001ea20000300800 */
[----:B---3--:R-:W-:-:S03]  /*1cfd0*/  IMAD.MOV.U32 R25, RZ, RZ, R28 ;  /* 0x000000ffff197224 */ /* 0x008fc600078e001c */
[----:B------:R-:W3:Y:S04]  /*1cfe0*/  LDL.LU R28, [R1+0x1a28] ;  /* 0x001a2800011c7983 */ /* 0x000ee80000300800 */
[----:B------:R-:W2:Y:S04]  /*1cff0*/  LDL.LU R26, [R1+0x238] ;  /* 0x00023800011a7983 */ /* 0x000ea80000300800 */
[----:B------:R-:W2:Y:S01]  /*1d000*/  LDL.LU R27, [R1+0x23c] ;  /* 0x00023c00011b7983 */ /* 0x000ea20000300800 */
[----:B------:R-:W-:Y:S03]  /*1d010*/  HMMA.16816.F32 R4, R16, R14, R4 ;  /* 0x0000000e1004723c */ /* 0x000fe60000001804 */
[----:B--2---:R3:W-:Y:S04]  /*1d020*/  STL.64 [R1+0x19d0], R26 ;  /* 0x0019d01a01007387 */ /* 0x0047e80000100a00 */
[----:B------:R0:W-:Y:S01]  /*1d030*/  STL.64 [R1+0x19c8], R24 ;  /* 0x0019c81801007387 */ /* 0x0001e20000100a00 */
[----:B---3--:R-:W-:-:S03]  /*1d040*/  IMAD.MOV.U32 R26, RZ, RZ, R28 ;  /* 0x000000ffff1a7224 */ /* 0x008fc600078e001c */
[----:B0-----:R-:W2:Y:S04]  /*1d050*/  LDL.LU R24, [R1+0x240] ;  /* 0x0002400001187983 */ /* 0x001ea80000300800 */
[----:B------:R-:W2:Y:S04]  /*1d060*/  LDL.LU R25, [R1+0x244] ;  /* 0x0002440001197983 */ /* 0x000ea80000300800 */
[----:B------:R-:W3:Y:S04]  /*1d070*/  LDL.LU R28, [R1+0x1a24] ;  /* 0x001a2400011c7983 */ /* 0x000ee80000300800 */
[----:B------:R-:W2:Y:S01]  /*1d080*/  LDL.LU R27, [R1+0x24c] ;  /* 0x00024c00011b7983 */ /* 0x000ea20000300800 */
[----:B------:R-:W-:-:S03]  /*1d090*/  IMAD.MOV.U32 R0, RZ, RZ, R15 ;  /* 0x000000ffff007224 */ /* 0x000fc600078e000f */
[----:B--2---:R-:W-:Y:S04]  /*1d0a0*/  STL.64 [R1+0x19e8], R26 ;  /* 0x0019e81a01007387 */ /* 0x004fe80000100a00 */
[----:B------:R0:W-:Y:S04]  /*1d0b0*/  STL.64 [R1+0x19e0], R24 ;  /* 0x0019e01801007387 */ /* 0x0001e80000100a00 */
[----:B0-----:R-:W2:Y:S04]  /*1d0c0*/  LDL.LU R24, [R1+0x2d0] ;  /* 0x0002d00001187983 */ /* 0x001ea80000300800 */
[----:B------:R-:W2:Y:S04]  /*1d0d0*/  LDL.LU R25, [R1+0x2d4] ;  /* 0x0002d40001197983 */ /* 0x000ea80000300800 */
[----:B------:R-:W2:Y:S01]  /*1d0e0*/  LDL.LU R26, [R1+0x2d8] ;  /* 0x0002d800011a7983 */ /* 0x000ea20000300800 */
[----:B---3--:R-:W-:-:S03]  /*1d0f0*/  IMAD.MOV.U32 R27, RZ, RZ, R28 ;  /* 0x000000ffff1b7224 */ /* 0x008fc600078e001c */
[----:B------:R-:W3:Y:S04]  /*1d100*/  LDL.LU R28, [R1+0x1a20] ;  /* 0x001a2000011c7983 */ /* 0x000ee80000300800 */
[----:B------:R-:W-:Y:S04]  /*1d110*/  STL [R1+0x1844], R29 ;  /* 0x0018441d01007387 */ /* 0x000fe80000100800 */
[----:B------:R0:W-:Y:S04]  /*1d120*/  STL [R1+0x1840], R2 ;  /* 0x0018400201007387 */ /* 0x0001e80000100800 */
[----:B------:R-:W-:Y:S04]  /*1d130*/  STL.64 [R1+0x280], R4 ;  /* 0x0002800401007387 */ /* 0x000fe80000100a00 */
[----:B------:R1:W-:Y:S01]  /*1d140*/  STL.64 [R1+0x288], R6 ;  /* 0x0002880601007387 */ /* 0x0003e20000100a00 */
[----:B0-----:R-:W-:-:S03]  /*1d150*/  IMAD.MOV.U32 R2, RZ, RZ, R14 ;  /* 0x000000ffff027224 */ /* 0x001fc600078e000e */
[----:B-1----:R-:W2:Y:S04]  /*1d160*/  LDL.LU.64 R6, [R1+0x1a18] ;  /* 0x001a180001067983 */ /* 0x002ea80000300a00 */
[----:B------:R-:W4:Y:S04]  /*1d170*/  LDL.LU.64 R14, [R1+0x1a10] ;  /* 0x001a1000010e7983 */ /* 0x000f280000300a00 */
[----:B------:R-:W2:Y:S01]  /*1d180*/  LDL.LU R13, [R1+0x1a08] ;  /* 0x001a0800010d7983 */ /* 0x000ea20000300800 */
[----:B----4-:R-:W-:-:S15]  /*1d190*/  HMMA.16816.F32 R8, R16, R14, R8 ;  /* 0x0000000e1008723c */ /* 0x010fde0000001808 */
[----:B------:R-:W-:-:S04]  /*1d1a0*/  NOP ;  /* 0x0000000000007918 */ /* 0x000fc80000000000 */
[----:B------:R-:W-:Y:S04]  /*1d1b0*/  STL.64 [R1+0x110], R8 ;  /* 0x0001100801007387 */ /* 0x000fe80000100a00 */
[----:B------:R0:W-:Y:S04]  /*1d1c0*/  STL.64 [R1+0x118], R10 ;  /* 0x0001180a01007387 */ /* 0x0001e80000100a00 */
[----:B0-----:R-:W4:Y:S02]  /*1d1d0*/  LDL.LU.64 R10, [R1+0x1a00] ;  /* 0x001a0000010a7983 */ /* 0x001f240000300a00 */
[----:B----4-:R-:W-:Y:S02]  /*1d1e0*/  HMMA.16816.F32 R16, R16, R10, R20 ;  /* 0x0000000a1010723c */ /* 0x010fe40000001814 */
[----:B------:R-:W2:Y:S04]  /*1d1f0*/  LDL.LU.64 R22, [R1+0x19f8] ;  /* 0x0019f80001167983 */ /* 0x000ea80000300a00 */
[----:B------:R-:W2:-:S13]  /*1d200*/  LDL.LU.64 R20, [R1+0x19f0] ;  /* 0x0019f00001147983 */ /* 0x000e9a0000300a00 */
[----:B------:R-:W-:Y:S04]  /*1d210*/  STL.64 [R1+0x260], R16 ;  /* 0x0002601001007387 */ /* 0x000fe80000100a00 */
[----:B------:R-:W-:Y:S01]  /*1d220*/  STL.64 [R1+0x268], R18 ;  /* 0x0002681201007387 */ /* 0x000fe20000100a00 */
        /* <DEDUP_REMOVED lines=9> */
[----:B------:R-:W-:Y:S04]  /*1d2c0*/  STL.64 [R1+0x40], R4 ;  /* 0x0000400401007387 */ /* 0x000fe80000100a00 */
[----:B------:R0:W-:Y:S04]  /*1d2d0*/  STL.64 [R1+0x48], R6 ;  /* 0x0000480601007387 */ /* 0x0001e80000100a00 */
[----:B0-----:R-:W2:Y:S01]  /*1d2e0*/  LDL.LU.64 R6, [R1+0x19c0] ;  /* 0x0019c00001067983 */ /* 0x001ea20000300a00 */
[----:B------:R-:W-:Y:S01]  /*1d2f0*/  IMAD.MOV.U32 R19, RZ, RZ, R0 ;  /* 0x000000ffff137224 */ /* 0x000fe200078e0000 */
[----:B--2---:R-:W-:Y:S02]  /*1d300*/  HMMA.16816.F32 R4, R20, R6, R24 ;  /* 0x000000061404723c */ /* 0x004fe40000001818 */
[----:B------:R-:W2:Y:S04]  /*1d310*/  LDL.LU.64 R26, [R1+0x19b8] ;  /* 0x0019b800011a7983 */ /* 0x000ea80000300a00 */
[----:B------:R-:W2:-:S13]  /*1d320*/  LDL.LU.64 R24, [R1+0x19b0] ;  /* 0x0019b00001187983 */ /* 0x000e9a0000300a00 */
[----:B------:R-:W-:Y:S04]  /*1d330*/  STL.64 [R1+0x30], R4 ;  /* 0x0000300401007387 */ /* 0x000fe80000100a00 */
[----:B------:R0:W-:Y:S01]  /*1d340*/  STL [R1+0x38], R6 ;  /* 0x0000380601007387 */ /* 0x0001e20000100800 */
[----:B------:R-:W-:-:S03]  /*1d350*/  IMAD.MOV.U32 R0, RZ, RZ, R7 ;  /* 0x000000ffff007224 */ /* 0x000fc600078e0007 */
        /* <DEDUP_REMOVED lines=16> */
[----:B------:R-:W4:Y:S04]  /*1d460*/  LDL.LU.64 R26, [R1+0x1978] ;  /* 0x00197800011a7983 */ /* 0x000f280000300a00 */
[----:B0-----:R-:W4:Y:S02]  /*1d470*/  LDL.LU.64 R24, [R1+0x1970] ;  /* 0x0019700001187983 */ /* 0x001f240000300a00 */
[C---:B----4-:R-:W-:Y:S02]  /*1d480*/  HMMA.16816.F32 R16, R20.reuse, R18, R24 ;  /* 0x000000121410723c */ /* 0x050fe40000001818 */
[----:B------:R-:W4:Y:S04]  /*1d490*/  LDL.LU.64 R26, [R1+0x1968] ;  /* 0x00196800011a7983 */ /* 0x000f280000300a00 */
[----:B------:R-:W4:Y:S02]  /*1d4a0*/  LDL.LU.64 R24, [R1+0x1960] ;  /* 0x0019600001187983 */ /* 0x000f240000300a00 */
[C---:B--2---:R-:W-:Y:S11]  /*1d4b0*/  HMMA.16816.F32 R4, R20.reuse, R14, R4 ;  /* 0x0000000e1404723c */ /* 0x044ff60000001804 */
[----:B------:R-:W-:Y:S04]  /*1d4c0*/  STL.64 [R1+0x200], R16 ;  /* 0x0002001001007387 */ /* 0x000fe80000100a00 */
[----:B------:R-:W-:Y:S04]  /*1d4d0*/  STL.64 [R1+0x208], R18 ;  /* 0x0002081201007387 */ /* 0x000fe80000100a00 */
[----:B------:R-:W-:Y:S04]  /*1d4e0*/  STL.64 [R1+0x1d0], R4 ;  /* 0x0001d00401007387 */ /* 0x000fe80000100a00 */
[----:B------:R-:W-:Y:S04]  /*1d4f0*/  STL.64 [R1+0x1d8], R6 ;  /* 0x0001d80601007387 */ /* 0x000fe80000100a00 */
[----:B---3--:R-:W0:Y:S04]  /*1d500*/  LDSM.16.M88.4 R4, [R28+UR6+0x80] ;  /* 0x000080061c04783b */ /* 0x008e280008000200 */
[----:B------:R-:W-:Y:S01]  /*1d510*/  LDSM.16.MT88.4 R16, [R3+UR6+0x24000] ;  /* 0x024000060310783b */ /* 0x000fe20008004200 */
[----:B0-----:R-:W-:Y:S01]  /*1d520*/  IMAD.MOV.U32 R0, RZ, RZ, R5 ;  /* 0x000000ffff007224 */ /* 0x001fe200078e0005 */
[----:B----4-:R-:W-:Y:S02]  /*1d530*/  HMMA.16816.F32 R8, R20, R10, R24 ;  /* 0x0000000a1408723c */ /* 0x010fe40000001818 */
[----:B------:R-:W-:Y:S04]  /*1d540*/  LDSM.16.MT88.4 R24, [R13+UR6+0x24000] ;  /* 0x024000060d18783b */ /* 0x000fe80008004200 */
[----:B------:R-:W0:Y:S04]  /*1d550*/  LDSM.16.MT88.4 R12, [R13+UR6+0x24080] ;  /* 0x024080060d0c783b */ /* 0x000e280008004200 */
[----:B------:R-:W1:Y:S09]  /*1d560*/  LDSM.16.MT88.4 R20, [R3+UR6+0x24080] ;  /* 0x024080060314783b */ /* 0x000e720008004200 */
[----:B------:R2:W-:Y:S04]  /*1d570*/  STL.64 [R1+0x1b0], R8 ;  /* 0x0001b00801007387 */ /* 0x0005e80000100a00 */
[----:B------:R-:W-:Y:S04]  /*1d580*/  STL.64 [R1+0x1b8], R10 ;  /* 0x0001b80a01007387 */ /* 0x000fe80000100a00 */
[----:B------:R-:W-:Y:S01]  /*1d590*/  STL.64 [R1+0x8], R6 ;  /* 0x0000080601007387 */ /* 0x000fe20000100a00 */
[----:B--2---:R-:W-:-:S03]  /*1d5a0*/  IMAD.MOV.U32 R8, RZ, RZ, R4 ;  /* 0x000000ffff087224 */ /* 0x004fc600078e0004 */
[----:B------:R-:W2:Y:S04]  /*1d5b0*/  LDSM.16.M88.4 R4, [R28+UR6+0x4080] ;  /* 0x004080061c04783b */ /* 0x000ea80008000200 */
[----:B0-----:R-:W-:Y:S04]  /*1d5c0*/  STL.64 [R1+0x1958], R14 ;  /* 0x0019580e01007387 */ /* 0x001fe80000100a00 */
[----:B------:R-:W-:Y:S04]  /*1d5d0*/  STL.64 [R1+0x1950], R12 ;  /* 0x0019500c01007387 */ /* 0x000fe80000100a00 */
[----:B------:R-:W-:Y:S04]  /*1d5e0*/  STL.64 [R1+0x1948], R18 ;  /* 0x0019481201007387 */ /* 0x000fe80000100a00 */
[----:B------:R-:W-:Y:S04]  /*1d5f0*/  STL.64 [R1+0x1940], R16 ;  /* 0x0019401001007387 */ /* 0x000fe80000100a00 */
[----:B-1----:R-:W-:Y:S04]  /*1d600*/  STL.64 [R1+0x1938], R22 ;  /* 0x0019381601007387 */ /* 0x002fe80000100a00 */
[----:B------:R-:W-:Y:S04]  /*1d610*/  STL.64 [R1+0x1930], R20 ;  /* 0x0019301401007387 */ /* 0x000fe80000100a00 */
[----:B------:R-:W-:Y:S04]  /*1d620*/  STL [R1+0x1730], R3 ;  /* 0x0017300301007387 */ /* 0x000fe80000100800 */
[----:B------:R-:W0:Y:S04]  /*1d630*/  LDSM.16.M88.4 R12, [R28+UR6+0xc080] ;  /* 0x00c080061c0c783b */ /* 0x000e280008000200 */
[----:B--2---:R-:W-:Y:S04]  /*1d640*/  STL.64 [R1+0x1918], R6 ;  /* 0x0019180601007387 */ /* 0x004fe80000100a00 */
[----:B------:R1:W-:Y:S02]  /*1d650*/  STL.64 [R1+0x1910], R4 ;  /* 0x0019100401007387 */ /* 0x0003e40000100a00 */
[----:B-1----:R-:W-:-:S02]  /*1d660*/  IMAD.MOV.U32 R4, RZ, RZ, R8 ;  /* 0x000000ffff047224 */ /* 0x002fc400078e0008 */
[----:B------:R-:W1:Y:S01]  /*1d670*/  LDSM.16.M88.4 R8, [R28+UR6+0x8080] ;  /* 0x008080061c08783b */ /* 0x000e620008000200 */
[----:B0-----:R-:W-:-:S03]  /*1d680*/  IMAD.MOV.U32 R3, RZ, RZ, R13 ;  /* 0x000000ffff037224 */ /* 0x001fc600078e000d */
[----:B-1----:R0:W-:Y:S04]  /*1d690*/  STL [R1+0x1774], R10 ;  /* 0x0017740a01007387 */ /* 0x0021e80000100800 */
[----:B------:R-:W-:Y:S04]  /*1d6a0*/  STL [R1+0x1770], R11 ;  /* 0x0017700b01007387 */ /* 0x000fe80000100800 */
[----:B------:R-:W-:Y:S01]  /*1d6b0*/  STL.64 [R1+0x88], R14 ;  /* 0x0000880e01007387 */ /* 0x000fe20000100a00 */
[----:B0-----:R-:W-:-:S03]  /*1d6c0*/  IMAD.MOV.U32 R10, RZ, RZ, R12 ;  /* 0x000000ffff0a7224 */ /* 0x001fc600078e000c */
[----:B------:R-:W0:Y:S01]  /*1d6d0*/  LDSM.16.M88.4 R12, [R28+UR6+0x10080] ;  /* 0x010080061c0c783b */ /* 0x000e220008000200 */
[----:B------:R-:W-:-:S03]  /*1d6e0*/  IMAD.MOV.U32 R5, RZ, RZ, R0 ;  /* 0x000000ffff057224 */ /* 0x000fc600078e0000 */
[----:B0-----:R0:W-:Y:S04]  /*1d6f0*/  STL.64 [R1+0x78], R14 ;  /* 0x0000780e01007387 */ /* 0x0011e80000100a00 */
[----:B------:R-:W2:Y:S04]  /*1d700*/  LDL.LU R20, [R1+0x90] ;  /* 0x0000900001147983 */ /* 0x000ea80000300800 */
[----:B------:R-:W2:Y:S04]  /*1d710*/  LDL.LU R21, [R1+0x94] ;  /* 0x0000940001157983 */ /* 0x000ea80000300800 */
[----:B------:R-:W2:Y:S04]  /*1d720*/  LDL.LU R22, [R1+0x98] ;  /* 0x0000980001167983 */ /* 0x000ea80000300800 */
[----:B------:R-:W2:Y:S04]  /*1d730*/  LDL.LU R23, [R1+0x9c] ;  /* 0x00009c0001177983 */ /* 0x000ea80000300800 */
[----:B------:R-:W3:Y:S04]  /*1d740*/  LDL.LU R16, [R1+0xd0] ;  /* 0x0000d00001107983 */ /* 0x000ee80000300800 */
[----:B------:R-:W3:Y:S04]  /*1d750*/  LDL.LU R17, [R1+0xd4] ;  /* 0x0000d40001117983 */ /* 0x000ee80000300800 */
[----:B------:R-:W3:Y:S01]  /*1d760*/  LDL.LU R18, [R1+0xd8] ;  /* 0x0000d80001127983 */ /* 0x000ee20000300800 */
[----:B------:R-:W-:-:S02]  /*1d770*/  IMAD.MOV.U32 R0, RZ, RZ, R12 ;  /* 0x000000ffff007224 */ /* 0x000fc400078e000c */
[----:B------:R-:W-:Y:S01]  /*1d780*/  IMAD.MOV.U32 R11, RZ, RZ, R13 ;  /* 0x000000ffff0b7224 */ /* 0x000fe200078e000d */
[----:B------:R-:W3:Y:S04]  /*1d790*/  LDL.LU R19, [R1+0xdc] ;  /* 0x0000dc0001137983 */ /* 0x000ee80000300800 */
[----:B------:R-:W4:Y:S04]  /*1d7a0*/  LDL.LU R12, [R1+0x170] ;  /* 0x00017000010c7983 */ /* 0x000f280000300800 */
[----:B------:R-:W4:Y:S04]  /*1d7b0*/  LDL.LU R13, [R1+0x174] ;  /* 0x00017400010d7983 */ /* 0x000f280000300800 */
[----:B0-----:R-:W4:Y:S04]  /*1d7c0*/  LDL.LU R14, [R1+0x178] ;  /* 0x00017800010e7983 */ /* 0x001f280000300800 */
[----:B------:R-:W4:Y:S04]  /*1d7d0*/  LDL.LU R15, [R1+0x17c] ;  /* 0x00017c00010f7983 */ /* 0x000f280000300800 */
[----:B------:R-:W-:Y:S04]  /*1d7e0*/  STL.64 [R1+0x18d8], R10 ;  /* 0x0018d80a01007387 */ /* 0x000fe80000100a00 */
        /* <DEDUP_REMOVED lines=17> */
[-C--:B----4-:R-:W-:Y:S03]  /*1d900*/  HMMA.16816.F32 R12, R24, R4.reuse, R12 ;  /* 0x00000004180c723c */ /* 0x090fe6000000180c */
[----:B--2---:R-:W-:Y:S04]  /*1d910*/  STL.64 [R1+0x1908], R10 ;  /* 0x0019080a01007387 */ /* 0x004fe80000100a00 */
[----:B------:R0:W-:Y:S04]  /*1d920*/  STL.64 [R1+0x1900], R8 ;  /* 0x0019000801007387 */ /* 0x0001e80000100a00 */
[----:B0-----:R-:W2:Y:S04]  /*1d930*/  LDL.LU R8, [R1+0x160] ;  /* 0x0001600001087983 */ /* 0x001ea80000300800 */
[----:B------:R-:W2:Y:S04]  /*1d940*/  LDL.LU R9, [R1+0x164] ;  /* 0x0001640001097983 */ /* 0x000ea80000300800 */
[----:B------:R-:W4:Y:S04]  /*1d950*/  LDL.LU R10, [R1+0x168] ;  /* 0x00016800010a7983 */ /* 0x000f280000300800 */
[----:B------:R-:W4:Y:S04]  /*1d960*/  LDL.LU R11, [R1+0x16c] ;  /* 0x00016c00010b7983 */ /* 0x000f280000300800 */
[----:B----4-:R-:W-:Y:S04]  /*1d970*/  STL.64 [R1+0x1928], R10 ;  /* 0x0019280a01007387 */ /* 0x010fe80000100a00 */
[----:B--2---:R0:W-:Y:S04]  /*1d980*/  STL.64 [R1+0x1920], R8 ;  /* 0x0019200801007387 */ /* 0x0041e80000100a00 */
[----:B0-----:R-:W2:Y:S04]  /*1d990*/  LDL.LU R8, [R1+0x50] ;  /* 0x0000500001087983 */ /* 0x001ea80000300800 */
[----:B------:R-:W2:Y:S04]  /*1d9a0*/  LDL.LU R9, [R1+0x54] ;  /* 0x0000540001097983 */ /* 0x000ea80000300800 */
[----:B------:R-:W2:Y:S04]  /*1d9b0*/  LDL.LU R10, [R1+0x58] ;  /* 0x00005800010a7983 */ /* 0x000ea80000300800 */
[----:B------:R-:W2:Y:S04]  /*1d9c0*/  LDL.LU R11, [R1+0x5c] ;  /* 0x00005c00010b7983 */ /* 0x000ea80000300800 */
        /* <DEDUP_REMOVED lines=19> */
[----:B------:R-:W-:Y:S04]  /*1db00*/  STL.64 [R1+0x290], R4 ;  /* 0x0002900401007387 */ /* 0x000fe80000100a00 */
[----:B------:R0:W-:Y:S04]  /*1db10*/  STL.64 [R1+0x298], R6 ;  /* 0x0002980601007387 */ /* 0x0001e80000100a00 */
[----:B0-----:R-:W3:Y:S04]  /*1db20*/  LDL.LU.64 R6, [R1+0x1918] ;  /* 0x0019180001067983 */ /* 0x001ee80000300a00 */
[----:B------:R-:W2:Y:S02]  /*1db30*/  LDL.LU.64 R4, [R1+0x1910] ;  /* 0x0019100001047983 */ /* 0x000ea40000300a00 */
        /* <DEDUP_REMOVED lines=14> */
[----:B0-----:R-:W4:Y:S04]  /*1dc20*/  LDL.LU R12, [R1+0x250] ;  /* 0x00025000010c7983 */ /* 0x001f280000300800 */
[----:B------:R-:W4:Y:S04]  /*1dc30*/  LDL.LU R13, [R1+0x254] ;  /* 0x00025400010d7983 */ /* 0x000f280000300800 */
[----:B------:R-:W4:Y:S04]  /*1dc40*/  LDL.LU R14, [R1+0x258] ;  /* 0x00025800010e7983 */ /* 0x000f280000300800 */
[----:B------:R-:W4:Y:S01]  /*1dc50*/  LDL.LU R15, [R1+0x25c] ;  /* 0x00025c00010f7983 */ /* 0x000f220000300800 */
        /* <DEDUP_REMOVED lines=8> */
[----:B0-----:R-:W3:Y:S04]  /*1dce0*/  LDL.LU R16, [R1+0x120] ;  /* 0x0001200001107983 */ /* 0x001ee80000300800 */
[----:B------:R-:W3:Y:S04]  /*1dcf0*/  LDL.LU R17, [R1+0x124] ;  /* 0x0001240001117983 */ /* 0x000ee80000300800 */
[----:B------:R-:W3:Y:S04]  /*1dd00*/  LDL.LU R18, [R1+0x128] ;  /* 0x0001280001127983 */ /* 0x000ee80000300800 */
[----:B------:R-:W3:Y:S01]  /*1dd10*/  LDL.LU R19, [R1+0x12c] ;  /* 0x00012c0001137983 */ /* 0x000ee20000300800 */
[----:B--2---:R-:W-:-:S15]  /*1dd20*/  HMMA.16816.F32 R8, R20, R4, R8 ;  /* 0x000000041408723c */ /* 0x004fde0000001808 */
[----:B------:R-:W-:-:S04]  /*1dd30*/  NOP ;  /* 0x0000000000007918 */ /* 0x000fc80000000000 */
[----:B------:R-:W-:Y:S04]  /*1dd40*/  STL.64 [R1+0x220], R8 ;  /* 0x0002200801007387 */ /* 0x000fe80000100a00 */
[----:B------:R0:W-:Y:S04]  /*1dd50*/  STL.64 [R1+0x228], R10 ;  /* 0x0002280a01007387 */ /* 0x0001e80000100a00 */
[----:B0-----:R-:W2:Y:S04]  /*1dd60*/  LDL.LU.64 R10, [R1+0x18d8] ;  /* 0x0018d800010a7983 */ /* 0x001ea80000300a00 */
[----:B------:R-:W4:Y:S04]  /*1dd70*/  LDL.LU.64 R8, [R1+0x18d0] ;  /* 0x0018d00001087983 */ /* 0x000f280000300a00 */
[----:B------:R-:W-:Y:S04]  /*1dd80*/  STL.64 [R1+0x18a0], R22 ;  /* 0x0018a01601007387 */ /* 0x000fe80000100a00 */
[----:B------:R0:W-:Y:S01]  /*1dd90*/  STL.64 [R1+0x1898], R20 ;  /* 0x0018981401007387 */ /* 0x0001e20000100a00 */
[----:B------:R-:W-:-:S03]  /*1dda0*/  IMAD.MOV.U32 R4, RZ, RZ, R0 ;  /* 0x000000ffff047224 */ /* 0x000fc600078e0000 */
[----:B0-----:R-:W2:Y:S04]  /*1ddb0*/  LDL.LU R20, [R1+0xa0] ;  /* 0x0000a00001147983 */ /* 0x001ea80000300800 */
[----:B------:R-:W2:Y:S04]  /*1ddc0*/  LDL.LU R21, [R1+0xa4] ;  /* 0x0000a40001157983 */ /* 0x000ea80000300800 */
[----:B------:R-:W2:Y:S04]  /*1ddd0*/  LDL.LU R22, [R1+0xa8] ;  /* 0x0000a80001167983 */ /* 0x000ea80000300800 */
[----:B------:R-:W2:Y:S04]  /*1dde0*/  LDL.LU R23, [R1+0xac] ;  /* 0x0000ac0001177983 */ /* 0x000ea80000300800 */
[----:B---3--:R-:W-:Y:S04]  /*1ddf0*/  STL.64 [R1+0x1800], R6 ;  /* 0x0018000601007387 */ /* 0x008fe80000100a00 */
[----:B------:R-:W3:Y:S01]  /*1de00*/  LDL.LU R0, [R1+0x18cc] ;  /* 0x0018cc0001007983 */ /* 0x000ee20000300800 */
[----:B----4-:R-:W-:Y:S01]  /*1de10*/  HMMA.16816.F32 R12, R24, R8, R12 ;  /* 0x00000008180c723c */ /* 0x010fe2000000180c */
[----:B--2---:R-:W-:-:S05]  /*1de20*/  IMAD.MOV.U32 R5, RZ, RZ, R11 ;  /* 0x000000ffff057224 */ /* 0x004fca00078e000b */
[----:B------:R0:W-:Y:S02]  /*1de30*/  STL.64 [R1+0x1858], R4 ;  /* 0x0018580401007387 */ /* 0x0001e40000100a00 */
[----:B0-----:R-:W-:Y:S02]  /*1de40*/  IMAD.MOV.U32 R4, RZ, RZ, R10 ;  /* 0x000000ffff047224 */ /* 0x001fe400078e000a */
[----:B------:R-:W-:Y:S02]  /*1de50*/  IMAD.MOV.U32 R5, RZ, RZ, R3 ;  /* 0x000000ffff057224 */ /* 0x000fe400078e0003 */
[----:B---3--:R-:W-:-:S03]  /*1de60*/  IMAD.MOV.U32 R7, RZ, RZ, R0 ;  /* 0x000000ffff077224 */ /* 0x008fc600078e0000 */
[----:B------:R0:W-:Y:S04]  /*1de70*/  STL.64 [R1+0x1890], R4 ;  /* 0x0018900401007387 */ /* 0x0001e80000100a00 */
[----:B0-----:R-:W2:Y:S04]  /*1de80*/  LDL.LU R4, [R1+0x30] ;  /* 0x0000300001047983 */ /* 0x001ea80000300800 */
[----:B------:R-:W2:Y:S04]  /*1de90*/  LDL.LU R5, [R1+0x34] ;  /* 0x0000340001057983 */ /* 0x000ea80000300800 */
[----:B------:R-:W2:Y:S04]  /*1dea0*/  LDL.LU R6, [R1+0x38] ;  /* 0x0000380001067983 */ /* 0x000ea80000300800 */
[----:B------:R-:W3:Y:S04]  /*1deb0*/  LDL.LU R0, [R1+0x18c8] ;  /* 0x0018c80001007983 */ /* 0x000ee80000300800 */
        /* <DEDUP_REMOVED lines=26> */
[----:B------:R-:W4:Y:S01]  /*1e060*/  LDL.LU R18, [R1+0x138] ;  /* 0x0001380001127983 */ /* 0x000f220000300800 */
[----:B--2---:R-:W-:Y:S03]  /*1e070*/  HMMA.16816.F32 R8, R20, R8, R4 ;  /* 0x000000081408723c */ /* 0x004fe60000001804 */
[----:B------:R-:W2:Y:S01]  /*1e080*/  LDL.LU.64 R4, [R1+0x1890] ;  /* 0x0018900001047983 */ /* 0x000ea20000300a00 */
[----:B---3--:R-:W-:-:S15]  /*1e090*/  IMAD.MOV.U32 R19, RZ, RZ, R0 ;  /* 0x000000ffff137224 */ /* 0x008fde00078e0000 */
[----:B------:R-:W-:Y:S04]  /*1e0a0*/  STL [R1+0x1e0], R8 ;  /* 0x0001e00801007387 */ /* 0x000fe80000100800 */
[----:B------:R-:W-:Y:S04]  /*1e0b0*/  STL.64 [R1+0x1e8], R10 ;  /* 0x0001e80a01007387 */ /* 0x000fe80000100a00 */
[----:B------:R-:W-:Y:S04]  /*1e0c0*/  STL.64 [R1+0x1868], R22 ;  /* 0x0018681601007387 */ /* 0x000fe80000100a00 */
[----:B------:R0:W-:Y:S01]  /*1e0d0*/  STL.64 [R1+0x1860], R20 ;  /* 0x0018601401007387 */ /* 0x0001e20000100a00 */
[----:B------:R-:W-:-:S03]  /*1e0e0*/  IMAD.MOV.U32 R0, RZ, RZ, R9 ;  /* 0x000000ffff007224 */ /* 0x000fc600078e0009 */
[----:B0-----:R-:W3:Y:S04]  /*1e0f0*/  LDL.LU R20, [R1+0xb0] ;  /* 0x0000b00001147983 */ /* 0x001ee80000300800 */
[----:B------:R-:W3:Y:S04]  /*1e100*/  LDL.LU R21, [R1+0xb4] ;  /* 0x0000b40001157983 */ /* 0x000ee80000300800 */
[----:B------:R-:W3:Y:S04]  /*1e110*/  LDL.LU R22, [R1+0xb8] ;  /* 0x0000b80001167983 */ /* 0x000ee80000300800 */
[----:B------:R-:W3:Y:S04]  /*1e120*/  LDL.LU R23, [R1+0xbc] ;  /* 0x0000bc0001177983 */ /* 0x000ee80000300800 */
[----:B------:R-:W3:Y:S04]  /*1e130*/  LDL.LU R8, [R1+0x20] ;  /* 0x0000200001087983 */ /* 0x000ee80000300800 */
[----:B------:R-:W3:Y:S04]  /*1e140*/  LDL.LU R9, [R1+0x24] ;  /* 0x0000240001097983 */ /* 0x000ee80000300800 */
[----:B------:R-:W3:Y:S04]  /*1e150*/  LDL.LU R10, [R1+0x28] ;  /* 0x00002800010a7983 */ /* 0x000ee80000300800 */
[----:B------:R-:W3:Y:S04]  /*1e160*/  LDL.LU R11, [R1+0x2c] ;  /* 0x00002c00010b7983 */ /* 0x000ee80000300800 */
[----:B------:R-:W-:Y:S01]  /*1e170*/  STL [R1+0x15ac], R0 ;  /* 0x0015ac0001007387 */ /* 0x000fe20000100800 */
[----:B--2---:R-:W-:-:S15]  /*1e180*/  HMMA.16816.F32 R12, R24, R4, R12 ;  /* 0x00000004180c723c */ /* 0x004fde000000180c */
        /* <DEDUP_REMOVED lines=8> */
[----:B------:R0:W-:Y:S01]  /*1e210*/  STL [R1+0x138], R18 ;  /* 0x0001381201007387 */ /* 0x0001e20000100800 */
[----:B------:R-:W-:-:S03]  /*1e220*/  IMAD.MOV.U32 R0, RZ, RZ, R19 ;  /* 0x000000ffff007224 */ /* 0x000fc600078e0013 */
[----:B0-----:R-:W3:Y:S04]  /*1e230*/  LDL.LU.64 R18, [R1+0x1878] ;  /* 0x0018780001127983 */ /* 0x001ee80000300a00 */
[----:B------:R-:W3:Y:S04]  /*1e240*/  LDL.LU.64 R16, [R1+0x1870] ;  /* 0x0018700001107983 */ /* 0x000ee80000300a00 */
[----:B------:R-:W-:Y:S04]  /*1e250*/  STL.64 [R1+0x1850], R14 ;  /* 0x0018500e01007387 */ /* 0x000fe80000100a00 */
[----:B------:R0:W-:Y:S04]  /*1e260*/  STL.64 [R1+0x1848], R12 ;  /* 0x0018480c01007387 */ /* 0x0001e80000100a00 */
[----:B0-----:R-:W2:Y:S04]  /*1e270*/  LDL.LU R12, [R1+0x2b0] ;  /* 0x0002b000010c7983 */ /* 0x001ea80000300800 */
[----:B------:R-:W2:Y:S04]  /*1e280*/  LDL.LU R13, [R1+0x2b4] ;  /* 0x0002b400010d7983 */ /* 0x000ea80000300800 */
[----:B------:R-:W2:Y:S04]  /*1e290*/  LDL.LU R14, [R1+0x2b8] ;  /* 0x0002b800010e7983 */ /* 0x000ea80000300800 */
[----:B------:R-:W2:Y:S04]  /*1e2a0*/  LDL.LU R15, [R1+0x2bc] ;  /* 0x0002bc00010f7983 */ /* 0x000ea80000300800 */
[----:B------:R-:W-:Y:S01]  /*1e2b0*/  STL [R1+0x16d8], R0 ;  /* 0x0016d80001007387 */ /* 0x000fe20000100800 */
[----:B---3--:R-:W-:-:S15]  /*1e2c0*/  HMMA.16816.F32 R20, R16, R4, R20 ;  /* 0x000000041014723c */ /* 0x008fde0000001814 */
[----:B------:R-:W-:-:S04]  /*1e2d0*/  NOP ;  /* 0x0000000000007918 */ /* 0x000fc80000000000 */
[----:B------:R-:W-:Y:S04]  /*1e2e0*/  STL.64 [R1+0x160], R20 ;  /* 0x0001601401007387 */ /* 0x000fe80000100a00 */
[----:B------:R0:W-:Y:S04]  /*1e2f0*/  STL.64 [R1+0x168], R22 ;  /* 0x0001681601007387 */ /* 0x0001e80000100a00 */
[----:B0-----:R-:W3:Y:S04]  /*1e300*/  LDL.LU.64 R22, [R1+0x1868] ;  /* 0x0018680001167983 */ /* 0x001ee80000300a00 */
[----:B------:R-:W3:Y:S04]  /*1e310*/  LDL.LU.64 R20, [R1+0x1860] ;  /* 0x0018600001147983 */ /* 0x000ee80000300a00 */
[----:B------:R-:W-:Y:S04]  /*1e320*/  STL.64 [R1+0x1838], R18 ;  /* 0x0018381201007387 */ /* 0x000fe80000100a00 */
[----:B------:R0:W-:Y:S04]  /*1e330*/  STL.64 [R1+0x1830], R16 ;  /* 0x0018301001007387 */ /* 0x0001e80000100a00 */
[----:B0-----:R-:W4:Y:S04]  /*1e340*/  LDL.LU R16, [R1+0x270] ;  /* 0x0002700001107983 */ /* 0x001f280000300800 */
[----:B------:R-:W4:Y:S04]  /*1e350*/  LDL.LU R17, [R1+0x274] ;  /* 0x0002740001117983 */ /* 0x000f280000300800 */
[----:B------:R-:W4:Y:S04]  /*1e360*/  LDL.LU R18, [R1+0x278] ;  /* 0x0002780001127983 */ /* 0x000f280000300800 */
[----:B------:R-:W4:Y:S01]  /*1e370*/  LDL.LU R19, [R1+0x27c] ;  /* 0x00027c0001137983 */ /* 0x000f220000300800 */
[----:B---3--:R-:W-:-:S15]  /*1e380*/  HMMA.16816.F32 R4, R20, R4, R8 ;  /* 0x000000041404723c */ /* 0x008fde0000001808 */
[----:B------:R-:W-:-:S04]  /*1e390*/  NOP ;  /* 0x0000000000007918 */ /* 0x000fc80000000000 */
[----:B------:R0:W-:Y:S04]  /*1e3a0*/  STL.64 [R1+0x250], R4 ;  /* 0x0002500401007387 */ /* 0x0001e80000100a00 */
[----:B0-----:R-:W2:Y:S01]  /*1e3b0*/  LDL.LU.64 R4, [R1+0x1858] ;  /* 0x0018580001047983 */ /* 0x001ea20000300a00 */
[----:B------:R-:W-:Y:S02]  /*1e3c0*/  IMAD.MOV.U32 R8, RZ, RZ, R7 ;  /* 0x000000ffff087224 */ /* 0x000fe400078e0007 */
[----:B------:R-:W-:-:S03]  /*1e3d0*/  IMAD.MOV.U32 R9, RZ, RZ, R6 ;  /* 0x000000ffff097224 */ /* 0x000fc600078e0006 */
[----:B------:R-:W-:Y:S04]  /*1e3e0*/  STL [R1+0x157c], R8 ;  /* 0x00157c0801007387 */ /* 0x000fe80000100800 */
[----:B------:R-:W-:Y:S01]  /*1e3f0*/  STL [R1+0x1578], R9 ;  /* 0x0015780901007387 */ /* 0x000fe20000100800 */
[----:B--2---:R-:W-:-:S15]  /*1e400*/  HMMA.16816.F32 R12, R24, R4, R12 ;  /* 0x00000004180c723c */ /* 0x004fde000000180c */
[----:B------:R-:W-:-:S04]  /*1e410*/  NOP ;  /* 0x0000000000007918 */ /* 0x000fc80000000000 */
[----:B------:R-:W-:Y:S01]  /*1e420*/  IMAD.MOV.U32 R10, RZ, RZ, R14 ;  /* 0x000000ffff0a7224 */ /* 0x000fe200078e000e */
[----:B------:R0:W-:Y:S01]  /*1e430*/  STL.64 [R1+0xc0], R12 ;  /* 0x0000c00c01007387 */ /* 0x0001e20000100a00 */
[----:B------:R-:W-:-:S03]  /*1e440*/  IMAD.MOV.U32 R11, RZ, RZ, R15 ;  /* 0x000000ffff0b7224 */ /* 0x000fc600078e000f */
[----:B------:R-:W4:Y:S04]  /*1e450*/  LDL.LU.64 R14, [R1+0x1850] ;  /* 0x00185000010e7983 */ /* 0x000f280000300a00 */
[----:B0-----:R-:W4:Y:S04]  /*1e460*/  LDL.LU.64 R12, [R1+0x1848] ;  /* 0x00184800010c7983 */ /* 0x001f280000300a00 */
[----:B------:R0:W-:Y:S04]  /*1e470*/  STL [R1+0x177c], R10 ;  /* 0x00177c0a01007387 */ /* 0x0001e80000100800 */
[----:B------:R1:W-:Y:S04]  /*1e480*/  STL [R1+0x1778], R11 ;  /* 0x0017780b01007387 */ /* 0x0003e80000100800 */
[----:B------:R-:W2:Y:S04]  /*1e490*/  LDL.LU R8, [R1+0x10] ;  /* 0x0000100001087983 */ /* 0x000ea80000300800 */
[----:B------:R-:W2:Y:S01]  /*1e4a0*/  LDL.LU R9, [R1+0x14] ;  /* 0x0000140001097983 */ /* 0x000ea20000300800 */
[----:B0-----:R-:W-:-:S02]  /*1e4b0*/  IMAD.MOV.U32 R10, RZ, RZ, R29 ;  /* 0x000000ffff0a7224 */ /* 0x001fc400078e001d */
[----:B-1----:R-:W-:Y:S01]  /*1e4c0*/  IMAD.MOV.U32 R11, RZ, RZ, R2 ;  /* 0x000000ffff0b7224 */ /* 0x002fe200078e0002 */
[----:B------:R-:W3:Y:S04]  /*1e4d0*/  LDL.LU R29, [R1+0x1844] ;  /* 0x00184400011d7983 */ /* 0x000ee80000300800 */
[----:B------:R-:W2:Y:S01]  /*1e4e0*/  LDL.LU R2, [R1+0x1840] ;  /* 0x0018400001027983 */ /* 0x000ea20000300800 */
[----:B----4-:R-:W-:-:S15]  /*1e4f0*/  HMMA.16816.F32 R16, R12, R4, R16 ;  /* 0x000000040c10723c */ /* 0x010fde0000001810 */
[----:B------:R-:W-:-:S04]  /*1e500*/  NOP ;  /* 0x0000000000007918 */ /* 0x000fc80000000000 */
[----:B------:R-:W-:Y:S04]  /*1e510*/  STL.64 [R1+0x100], R16 ;  /* 0x0001001001007387 */ /* 0x000fe80000100a00 */
[----:B------:R0:W-:Y:S01]  /*1e520*/  STL [R1+0x10c], R19 ;  /* 0x00010c1301007387 */ /* 0x0001e20000100800 */
[----:B------:R-:W-:-:S03]  /*1e530*/  IMAD.MOV.U32 R0, RZ, RZ, R18 ;  /* 0x000000ffff007224 */ /* 0x000fc600078e0012 */
[----:B0-----:R-:W4:Y:S04]  /*1e540*/  LDL.LU.64 R18, [R1+0x1838] ;  /* 0x0018380001127983 */ /* 0x001f280000300a00 */
[----:B------:R-:W4:Y:S04]  /*1e550*/  LDL.LU.64 R16, [R1+0x1830] ;  /* 0x0018300001107983 */ /* 0x000f280000300a00 */
[----:B------:R-:W-:Y:S04]  /*1e560*/  STL.64 [R1+0x17e8], R14 ;  /* 0x0017e80e01007387 */ /* 0x000fe80000100a00 */
[----:B------:R0:W-:Y:S04]  /*1e570*/  STL.64 [R1+0x17e0], R12 ;  /* 0x0017e00c01007387 */ /* 0x0001e80000100a00 */
[----:B0-----:R-:W4:Y:S04]  /*1e580*/  LDL.LU R12, [R1+0xf0] ;  /* 0x0000f000010c7983 */ /* 0x001f280000300800 */
[----:B------:R-:W4:Y:S01]  /*1e590*/  LDL.LU R13, [R1+0xf4] ;  /* 0x0000f400010d7983 */ /* 0x000f220000300800 */
[----:B--2---:R-:W-:-:S02]  /*1e5a0*/  IMAD.MOV.U32 R14, RZ, RZ, R2 ;  /* 0x000000ffff0e7224 */ /* 0x004fc400078e0002 */
[----:B---3--:R-:W-:Y:S01]  /*1e5b0*/  IMAD.MOV.U32 R15, RZ, RZ, R29 ;  /* 0x000000ffff0f7224 */ /* 0x008fe200078e001d */
[----:B------:R-:W2:Y:S04]  /*1e5c0*/  LDL.LU R2, [R1+0x182c] ;  /* 0x00182c0001027983 */ /* 0x000ea80000300800 */
[----:B------:R-:W3:Y:S04]  /*1e5d0*/  LDL.LU R29, [R1+0x1828] ;  /* 0x00182800011d7983 */ /* 0x000ee80000300800 */
[----:B------:R-:W-:Y:S01]  /*1e5e0*/  STL [R1+0x16dc], R0 ;  /* 0x0016dc0001007387 */ /* 0x000fe20000100800 */
[-C--:B----4-:R-:W-:Y:S08]  /*1e5f0*/  HMMA.16816.F32 R12, R16, R4.reuse, R12 ;  /* 0x00000004100c723c */ /* 0x090ff0000000180c */
[----:B------:R-:W-:Y:S11]  /*1e600*/  HMMA.16816.F32 R4, R20, R4, R8 ;  /* 0x000000041404723c */ /* 0x000ff60000001808 */
[----:B------:R0:W-:Y:S04]  /*1e610*/  STL.64 [R1+0x140], R12 ;  /* 0x0001400c01007387 */ /* 0x0001e80000100a00 */
[----:B------:R1:W-:Y:S04]  /*1e620*/  STL.64 [R1+0x148], R14 ;  /* 0x0001480e01007387 */ /* 0x0003e80000100a00 */
[----:B------:R-:W-:-:S02]  /*1e630*/  IMAD.MOV.U32 R8, RZ, RZ, R4 ;  /* 0x000000ffff087224 */ /* 0x000fc400078e0004 */
[----:B------:R-:W-:Y:S01]  /*1e640*/  IMAD.MOV.U32 R9, RZ, RZ, R5 ;  /* 0x000000ffff097224 */ /* 0x000fe200078e0005 */
[----:B0-----:R-:W4:Y:S04]  /*1e650*/  LDL.LU R12, [R1+0x310] ;  /* 0x00031000010c7983 */ /* 0x001f280000300800 */
[----:B------:R-:W4:Y:S04]  /*1e660*/  LDL.LU R13, [R1+0x314] ;  /* 0x00031400010d7983 */ /* 0x000f280000300800 */
[----:B-1----:R-:W4:Y:S04]  /*1e670*/  LDL.LU R14, [R1+0x318] ;  /* 0x00031800010e7983 */ /* 0x002f280000300800 */
[----:B------:R-:W4:Y:S04]  /*1e680*/  LDL.LU R15, [R1+0x31c] ;  /* 0x00031c00010f7983 */ /* 0x000f280000300800 */
[----:B------:R-:W-:Y:S04]  /*1e690*/  STL.64 [R1+0x1810], R18 ;  /* 0x0018101201007387 */ /* 0x000fe80000100a00 */
[----:B------:R-:W-:Y:S04]  /*1e6a0*/  STL.64 [R1+0x1808], R16 ;  /* 0x0018081001007387 */ /* 0x000fe80000100a00 */
[----:B------:R-:W-:Y:S04]  /*1e6b0*/  STL.64 [R1+0x248], R6 ;  /* 0x0002480601007387 */ /* 0x000fe80000100a00 */
[----:B------:R-:W-:Y:S04]  /*1e6c0*/  STL.64 [R1+0x17b0], R22 ;  /* 0x0017b01601007387 */ /* 0x000fe80000100a00 */
[----:B------:R-:W-:Y:S04]  /*1e6d0*/  STL.64 [R1+0x17a8], R20 ;  /* 0x0017a81401007387 */ /* 0x000fe80000100a00 */
[----:B------:R0:W-:Y:S04]  /*1e6e0*/  STL [R1+0x1584], R8 ;  /* 0x0015840801007387 */ /* 0x0001e80000100800 */
[----:B------:R1:W-:Y:S04]  /*1e6f0*/  STL [R1+0x1580], R9 ;  /* 0x0015800901007387 */ /* 0x0003e80000100800 */
[----:B------:R-:W1:Y:S04]  /*1e700*/  LDSM.16.M88.4 R4, [R28+UR6+0x14080] ;  /* 0x014080061c04783b */ /* 0x000e680008000200 */
[----:B------:R-:W1:Y:S01]  /*1e710*/  LDSM.16.M88.4 R16, [R28+UR6+0x1c080] ;  /* 0x01c080061c10783b */ /* 0x000e620008000200 */
[----:B---3--:R-:W-:-:S02]  /*1e720*/  IMAD.MOV.U32 R10, RZ, RZ, R29 ;  /* 0x000000ffff0a7224 */ /* 0x008fc400078e001d */
[----:B--2---:R-:W-:Y:S01]  /*1e730*/  IMAD.MOV.U32 R11, RZ, RZ, R2 ;  /* 0x000000ffff0b7224 */ /* 0x004fe200078e0002 */
[----:B------:R-:W4:Y:S04]  /*1e740*/  LDSM.16.M88.4 R20, [R28+UR6+0x18080] ;  /* 0x018080061c14783b */ /* 0x000f280008000200 */
[----:B0-----:R-:W2:Y:S04]  /*1e750*/  LDL.LU R8, [R1+0x320] ;  /* 0x0003200001087983 */ /* 0x001ea80000300800 */
[----:B-1----:R-:W2:Y:S04]  /*1e760*/  LDL.LU R9, [R1+0x324] ;  /* 0x0003240001097983 */ /* 0x002ea80000300800 */
[----:B------:R-:W-:Y:S04]  /*1e770*/  STL.64 [R1+0x60], R4 ;  /* 0x0000600401007387 */ /* 0x000fe80000100a00 */
[----:B------:R2:W-:Y:S04]  /*1e780*/  STL.64 [R1+0x68], R6 ;  /* 0x0000680601007387 */ /* 0x0005e80000100a00 */
[----:B------:R-:W-:Y:S01]  /*1e790*/  STL.64 [R1+0x38], R18 ;  /* 0x0000381201007387 */ /* 0x000fe20000100a00 */
[----:B--2---:R-:W-:-:S15]  /*1e7a0*/  HMMA.16816.F32 R4, R24, R4, R8 ;  /* 0x000000041804723c */ /* 0x004fde0000001808 */
[----:B------:R-:W-:-:S04]  /*1e7b0*/  NOP ;  /* 0x0000000000007918 */ /* 0x000fc80000000000 */
[----:B------:R-:W-:Y:S02]  /*1e7c0*/  IMAD.MOV.U32 R3, RZ, RZ, R4 ;  /* 0x000000ffff037224 */ /* 0x000fe400078e0004 */
[----:B------:R-:W-:Y:S01]  /*1e7d0*/  IMAD.MOV.U32 R29, RZ, RZ, R5 ;  /* 0x000000ffff1d7224 */ /* 0x000fe200078e0005 */
[----:B------:R-:W2:Y:S01]  /*1e7e0*/  LDL.LU R4, [R1+0x280] ;  /* 0x0002800001047983 */ /* 0x000ea20000300800 */
[----:B------:R-:W-:-:S03]  /*1e7f0*/  IMAD.MOV.U32 R28, RZ, RZ, R6 ;  /* 0x000000ffff1c7224 */ /* 0x000fc600078e0006 */
[----:B------:R-:W2:Y:S01]  /*1e800*/  LDL.LU R5, [R1+0x284] ;  /* 0x0002840001057983 */ /* 0x000ea20000300800 */
[----:B------:R-:W-:-:S03]  /*1e810*/  IMAD.MOV.U32 R2, RZ, RZ, R7 ;  /* 0x000000ffff027224 */ /* 0x000fc600078e0007 */
[----:B------:R-:W3:Y:S04]  /*1e820*/  LDL.LU R6, [R1+0x288] ;  /* 0x0002880001067983 */ /* 0x000ee80000300800 */
[----:B------:R-:W3:Y:S01]  /*1e830*/  LDL.LU R7, [R1+0x28c] ;  /* 0x00028c0001077983 */ /* 0x000ee20000300800 */
[----:B----4-:R-:W-:-:S15]  /*1e840*/  HMMA.16816.F32 R12, R24, R20, R12 ;  /* 0x00000014180c723c */ /* 0x010fde000000180c */
[----:B------:R-:W-:-:S04]  /*1e850*/  NOP ;  /* 0x0000000000007918 */ /* 0x000fc80000000000 */
[----:B------:R-:W-:Y:S02]  /*1e860*/  IMAD.MOV.U32 R10, RZ, RZ, R13 ;  /* 0x000000ffff0a7224 */ /* 0x000fe400078e000d */
[----:B------:R-:W-:Y:S01]  /*1e870*/  IMAD.MOV.U32 R11, RZ, RZ, R14 ;  /* 0x000000ffff0b7224 */ /* 0x000fe200078e000e */
[----:B---3--:R-:W-:Y:S04]  /*1e880*/  STL.64 [R1+0x1820], R6 ;  /* 0x0018200601007387 */ /* 0x008fe80000100a00 */
[----:B--2---:R0:W-:Y:S04]  /*1e890*/  STL.64 [R1+0x1818], R4 ;  /* 0x0018180401007387 */ /* 0x0041e80000100a00 */
[----:B0-----:R-:W2:Y:S04]  /*1e8a0*/  LDL.LU R4, [R1+0x300] ;  /* 0x0003000001047983 */ /* 0x001ea80000300800 */
[----:B------:R-:W2:Y:S04]  /*1e8b0*/  LDL.LU R5, [R1+0x304] ;  /* 0x0003040001057983 */ /* 0x000ea80000300800 */
[----:B------:R-:W2:Y:S04]  /*1e8c0*/  LDL.LU R6, [R1+0x308] ;  /* 0x0003080001067983 */ /* 0x000ea80000300800 */
[----:B------:R-:W2:Y:S04]  /*1e8d0*/  LDL.LU R7, [R1+0x30c] ;  /* 0x00030c0001077983 */ /* 0x000ea80000300800 */
[----:B------:R-:W-:Y:S04]  /*1e8e0*/  STL.64 [R1+0x50], R20 ;  /* 0x0000501401007387 */ /* 0x000fe80000100a00 */
[----:B------:R0:W-:Y:S04]  /*1e8f0*/  STL.64 [R1+0x58], R22 ;  /* 0x0000581601007387 */ /* 0x0001e80000100a00 */
[----:B0-----:R-:W3:Y:S04]  /*1e900*/  LDL R23, [R1+0x364] ;  /* 0x0003640001177983 */ /* 0x001ee80000100800 */
[----:B------:R-:W-:Y:S04]  /*1e910*/  STL [R1+0x17a0], R28 ;  /* 0x0017a01c01007387 */ /* 0x000fe80000100800 */
[----:B------:R-:W-:Y:S04]  /*1e920*/  STL [R1+0x179c], R29 ;  /* 0x00179c1d01007387 */ /* 0x000fe80000100800 */
[----:B------:R-:W-:Y:S04]  /*1e930*/  STL [R1+0x1798], R3 ;  /* 0x0017980301007387 */ /* 0x000fe80000100800 */
[----:B------:R0:W-:Y:S04]  /*1e940*/  STL [R1+0x40], R12 ;  /* 0x0000400c01007387 */ /* 0x0001e80000100800 */
[----:B------:R1:W-:Y:S04]  /*1e950*/  STL [R1+0x4c], R15 ;  /* 0x00004c0f01007387 */ /* 0x0003e80000100800 */
[----:B0-----:R-:W4:Y:S04]  /*1e960*/  LDL.LU R12, [R1+0x260] ;  /* 0x00026000010c7983 */ /* 0x001f280000300800 */
[----:B------:R-:W4:Y:S04]  /*1e970*/  LDL.LU R13, [R1+0x264] ;  /* 0x00026400010d7983 */ /* 0x000f280000300800 */
[----:B------:R-:W3:Y:S04]  /*1e980*/  LDL.LU R14, [R1+0x268] ;  /* 0x00026800010e7983 */ /* 0x000ee80000300800 */
[----:B-1----:R-:W3:Y:S01]  /*1e990*/  LDL.LU R15, [R1+0x26c] ;  /* 0x00026c00010f7983 */ /* 0x002ee20000300800 */
[----:B------:R-:W-:-:S02]  /*1e9a0*/  IMAD.MOV.U32 R22, RZ, RZ, R16 ;  /* 0x000000ffff167224 */ /* 0x000fc400078e0010 */
[----:B------:R-:W-:Y:S01]  /*1e9b0*/  IMAD.MOV.U32 R0, RZ, RZ, R17 ;  /* 0x000000ffff007224 */ /* 0x000fe200078e0011 */
[----:B--2---:R-:W-:-:S15]  /*1e9c0*/  HMMA.16816.F32 R24, R24, R16, R4 ;  /* 0x000000101818723c */ /* 0x004fde0000001804 */
[----:B------:R-:W-:-:S04]  /*1e9d0*/  NOP ;  /* 0x0000000000007918 */ /* 0x000fc80000000000 */
[----:B------:R-:W-:Y:S01]  /*1e9e0*/  IMAD.MOV.U32 R8, RZ, RZ, R27 ;  /* 0x000000ffff087224 */ /* 0x000fe200078e001b */
[----:B---3--:R-:W-:Y:S04]  /*1e9f0*/  STL.64 [R1+0x17f8], R14 ;  /* 0x0017f80e01007387 */ /* 0x008fe80000100a00 */
[----:B----4-:R0:W-:Y:S04]  /*1ea00*/  STL.64 [R1+0x17f0], R12 ;  /* 0x0017f00c01007387 */ /* 0x0101e80000100a00 */
[----:B0-----:R-:W2:Y:S04]  /*1ea10*/  LDL.LU R12, [R1+0x110] ;  /* 0x00011000010c7983 */ /* 0x001ea80000300800 */
[----:B------:R-:W2:Y:S04]  /*1ea20*/  LDL.LU R13, [R1+0x114] ;  /* 0x00011400010d7983 */ /* 0x000ea80000300800 */
[----:B------:R-:W2:Y:S04]  /*1ea30*/  LDL.LU R14, [R1+0x118] ;  /* 0x00011800010e7983 */ /* 0x000ea80000300800 */
[----:B------:R-:W2:Y:S04]  /*1ea40*/  LDL.LU R15, [R1+0x11c] ;  /* 0x00011c00010f7983 */ /* 0x000ea80000300800 */
[----:B------:R-:W3:Y:S04]  /*1ea50*/  LDL.LU.64 R6, [R1+0x1820] ;  /* 0x0018200001067983 */ /* 0x000ee80000300a00 */
[----:B------:R-:W3:Y:S04]  /*1ea60*/  LDL.LU.64 R4, [R1+0x1818] ;  /* 0x0018180001047983 */ /* 0x000ee80000300a00 */
[----:B------:R-:W3:Y:S04]  /*1ea70*/  LDL.LU.64 R18, [R1+0x1810] ;  /* 0x0018100001127983 */ /* 0x000ee80000300a00 */
[----:B------:R-:W3:Y:S04]  /*1ea80*/  LDL.LU.64 R16, [R1+0x1808] ;  /* 0x0018080001107983 */ /* 0x000ee80000300a00 */
[----:B------:R-:W-:Y:S04]  /*1ea90*/  STL.64 [R1+0x17d8], R10 ;  /* 0x0017d80a01007387 */ /* 0x000fe80000100a00 */
[----:B------:R0:W-:Y:S04]  /*1eaa0*/  STL [R1+0x17d0], R8 ;  /* 0x0017d00801007387 */ /* 0x0001e80000100800 */
[----:B0-----:R-:W3:Y:S01]  /*1eab0*/  LDL.LU.64 R8, [R1+0x60] ;  /* 0x0000600001087983 */ /* 0x001ee20000300a00 */
[----:B------:R-:W-:-:S02]  /*1eac0*/  IMAD.MOV.U32 R28, RZ, RZ, R24 ;  /* 0x000000ffff1c7224 */ /* 0x000fc400078e0018 */
[----:B------:R-:W-:Y:S02]  /*1ead0*/  IMAD.MOV.U32 R29, RZ, RZ, R25 ;  /* 0x000000ffff1d7224 */ /* 0x000fe400078e0019 */
[----:B------:R-:W-:Y:S02]  /*1eae0*/  IMAD.MOV.U32 R3, RZ, RZ, R26 ;  /* 0x000000ffff037224 */ /* 0x000fe400078e001a */
[----:B------:R-:W0:Y:S04]  /*1eaf0*/  LDSM.16.MT88.4 R24, [R23+UR6+0x25000] ;  /* 0x025000061718783b */ /* 0x000e280008004200 */
[----:B0-----:R-:W-:Y:S04]  /*1eb00*/  STL.64 [R1+0x1788], R26 ;  /* 0x0017881a01007387 */ /* 0x001fe80000100a00 */
[----:B------:R-:W-:Y:S01]  /*1eb10*/  STL.64 [R1+0x1780], R24 ;  /* 0x0017801801007387 */ /* 0x000fe20000100a00 */
[----:B---3--:R-:W-:-:S15]  /*1eb20*/  HMMA.16816.F32 R4, R16, R8, R4 ;  /* 0x000000081004723c */ /* 0x008fde0000001804 */
[----:B------:R-:W-:-:S04]  /*1eb30*/  NOP ;  /* 0x0000000000007918 */ /* 0x000fc80000000000 */
[----:B------:R-:W-:Y:S04]  /*1eb40*/  STL.64 [R1+0x120], R4 ;  /* 0x0001200401007387 */ /* 0x000fe80000100a00 */
[----:B------:R0:W-:Y:S04]  /*1eb50*/  STL.64 [R1+0x128], R6 ;  /* 0x0001280601007387 */ /* 0x0001e80000100a00 */
[----:B0-----:R-:W3:Y:S01]  /*1eb60*/  LDL.LU.64 R6, [R1+0x1800] ;  /* 0x0018000001067983 */ /* 0x001ee20000300a00 */
[----:B--2---:R-:W-:Y:S01]  /*1eb70*/  HMMA.16816.F32 R12, R16, R20, R12 ;  /* 0x00000014100c723c */ /* 0x004fe2000000180c */
[----:B------:R-:W-:-:S15]  /*1eb80*/  IMAD.MOV.U32 R24, RZ, RZ, R22 ;  /* 0x000000ffff187224 */ /* 0x000fde00078e0016 */
[----:B------:R-:W-:-:S03]  /*1eb90*/  NOP ;  /* 0x0000000000007918 */ /* 0x000fc60000000000 */
[----:B------:R-:W-:Y:S01]  /*1eba0*/  IMAD.MOV.U32 R5, RZ, RZ, R14 ;  /* 0x000000ffff057224 */ /* 0x000fe200078e000e */
[----:B------:R0:W-:Y:S01]  /*1ebb0*/  STL.64 [R1+0x110], R12 ;  /* 0x0001100c01007387 */ /* 0x0001e20000100a00 */
[----:B------:R-:W-:-:S03]  /*1ebc0*/  IMAD.MOV.U32 R4, RZ, RZ, R15 ;  /* 0x000000ffff047224 */ /* 0x000fc600078e000f */
[----:B------:R-:W2:Y:S04]  /*1ebd0*/  LDL.LU.64 R14, [R1+0x17f8] ;  /* 0x0017f800010e7983 */ /* 0x000ea80000300a00 */
[----:B0-----:R-:W2:Y:S04]  /*1ebe0*/  LDL.LU.64 R12, [R1+0x17f0] ;  /* 0x0017f000010c7983 */ /* 0x001ea80000300a00 */
[----:B------:R0:W-:Y:S04]  /*1ebf0*/  STL.64 [R1+0x17c8], R20 ;  /* 0x0017c81401007387 */ /* 0x0001e80000100a00 */
[----:B0-----:R-:W4:Y:S04]  /*1ec00*/  LDL.LU R20, [R1+0x2f0] ;  /* 0x0002f00001147983 */ /* 0x001f280000300800 */
[----:B------:R-:W4:Y:S04]  /*1ec10*/  LDL.LU R21, [R1+0x2f4] ;  /* 0x0002f40001157983 */ /* 0x000f280000300800 */
[----:B------:R-:W4:Y:S04]  /*1ec20*/  LDL.LU R22, [R1+0x2f8] ;  /* 0x0002f80001167983 */ /* 0x000f280000300800 */
[----:B------:R-:W4:Y:S04]  /*1ec30*/  LDL.LU R23, [R1+0x2fc] ;  /* 0x0002fc0001177983 */ /* 0x000f280000300800 */
[----:B---3--:R-:W-:Y:S04]  /*1ec40*/  STL.64 [R1+0x1758], R6 ;  /* 0x0017580601007387 */ /* 0x008fe80000100a00 */
[----:B------:R0:W-:Y:S04]  /*1ec50*/  STL.64 [R1+0x1750], R4 ;  /* 0x0017500401007387 */ /* 0x0001e80000100a00 */
[----:B0-----:R-:W3:Y:S04]  /*1ec60*/  LDL.LU R4, [R1+0x1d0] ;  /* 0x0001d00001047983 */ /* 0x001ee80000300800 */
[----:B------:R-:W3:Y:S04]  /*1ec70*/  LDL.LU R5, [R1+0x1d4] ;  /* 0x0001d40001057983 */ /* 0x000ee80000300800 */
[----:B------:R-:W3:Y:S04]  /*1ec80*/  LDL.LU R6, [R1+0x1d8] ;  /* 0x0001d80001067983 */ /* 0x000ee80000300800 */
[----:B------:R-:W3:Y:S01]  /*1ec90*/  LDL.LU R7, [R1+0x1dc] ;  /* 0x0001dc0001077983 */ /* 0x000ee20000300800 */
[----:B------:R-:W-:-:S07]  /*1eca0*/  IMAD.MOV.U32 R25, RZ, RZ, R0 ;  /* 0x000000ffff197224 */ /* 0x000fce00078e0000 */
[----:B--2---:R-:W-:Y:S01]  /*1ecb0*/  HMMA.16816.F32 R16, R16, R24, R12 ;  /* 0x000000181010723c */ /* 0x004fe2000000180c */
[----:B---3--:R-:W-:Y:S04]  /*1ecc0*/  STL.64 [R1+0x17c0], R6 ;  /* 0x0017c00601007387 */ /* 0x008fe80000100a00 */
[----:B------:R0:W-:Y:S04]  /*1ecd0*/  STL.64 [R1+0x17b8], R4 ;  /* 0x0017b80401007387 */ /* 0x0001e80000100a00 */
[----:B0-----:R-:W2:Y:S04]  /*1ece0*/  LDL.LU R4, [R1+0x2e0] ;  /* 0x0002e00001047983 */ /* 0x001ea80000300800 */
[----:B------:R-:W2:Y:S04]  /*1ecf0*/  LDL.LU R5, [R1+0x2e4] ;  /* 0x0002e40001057983 */ /* 0x000ea80000300800 */
[----:B------:R-:W2:Y:S04]  /*1ed00*/  LDL.LU R6, [R1+0x2e8] ;  /* 0x0002e80001067983 */ /* 0x000ea80000300800 */
[----:B------:R-:W2:Y:S04]  /*1ed10*/  LDL.LU R7, [R1+0x2ec] ;  /* 0x0002ec0001077983 */ /* 0x000ea80000300800 */
[----:B------:R-:W4:Y:S04]  /*1ed20*/  LDL.LU.64 R14, [R1+0x17e8] ;  /* 0x0017e800010e7983 */ /* 0x000f280000300a00 */
[----:B------:R-:W4:Y:S04]  /*1ed30*/  LDL.LU.64 R12, [R1+0x17e0] ;  /* 0x0017e000010c7983 */ /* 0x000f280000300a00 */
[----:B------:R0:W-:Y:S04]  /*1ed40*/  STL.64 [R1+0xf0], R16 ;  /* 0x0000f01001007387 */ /* 0x0001e80000100a00 */
[----:B------:R1:W-:Y:S01]  /*1ed50*/  STL.64 [R1+0xf8], R18 ;  /* 0x0000f81201007387 */ /* 0x0003e20000100a00 */
[----:B------:R-:W-:-:S03]  /*1ed60*/  IMAD.MOV.U32 R26, RZ, RZ, R8 ;  /* 0x000000ffff1a7224 */ /* 0x000fc600078e0008 */
[----:B0-----:R-:W3:Y:S04]  /*1ed70*/  LDL.LU R16, [R1+0x2c0] ;  /* 0x0002c00001107983 */ /* 0x001ee80000300800 */
[----:B------:R-:W3:Y:S04]  /*1ed80*/  LDL.LU R17, [R1+0x2c4] ;  /* 0x0002c40001117983 */ /* 0x000ee80000300800 */
[----:B-1----:R-:W3:Y:S04]  /*1ed90*/  LDL.LU R18, [R1+0x2c8] ;  /* 0x0002c80001127983 */ /* 0x002ee80000300800 */
[----:B------:R-:W3:Y:S04]  /*1eda0*/  LDL.LU R19, [R1+0x2cc] ;  /* 0x0002cc0001137983 */ /* 0x000ee80000300800 */
[----:B------:R-:W2:Y:S01]  /*1edb0*/  LDL.LU.64 R10, [R1+0x17d8] ;  /* 0x0017d800010a7983 */ /* 0x000ea20000300a00 */
[----:B----4-:R-:W-:Y:S03]  /*1edc0*/  HMMA.16816.F32 R20, R12, R8, R20 ;  /* 0x000000080c14723c */ /* 0x010fe60000001814 */
[----:B------:R-:W4:-:S15]  /*1edd0*/  LDL.LU R8, [R1+0x17d0] ;  /* 0x0017d00001087983 */ /* 0x000f1e0000300800 */
[----:B------:R-:W-:Y:S01]  /*1ede0*/  NOP ;  /* 0x0000000000007918 */ /* 0x000fe20000000000 */
[----:B------:R0:W-:Y:S04]  /*1edf0*/  STL [R1+0xb0], R20 ;  /* 0x0000b01401007387 */ /* 0x0001e80000100800 */
[----:B------:R2:W-:Y:S01]  /*1ee00*/  STL.64 [R1+0xb8], R22 ;  /* 0x0000b81601007387 */ /* 0x0005e20000100a00 */
[----:B------:R-:W-:-:S03]  /*1ee10*/  IMAD.MOV.U32 R0, RZ, RZ, R21 ;  /* 0x000000ffff007224 */ /* 0x000fc600078e0015 */
[----:B0-----:R-:W2:Y:S02]  /*1ee20*/  LDL.LU.64 R20, [R1+0x17c8] ;  /* 0x0017c80001147983 */ /* 0x001ea40000300a00 */
[C---:B--2---:R-:W-:Y:S08]  /*1ee30*/  HMMA.16816.F32 R20, R12.reuse, R20, R4 ;  /* 0x000000140c14723c */ /* 0x044ff00000001804 */
[----:B---3--:R-:W-:Y:S01]  /*1ee40*/  HMMA.16816.F32 R12, R12, R24, R16 ;  /* 0x000000180c0c723c */ /* 0x008fe20000001810 */
[----:B------:R-:W2:Y:S04]  /*1ee50*/  LDL.LU.64 R6, [R1+0x17c0] ;  /* 0x0017c00001067983 */ /* 0x000ea80000300a00 */
[----:B------:R-:W2:Y:S06]  /*1ee60*/  LDL.LU.64 R4, [R1+0x17b8] ;  /* 0x0017b80001047983 */ /* 0x000eac0000300a00 */
[----:B------:R-:W-:Y:S08]  /*1ee70*/  STL.64 [R1+0xa0], R20 ;  /* 0x0000a01401007387 */ /* 0x000ff00000100a00 */
[----:B------:R-:W-:-:S02]  /*1ee80*/  IMAD.MOV.U32 R19, RZ, RZ, R12 ;  /* 0x000000ffff137224 */ /* 0x000fc400078e000c */
[----:B------:R-:W-:Y:S02]  /*1ee90*/  IMAD.MOV.U32 R18, RZ, RZ, R13 ;  /* 0x000000ffff127224 */ /* 0x000fe400078e000d */
[----:B------:R-:W-:Y:S02]  /*1eea0*/  IMAD.MOV.U32 R17, RZ, RZ, R14 ;  /* 0x000000ffff117224 */ /* 0x000fe400078e000e */
[----:B------:R-:W-:Y:S01]  /*1eeb0*/  IMAD.MOV.U32 R16, RZ, RZ, R15 ;  /* 0x000000ffff107224 */ /* 0x000fe200078e000f */
[----:B------:R0:W-:Y:S04]  /*1eec0*/  STL.64 [R1+0xa8], R22 ;  /* 0x0000a81601007387 */ /* 0x0001e80000100a00 */
[----:B0-----:R-:W3:Y:S04]  /*1eed0*/  LDL.LU.64 R22, [R1+0x17b0] ;  /* 0x0017b00001167983 */ /* 0x001ee80000300a00 */
[----:B------:R-:W3:Y:S04]  /*1eee0*/  LDL.LU.64 R20, [R1+0x17a8] ;  /* 0x0017a80001147983 */ /* 0x000ee80000300a00 */
[----:B------:R-:W-:Y:S04]  /*1eef0*/  STL.64 [R1+0x16e8], R18 ;  /* 0x0016e81201007387 */ /* 0x000fe80000100a00 */
[----:B------:R0:W-:Y:S04]  /*1ef00*/  STL.64 [R1+0x16e0], R16 ;  /* 0x0016e01001007387 */ /* 0x0001e80000100a00 */
[----:B0-----:R-:W3:Y:S04]  /*1ef10*/  LDL.LU R16, [R1+0x200] ;  /* 0x0002000001107983 */ /* 0x001ee80000300800 */
[----:B------:R-:W3:Y:S04]  /*1ef20*/  LDL.LU R17, [R1+0x204] ;  /* 0x0002040001117983 */ /* 0x000ee80000300800 */
[----:B------:R-:W3:Y:S04]  /*1ef30*/  LDL.LU R18, [R1+0x208] ;  /* 0x0002080001127983 */ /* 0x000ee80000300800 */
[----:B------:R-:W3:Y:S01]  /*1ef40*/  LDL.LU R19, [R1+0x20c] ;  /* 0x00020c0001137983 */ /* 0x000ee20000300800 */
[----:B------:R-:W-:-:S02]  /*1ef50*/  IMAD.MOV.U32 R12, RZ, RZ, R26 ;  /* 0x000000ffff0c7224 */ /* 0x000fc400078e001a */
[----:B------:R-:W-:-:S07]  /*1ef60*/  IMAD.MOV.U32 R13, RZ, RZ, R9 ;  /* 0x000000ffff0d7224 */ /* 0x000fce00078e0009 */
[----:B---3--:R-:W-:Y:S01]  /*1ef70*/  HMMA.16816.F32 R12, R20, R12, R16 ;  /* 0x0000000c140c723c */ /* 0x008fe20000001810 */
[----:B------:R-:W-:Y:S02]  /*1ef80*/  IMAD.MOV.U32 R18, RZ, RZ, R3 ;  /* 0x000000ffff127224 */ /* 0x000fe400078e0003 */
[----:B----4-:R-:W-:Y:S02]  /*1ef90*/  IMAD.MOV.U32 R19, RZ, RZ, R8 ;  /* 0x000000ffff137224 */ /* 0x010fe400078e0008 */
[----:B------:R-:W-:Y:S02]  /*1efa0*/  IMAD.MOV.U32 R16, RZ, RZ, R28 ;  /* 0x000000ffff107224 */ /* 0x000fe400078e001c */
[----:B------:R-:W-:-:S12]  /*1efb0*/  IMAD.MOV.U32 R17, RZ, RZ, R29 ;  /* 0x000000ffff117224 */ /* 0x000fd800078e001d */
[----:B------:R-:W-:Y:S04]  /*1efc0*/  STL [R1+0x204], R13 ;  /* 0x0002040d01007387 */ /* 0x000fe80000100800 */
[----:B------:R-:W-:Y:S04]  /*1efd0*/  STL.64 [R1+0x208], R14 ;  /* 0x0002080e01007387 */ /* 0x000fe80000100a00 */
[----:B------:R-:W3:Y:S04]  /*1efe0*/  LDL.LU R28, [R1+0x17a0] ;  /* 0x0017a000011c7983 */ /* 0x000ee80000300800 */
[----:B------:R-:W4:Y:S04]  /*1eff0*/  LDL.LU R29, [R1+0x179c] ;  /* 0x00179c00011d7983 */ /* 0x000f280000300800 */
[----:B------:R-:W2:Y:S04]  /*1f000*/  LDL.LU R3, [R1+0x1798] ;  /* 0x0017980001037983 */ /* 0x000ea80000300800 */
[----:B------:R-:W-:Y:S04]  /*1f010*/  STL.64 [R1+0x16f8], R18 ;  /* 0x0016f81201007387 */ /* 0x000fe80000100a00 */
[----:B------:R0:W-:Y:S04]  /*1f020*/  STL.64 [R1+0x16f0], R16 ;  /* 0x0016f01001007387 */ /* 0x0001e80000100a00 */
[----:B0-----:R-:W2:Y:S01]  /*1f030*/  LDL.LU.64 R16, [R1+0x50] ;  /* 0x0000500001107983 */ /* 0x001ea20000300a00 */
[----:B------:R-:W-:-:S03]  /*1f040*/  IMAD.MOV.U32 R9, RZ, RZ, R12 ;  /* 0x000000ffff097224 */ /* 0x000fc600078e000c */
[----:B------:R-:W3:Y:S04]  /*1f050*/  LDL.64 R18, [R1+0x58] ;  /* 0x0000580001127983 */ /* 0x000ee80000100a00 */
[----:B------:R-:W-:Y:S01]  /*1f060*/  STL [R1+0x1588], R9 ;  /* 0x0015880901007387 */ /* 0x000fe20000100800 */
[----:B--2---:R-:W-:-:S15]  /*1f070*/  HMMA.16816.F32 R4, R20, R16, R4 ;  /* 0x000000101404723c */ /* 0x004fde0000001804 */
[----:B------:R-:W-:-:S04]  /*1f080*/  NOP ;  /* 0x0000000000007918 */ /* 0x000fc80000000000 */
[----:B------:R-:W-:Y:S04]  /*1f090*/  STL.64 [R1+0x1d0], R4 ;  /* 0x0001d00401007387 */ /* 0x000fe80000100a00 */
[----:B------:R0:W-:Y:S01]  /*1f0a0*/  STL [R1+0x1d8], R6 ;  /* 0x0001d80601007387 */ /* 0x0001e20000100800 */
[----:B------:R-:W-:-:S03]  /*1f0b0*/  IMAD.MOV.U32 R8, RZ, RZ, R7 ;  /* 0x000000ffff087224 */ /* 0x000fc600078e0007 */
[----:B0-----:R-:W2:Y:S04]  /*1f0c0*/  LDL.LU.64 R6, [R1+0x8] ;  /* 0x0000080001067983 */ /* 0x001ea80000300a00 */
[----:B--2---:R0:W-:Y:S04]  /*1f0d0*/  STL.64 [R1+0x1790], R6 ;  /* 0x0017900601007387 */ /* 0x0041e80000100a00 */
[----:B------:R-:W2:Y:S04]  /*1f0e0*/  LDL.LU R4, [R1+0x1b0] ;  /* 0x0001b00001047983 */ /* 0x000ea80000300800 */
[----:B------:R-:W2:Y:S04]  /*1f0f0*/  LDL.LU R5, [R1+0x1b4] ;  /* 0x0001b40001057983 */ /* 0x000ea80000300800 */
[----:B0-----:R-:W2:Y:S04]  /*1f100*/  LDL.LU R6, [R1+0x1b8] ;  /* 0x0001b80001067983 */ /* 0x001ea80000300800 */
[----:B------:R-:W2:Y:S04]  /*1f110*/  LDL.LU R7, [R1+0x1bc] ;  /* 0x0001bc0001077983 */ /* 0x000ea80000300800 */
[----:B---3--:R0:W-:Y:S04]  /*1f120*/  STL.64 [R1+0x1708], R18 ;  /* 0x0017081201007387 */ /* 0x0081e80000100a00 */
[----:B0-----:R-:W3:Y:S04]  /*1f130*/  LDL.64 R18, [R1+0x68] ;  /* 0x0000680001127983 */ /* 0x001ee80000100a00 */
[----:B---3--:R0:W-:Y:S04]  /*1f140*/  STL.64 [R1+0x1710], R18 ;  /* 0x0017101201007387 */ /* 0x0081e80000100a00 */
[----:B0-----:R-:W3:Y:S04]  /*1f150*/  LDL.64 R18, [R1+0x78] ;  /* 0x0000780001127983 */ /* 0x001ee80000100a00 */
[----:B---3--:R0:W-:Y:S04]  /*1f160*/  STL.64 [R1+0x1728], R18 ;  /* 0x0017281201007387 */ /* 0x0081e80000100a00 */
[----:B0-----:R-:W3:Y:S04]  /*1f170*/  LDL.64 R18, [R1+0x88] ;  /* 0x0000880001127983 */ /* 0x001ee80000100a00 */
[----:B---3--:R0:W-:Y:S04]  /*1f180*/  STL.64 [R1+0x1738], R18 ;  /* 0x0017381201007387 */ /* 0x0081e80000100a00 */
[----:B------:R-:W3:Y:S04]  /*1f190*/  LDL.LU R16, [R1+0xe0] ;  /* 0x0000e00001107983 */ /* 0x000ee80000300800 */
[----:B------:R-:W3:Y:S04]  /*1f1a0*/  LDL.LU R17, [R1+0xe4] ;  /* 0x0000e40001117983 */ /* 0x000ee80000300800 */
[----:B0-----:R-:W3:Y:S04]  /*1f1b0*/  LDL.LU R18, [R1+0xe8] ;  /* 0x0000e80001127983 */ /* 0x001ee80000300800 */
[----:B------:R-:W3:Y:S01]  /*1f1c0*/  LDL.LU R19, [R1+0xec] ;  /* 0x0000ec0001137983 */ /* 0x000ee20000300800 */
[----:B--2---:R-:W-:Y:S03]  /*1f1d0*/  HMMA.16816.F32 R20, R20, R24, R4 ;  /* 0x000000181414723c */ /* 0x004fe60000001804 */
[----:B---3--:R-:W-:Y:S04]  /*1f1e0*/  STL.64 [R1+0x1748], R18 ;  /* 0x0017481201007387 */ /* 0x008fe80000100a00 */
[----:B------:R0:W-:Y:S04]  /*1f1f0*/  STL.64 [R1+0x1740], R16 ;  /* 0x0017401001007387 */ /* 0x0001e80000100a00 */
[----:B0-----:R-:W2:Y:S04]  /*1f200*/  LDL.LU R16, [R1+0x150] ;  /* 0x0001500001107983 */ /* 0x001ea80000300800 */
[----:B------:R-:W2:Y:S04]  /*1f210*/  LDL.LU R17, [R1+0x154] ;  /* 0x0001540001117983 */ /* 0x000ea80000300800 */
[----:B------:R-:W3:Y:S04]  /*1f220*/  LDL.LU R18, [R1+0x158] ;  /* 0x0001580001127983 */ /* 0x000ee80000300800 */
[----:B------:R-:W3:Y:S01]  /*1f230*/  LDL.LU R19, [R1+0x15c] ;  /* 0x00015c0001137983 */ /* 0x000ee20000300800 */
[----:B------:R-:W-:-:S03]  /*1f240*/  IMAD.MOV.U32 R9, RZ, RZ, R23 ;  /* 0x000000ffff097224 */ /* 0x000fc600078e0017 */
[----:B---3--:R-:W-:Y:S04]  /*1f250*/  STL.64 [R1+0x1768], R18 ;  /* 0x0017681201007387 */ /* 0x008fe80000100a00 */
[----:B--2---:R0:W-:Y:S04]  /*1f260*/  STL.64 [R1+0x1760], R16 ;  /* 0x0017601001007387 */ /* 0x0041e80000100a00 */
[----:B0-----:R-:W2:Y:S04]  /*1f270*/  LDL.LU R16, [R1+0x1a0] ;  /* 0x0001a00001107983 */ /* 0x001ea80000300800 */
[----:B------:R-:W2:Y:S04]  /*1f280*/  LDL.LU R17, [R1+0x1a4] ;  /* 0x0001a40001117983 */ /* 0x000ea80000300800 */
[----:B------:R-:W2:Y:S04]  /*1f290*/  LDL.LU R18, [R1+0x1a8] ;  /* 0x0001a80001127983 */ /* 0x000ea80000300800 */
[----:B------:R-:W2:Y:S04]  /*1f2a0*/  LDL.LU R19, [R1+0x1ac] ;  /* 0x0001ac0001137983 */ /* 0x000ea80000300800 */
[----:B------:R-:W3:Y:S04]  /*1f2b0*/  LDL R15, [R1+0x364] ;  /* 0x00036400010f7983 */ /* 0x000ee80000100800 */
[----:B------:R-:W-:Y:S04]  /*1f2c0*/  STL [R1+0x158c], R8 ;  /* 0x00158c0801007387 */ /* 0x000fe80000100800 */
[----:B------:R-:W2:Y:S04]  /*1f2d0*/  LDL.LU.64 R6, [R1+0x1790] ;  /* 0x0017900001067983 */ /* 0x000ea80000300a00 */
[----:B------:R-:W2:Y:S04]  /*1f2e0*/  LDL.LU.64 R26, [R1+0x1788] ;  /* 0x00178800011a7983 */ /* 0x000ea80000300a00 */
[----:B------:R-:W2:Y:S04]  /*1f2f0*/  LDL.LU.64 R24, [R1+0x1780] ;  /* 0x0017800001187983 */ /* 0x000ea80000300a00 */
[----:B------:R-:W-:Y:S04]  /*1f300*/  STL.64 [R1+0x1b0], R20 ;  /* 0x0001b01401007387 */ /* 0x000fe80000100a00 */
[----:B------:R0:W-:Y:S04]  /*1f310*/  STL [R1+0x1b8], R22 ;  /* 0x0001b81601007387 */ /* 0x0001e80000100800 */
[----:B------:R-:W2:Y:S04]  /*1f320*/  LDL R23, [R1+0x3c] ;  /* 0x00003c0001177983 */ /* 0x000ea80000100800 */
[----:B0-----:R-:W2:Y:S01]  /*1f330*/  LDL R22, [R1+0x38] ;  /* 0x0000380001167983 */ /* 0x001ea20000100800 */
[----:B------:R-:W-:-:S03]  /*1f340*/  IMAD.MOV.U32 R21, RZ, RZ, R10 ;  /* 0x000000ffff157224 */ /* 0x000fc600078e000a */
[----:B--2---:R0:W-:Y:S04]  /*1f350*/  STL.64 [R1+0x1700], R22 ;  /* 0x0017001601007387 */ /* 0x0041e80000100a00 */
[----:B------:R-:W2:Y:S04]  /*1f360*/  LDL.LU R20, [R1+0x40] ;  /* 0x0000400001147983 */ /* 0x000ea80000300800 */
[----:B------:R-:W2:Y:S01]  /*1f370*/  LDL.LU R10, [R1+0x177c] ;  /* 0x00177c00010a7983 */ /* 0x000ea20000300800 */
[----:B0-----:R-:W-:-:S03]  /*1f380*/  IMAD.MOV.U32 R22, RZ, RZ, R11 ;  /* 0x000000ffff167224 */ /* 0x001fc600078e000b */
[----:B------:R-:W2:Y:S04]  /*1f390*/  LDL.LU R11, [R1+0x1778] ;  /* 0x00177800010b7983 */ /* 0x000ea80000300800 */
[----:B------:R-:W2:Y:S01]  /*1f3a0*/  LDL.LU R23, [R1+0x4c] ;  /* 0x00004c0001177983 */ /* 0x000ea20000300800 */
[----:B------:R-:W-:Y:S01]  /*1f3b0*/  HMMA.16816.F32 R16, R24, R6, R16 ;  /* 0x000000061810723c */ /* 0x000fe20000001810 */
[----:B------:R-:W-:Y:S02]  /*1f3c0*/  IMAD.MOV.U32 R13, RZ, RZ, R6 ;  /* 0x000000ffff0d7224 */ /* 0x000fe400078e0006 */
[----:B------:R-:W-:Y:S01]  /*1f3d0*/  IMAD.MOV.U32 R12, RZ, RZ, R7 ;  /* 0x000000ffff0c7224 */ /* 0x000fe200078e0007 */
[----:B--2---:R0:W-:Y:S04]  /*1f3e0*/  STL.64 [R1+0x1720], R22 ;  /* 0x0017201601007387 */ /* 0x0041e80000100a00 */
[----:B------:R1:W-:Y:S01]  /*1f3f0*/  STL.64 [R1+0x1718], R20 ;  /* 0x0017181401007387 */ /* 0x0003e20000100a00 */
[----:B0-----:R-:W-:-:S03]  /*1f400*/  IMAD.MOV.U32 R22, RZ, RZ, R10 ;  /* 0x000000ffff167224 */ /* 0x001fc600078e000a */
[----:B-1----:R-:W2:Y:S04]  /*1f410*/  LDL.LU R20, [R1+0xc0] ;  /* 0x0000c00001147983 */ /* 0x002ea80000300800 */
[----:B------:R-:W2:Y:S04]  /*1f420*/  LDL.LU R21, [R1+0xc4] ;  /* 0x0000c40001157983 */ /* 0x000ea80000300800 */
[----:B------:R-:W2:Y:S01]  /*1f430*/  LDL.LU R10, [R1+0x1774] ;  /* 0x00177400010a7983 */ /* 0x000ea20000300800 */
[----:B------:R-:W-:-:S03]  /*1f440*/  IMAD.MOV.U32 R23, RZ, RZ, R11 ;  /* 0x000000ffff177224 */ /* 0x000fc600078e000b */
[----:B------:R-:W2:Y:S04]  /*1f450*/  LDL.LU R11, [R1+0x1770] ;  /* 0x00177000010b7983 */ /* 0x000ea80000300800 */
[----:B------:R-:W-:Y:S04]  /*1f460*/  STL [R1+0x1590], R9 ;  /* 0x0015900901007387 */ /* 0x000fe80000100800 */
[----:B------:R-:W-:Y:S04]  /*1f470*/  STL.64 [R1+0x1a0], R16 ;  /* 0x0001a01001007387 */ /* 0x000fe80000100a00 */
[----:B------:R0:W-:Y:S04]  /*1f480*/  STL.64 [R1+0x1a8], R18 ;  /* 0x0001a81201007387 */ /* 0x0001e80000100a00 */
[----:B0-----:R-:W2:Y:S04]  /*1f490*/  LDL.LU.64 R18, [R1+0x1768] ;  /* 0x0017680001127983 */ /* 0x001ea80000300a00 */
[----:B------:R-:W2:Y:S04]  /*1f4a0*/  LDL.LU.64 R16, [R1+0x1760] ;  /* 0x0017600001107983 */ /* 0x000ea80000300a00 */
[----:B------:R-:W2:Y:S04]  /*1f4b0*/  LDL.LU.64 R6, [R1+0x1758] ;  /* 0x0017580001067983 */ /* 0x000ea80000300a00 */
[----:B------:R-:W3:Y:S01]  /*1f4c0*/  LDL.LU.64 R4, [R1+0x1750] ;  /* 0x0017500001047983 */ /* 0x000ee20000300a00 */
[----:B--2---:R-:W-:-:S15]  /*1f4d0*/  HMMA.16816.F32 R16, R24, R6, R16 ;  /* 0x000000061810723c */ /* 0x004fde0000001810 */
[----:B------:R-:W-:-:S04]  /*1f4e0*/  NOP ;  /* 0x0000000000007918 */ /* 0x000fc80000000000 */
[----:B------:R-:W-:Y:S04]  /*1f4f0*/  STL.64 [R1+0x230], R16 ;  /* 0x0002301001007387 */ /* 0x000fe80000100a00 */
[----:B------:R0:W-:Y:S04]  /*1f500*/  STL.64 [R1+0x238], R18 ;  /* 0x0002381201007387 */ /* 0x0001e80000100a00 */
[----:B0-----:R-:W2:Y:S04]  /*1f510*/  LDL.LU.64 R18, [R1+0x1748] ;  /* 0x0017480001127983 */ /* 0x001ea80000300a00 */
[----:B------:R-:W2:Y:S04]  /*1f520*/  LDL.LU.64 R16, [R1+0x1740] ;  /* 0x0017400001107983 */ /* 0x000ea80000300a00 */
[----:B------:R-:W-:Y:S04]  /*1f530*/  STL.64 [R1+0x16d0], R6 ;  /* 0x0016d00601007387 */ /* 0x000fe80000100a00 */
[----:B---3--:R0:W-:Y:S04]  /*1f540*/  STL.64 [R1+0x16c8], R4 ;  /* 0x0016c80401007387 */ /* 0x0081e80000100a00 */
        /* <DEDUP_REMOVED lines=8> */
[----:B0-----:R-:W3:Y:S04]  /*1f5d0*/  LDL.LU.64 R18, [R1+0x1738] ;  /* 0x0017380001127983 */ /* 0x001ee80000300a00 */
[----:B------:R-:W-:Y:S01]  /*1f5e0*/  STL.64 [R1+0x16c0], R10 ;  /* 0x0016c00a01007387 */ /* 0x000fe20000100a00 */
[----:B------:R-:W-:-:S03]  /*1f5f0*/  IMAD.MOV.U32 R8, RZ, RZ, R3 ;  /* 0x000000ffff087224 */ /* 0x000fc600078e0003 */
[----:B------:R-:W2:Y:S01]  /*1f600*/  LDL.LU R3, [R1+0x1730] ;  /* 0x0017300001037983 */ /* 0x000ea20000300800 */
[----:B---3--:R-:W-:-:S15]  /*1f610*/  HMMA.16816.F32 R4, R24, R18, R4 ;  /* 0x000000121804723c */ /* 0x008fde0000001804 */
[----:B------:R-:W-:-:S04]  /*1f620*/  NOP ;  /* 0x0000000000007918 */ /* 0x000fc80000000000 */
[----:B------:R0:W-:Y:S04]  /*1f630*/  STL.64 [R1+0x2c0], R4 ;  /* 0x0002c00401007387 */ /* 0x0001e80000100a00 */
[----:B------:R1:W-:Y:S01]  /*1f640*/  STL.64 [R1+0x2c8], R6 ;  /* 0x0002c80601007387 */ /* 0x0003e20000100a00 */
[----:B0-----:R-:W-:Y:S02]  /*1f650*/  IMAD.MOV.U32 R5, RZ, RZ, R18 ;  /* 0x000000ffff057224 */ /* 0x001fe400078e0012 */
[----:B------:R-:W-:Y:S02]  /*1f660*/  IMAD.MOV.U32 R4, RZ, RZ, R19 ;  /* 0x000000ffff047224 */ /* 0x000fe400078e0013 */
[----:B------:R-:W3:Y:S02]  /*1f670*/  LDL.LU.64 R18, [R1+0x1728] ;  /* 0x0017280001127983 */ /* 0x000ee40000300a00 */
[----:B---3--:R-:W-:Y:S01]  /*1f680*/  HMMA.16816.F32 R20, R24, R18, R20 ;  /* 0x000000121814723c */ /* 0x008fe20000001814 */
[----:B-1----:R-:W-:-:S02]  /*1f690*/  IMAD.MOV.U32 R7, RZ, RZ, R18 ;  /* 0x000000ffff077224 */ /* 0x002fc400078e0012 */
[----:B------:R-:W-:-:S15]  /*1f6a0*/  IMAD.MOV.U32 R6, RZ, RZ, R19 ;  /* 0x000000ffff067224 */ /* 0x000fde00078e0013 */
[----:B------:R-:W-:Y:S01]  /*1f6b0*/  NOP ;  /* 0x0000000000007918 */ /* 0x000fe20000000000 */
[----:B------:R-:W-:Y:S04]  /*1f6c0*/  STL.64 [R1+0x2e0], R20 ;  /* 0x0002e01401007387 */ /* 0x000fe80000100a00 */
[----:B------:R0:W-:Y:S04]  /*1f6d0*/  STL.64 [R1+0x2e8], R22 ;  /* 0x0002e81601007387 */ /* 0x0001e80000100a00 */
[----:B0-----:R-:W3:Y:S04]  /*1f6e0*/  LDL.LU.64 R22, [R1+0x1720] ;  /* 0x0017200001167983 */ /* 0x001ee80000300a00 */
[----:B------:R-:W3:Y:S04]  /*1f6f0*/  LDL.LU.64 R20, [R1+0x1718] ;  /* 0x0017180001147983 */ /* 0x000ee80000300a00 */
[----:B------:R-:W2:Y:S01]  /*1f700*/  LDL.LU.64 R18, [R1+0x1710] ;  /* 0x0017100001127983 */ /* 0x000ea20000300a00 */
[----:B----4-:R-:W-:-:S02]  /*1f710*/  IMAD.MOV.U32 R9, RZ, RZ, R29 ;  /* 0x000000ffff097224 */ /* 0x010fc400078e001d */
[----:B------:R-:W-:Y:S02]  /*1f720*/  IMAD.MOV.U32 R10, RZ, RZ, R28 ;  /* 0x000000ffff0a7224 */ /* 0x000fe400078e001c */
[----:B------:R-:W-:-:S07]  /*1f730*/  IMAD.MOV.U32 R11, RZ, RZ, R2 ;  /* 0x000000ffff0b7224 */ /* 0x000fce00078e0002 */
[----:B--2---:R-:W-:-:S15]  /*1f740*/  HMMA.16816.F32 R8, R24, R18, R8 ;  /* 0x000000121808723c */ /* 0x004fde0000001808 */
        /* <DEDUP_REMOVED lines=12> */
[----:B0-----:R-:W2:Y:S04]  /*1f810*/  LDL.LU.64 R22, [R1+0x1700] ;  /* 0x0017000001167983 */ /* 0x001ea80000300a00 */
[----:B------:R-:W2:Y:S04]  /*1f820*/  LDL.LU.64 R18, [R1+0x16f8] ;  /* 0x0016f80001127983 */ /* 0x000ea80000300a00 */
[----:B------:R-:W2:Y:S02]  /*1f830*/  LDL.LU.64 R16, [R1+0x16f0] ;  /* 0x0016f00001107983 */ /* 0x000ea40000300a00 */
[----:B--2---:R-:W-:Y:S02]  /*1f840*/  HMMA.16816.F32 R20, R24, R22, R16 ;  /* 0x000000161814723c */ /* 0x004fe40000001810 */
[----:B------:R-:W2:Y:S04]  /*1f850*/  LDL.LU.64 R18, [R1+0x16e8] ;  /* 0x0016e80001127983 */ /* 0x000ea80000300a00 */
[----:B------:R-:W3:-:S13]  /*1f860*/  LDL.LU.64 R16, [R1+0x16e0] ;  /* 0x0016e00001107983 */ /* 0x000eda0000300a00 */
[----:B------:R-:W-:Y:S02]  /*1f870*/  IMAD.MOV.U32 R29, RZ, RZ, R21 ;  /* 0x000000ffff1d7224 */ /* 0x000fe400078e0015 */
[----:B------:R-:W-:Y:S01]  /*1f880*/  IMAD.MOV.U32 R28, RZ, RZ, R22 ;  /* 0x000000ffff1c7224 */ /* 0x000fe200078e0016 */
[----:B------:R-:W-:Y:S01]  /*1f890*/  STL [R1+0x320], R20 ;  /* 0x0003201401007387 */ /* 0x000fe20000100800 */
[----:B------:R-:W-:-:S03]  /*1f8a0*/  IMAD.MOV.U32 R2, RZ, RZ, R23 ;  /* 0x000000ffff027224 */ /* 0x000fc600078e0017 */
[----:B------:R-:W0:Y:S04]  /*1f8b0*/  LDSM.16.MT88.4 R20, [R3+UR6+0x25000] ;  /* 0x025000060314783b */ /* 0x000e280008004200 */
[----:B------:R-:W-:Y:S04]  /*1f8c0*/  STL [R1+0x11c8], R2 ;  /* 0x0011c80201007387 */ /* 0x000fe80000100800 */
[----:B------:R-:W-:Y:S04]  /*1f8d0*/  STL [R1+0x11c4], R28 ;  /* 0x0011c41c01007387 */ /* 0x000fe80000100800 */
[----:B------:R-:W-:Y:S04]  /*1f8e0*/  STL [R1+0x11c0], R29 ;  /* 0x0011c01d01007387 */ /* 0x000fe80000100800 */
[----:B0-----:R-:W-:Y:S04]  /*1f8f0*/  STL.64 [R1+0x1650], R22 ;  /* 0x0016501601007387 */ /* 0x001fe80000100a00 */
[----:B------:R2:W-:Y:S02]  /*1f900*/  STL.64 [R1+0x1648], R20 ;  /* 0x0016481401007387 */ /* 0x0005e40000100a00 */
[----:B--2---:R-:W-:-:S02]  /*1f910*/  IMAD.MOV.U32 R20, RZ, RZ, R19 ;  /* 0x000000ffff147224 */ /* 0x004fc400078e0013 */
[----:B---3--:R-:W-:Y:S02]  /*1f920*/  IMAD.MOV.U32 R22, RZ, RZ, R17 ;  /* 0x000000ffff167224 */ /* 0x008fe400078e0011 */
[----:B------:R-:W-:Y:S02]  /*1f930*/  IMAD.MOV.U32 R23, RZ, RZ, R16 ;  /* 0x000000ffff177224 */ /* 0x000fe400078e0010 */
[----:B------:R-:W-:Y:S02]  /*1f940*/  IMAD.MOV.U32 R21, RZ, RZ, R18 ;  /* 0x000000ffff157224 */ /* 0x000fe400078e0012 */
[----:B------:R-:W0:Y:S04]  /*1f950*/  LDSM.16.MT88.4 R16, [R3+UR6+0x25080] ;  /* 0x025080060310783b */ /* 0x000e280008004200 */
[----:B------:R1:W-:Y:S04]  /*1f960*/  STL.64 [R1+0x1660], R22 ;  /* 0x0016601601007387 */ /* 0x0003e80000100a00 */
[----:B------:R-:W-:Y:S01]  /*1f970*/  STL.64 [R1+0x1658], R20 ;  /* 0x0016581401007387 */ /* 0x000fe20000100a00 */
[----:B-1----:R-:W-:-:S02]  /*1f980*/  IMAD.MOV.U32 R22, RZ, RZ, R11 ;  /* 0x000000ffff167224 */ /* 0x002fc400078e000b */
[----:B------:R-:W-:-:S05]  /*1f990*/  IMAD.MOV.U32 R23, RZ, RZ, R10 ;  /* 0x000000ffff177224 */ /* 0x000fca00078e000a */
[----:B------:R1:W-:Y:S02]  /*1f9a0*/  STL.64 [R1+0x1670], R22 ;  /* 0x0016701601007387 */ /* 0x0003e40000100a00 */
[----:B-1----:R-:W-:Y:S02]  /*1f9b0*/  IMAD.MOV.U32 R22, RZ, RZ, R9 ;  /* 0x000000ffff167224 */ /* 0x002fe400078e0009 */
[----:B------:R-:W-:-:S05]  /*1f9c0*/  IMAD.MOV.U32 R23, RZ, RZ, R8 ;  /* 0x000000ffff177224 */ /* 0x000fca00078e0008 */
[----:B------:R1:W-:Y:S02]  /*1f9d0*/  STL.64 [R1+0x1688], R22 ;  /* 0x0016881601007387 */ /* 0x0003e40000100a00 */
[----:B-1----:R-:W-:Y:S02]  /*1f9e0*/  IMAD.MOV.U32 R22, RZ, RZ, R7 ;  /* 0x000000ffff167224 */ /* 0x002fe400078e0007 */
[----:B------:R-:W-:-:S05]  /*1f9f0*/  IMAD.MOV.U32 R23, RZ, RZ, R6 ;  /* 0x000000ffff177224 */ /* 0x000fca00078e0006 */
[----:B------:R1:W-:Y:S02]  /*1fa00*/  STL.64 [R1+0x16a0], R22 ;  /* 0x0016a01601007387 */ /* 0x0003e40000100a00 */
[----:B-1----:R-:W-:Y:S02]  /*1fa10*/  IMAD.MOV.U32 R22, RZ, RZ, R5 ;  /* 0x000000ffff167224 */ /* 0x002fe400078e0005 */
[----:B------:R-:W-:-:S05]  /*1fa20*/  IMAD.MOV.U32 R23, RZ, RZ, R4 ;  /* 0x000000ffff177224 */ /* 0x000fca00078e0004 */
[----:B------:R1:W-:Y:S04]  /*1fa30*/  STL.64 [R1+0x16b8], R22 ;  /* 0x0016b81601007387 */ /* 0x0003e80000100a00 */
[----:B------:R-:W2:Y:S04]  /*1fa40*/  LDL.LU R20, [R1+0x170] ;  /* 0x0001700001147983 */ /* 0x000ea80000300800 */
[----:B------:R-:W2:Y:S04]  /*1fa50*/  LDL.LU R21, [R1+0x174] ;  /* 0x0001740001157983 */ /* 0x000ea80000300800 */
[----:B-1----:R-:W2:Y:S04]  /*1fa60*/  LDL.LU R22, [R1+0x178] ;  /* 0x0001780001167983 */ /* 0x002ea80000300800 */
[----:B------:R-:W2:Y:S04]  /*1fa70*/  LDL.LU R23, [R1+0x17c] ;  /* 0x00017c0001177983 */ /* 0x000ea80000300800 */
[----:B------:R-:W3:Y:S04]  /*1fa80*/  LDL.LU R4, [R1+0x1f0] ;  /* 0x0001f00001047983 */ /* 0x000ee80000300800 */
[----:B------:R-:W3:Y:S04]  /*1fa90*/  LDL.LU R5, [R1+0x1f4] ;  /* 0x0001f40001057983 */ /* 0x000ee80000300800 */
[----:B------:R-:W3:Y:S04]  /*1faa0*/  LDL.LU R6, [R1+0x1f8] ;  /* 0x0001f80001067983 */ /* 0x000ee80000300800 */
[----:B------:R-:W3:Y:S04]  /*1fab0*/  LDL.LU R7, [R1+0x1fc] ;  /* 0x0001fc0001077983 */ /* 0x000ee80000300800 */
[----:B------:R-:W4:Y:S04]  /*1fac0*/  LDL.LU R8, [R1+0x180] ;  /* 0x0001800001087983 */ /* 0x000f280000300800 */
[----:B------:R-:W4:Y:S04]  /*1fad0*/  LDL.LU R9, [R1+0x184] ;  /* 0x0001840001097983 */ /* 0x000f280000300800 */
[----:B------:R-:W4:Y:S04]  /*1fae0*/  LDL.LU R10, [R1+0x188] ;  /* 0x00018800010a7983 */ /* 0x000f280000300800 */
[----:B------:R-:W4:Y:S04]  /*1faf0*/  LDL.LU R11, [R1+0x18c] ;  /* 0x00018c00010b7983 */ /* 0x000f280000300800 */
[----:B0-----:R0:W-:Y:S04]  /*1fb00*/  STL.64 [R1+0x15c8], R18 ;  /* 0x0015c81201007387 */ /* 0x0011e80000100a00 */
[----:B------:R1:W-:Y:S04]  /*1fb10*/  STL.64 [R1+0x15c0], R16 ;  /* 0x0015c01001007387 */ /* 0x0003e80000100a00 */
[----:B0-----:R-:W2:Y:S04]  /*1fb20*/  LDL.LU.64 R18, [R1+0x38] ;  /* 0x0000380001127983 */ /* 0x001ea80000300a00 */
[----:B--2---:R0:W-:Y:S04]  /*1fb30*/  STL.64 [R1+0x1668], R18 ;  /* 0x0016681201007387 */ /* 0x0041e80000100a00 */
[----:B-1----:R-:W2:Y:S04]  /*1fb40*/  LDL.LU R16, [R1+0xa0] ;  /* 0x0000a00001107983 */ /* 0x002ea80000300800 */
[----:B------:R-:W2:Y:S04]  /*1fb50*/  LDL.LU R17, [R1+0xa4] ;  /* 0x0000a40001117983 */ /* 0x000ea80000300800 */
[----:B0-----:R-:W2:Y:S04]  /*1fb60*/  LDL.LU R18, [R1+0xa8] ;  /* 0x0000a80001127983 */ /* 0x001ea80000300800 */
[----:B------:R-:W2:Y:S04]  /*1fb70*/  LDL.LU R19, [R1+0xac] ;  /* 0x0000ac0001137983 */ /* 0x000ea80000300800 */
[----:B--2---:R-:W-:Y:S04]  /*1fb80*/  STL.64 [R1+0x1680], R18 ;  /* 0x0016801201007387 */ /* 0x004fe80000100a00 */
[----:B------:R0:W-:Y:S04]  /*1fb90*/  STL.64 [R1+0x1678], R16 ;  /* 0x0016781001007387 */ /* 0x0001e80000100a00 */
[----:B0-----:R-:W2:Y:S01]  /*1fba0*/  LDL.LU R16, [R1+0xb0] ;  /* 0x0000b00001107983 */ /* 0x001ea20000300800 */
[----:B------:R-:W-:-:S03]  /*1fbb0*/  IMAD.MOV.U32 R17, RZ, RZ, R0 ;  /* 0x000000ffff117224 */ /* 0x000fc600078e0000 */
[----:B------:R-:W2:Y:S04]  /*1fbc0*/  LDL.LU R0, [R1+0x16dc] ;  /* 0x0016dc0001007983 */ /* 0x000ea80000300800 */
[----:B------:R-:W2:Y:S04]  /*1fbd0*/  LDL.LU R18, [R1+0xb8] ;  /* 0x0000b80001127983 */ /* 0x000ea80000300800 */
[----:B------:R-:W2:Y:S01]  /*1fbe0*/  LDL.LU R19, [R1+0xbc] ;  /* 0x0000bc0001137983 */ /* 0x000ea20000300800 */
[----:B------:R-:W-:Y:S02]  /*1fbf0*/  IMAD.MOV.U32 R26, RZ, RZ, R13 ;  /* 0x000000ffff1a7224 */ /* 0x000fe400078e000d */
[----:B------:R-:W-:-:S02]  /*1fc00*/  IMAD.MOV.U32 R27, RZ, RZ, R12 ;  /* 0x000000ffff1b7224 */ /* 0x000fc400078e000c */
[----:B------:R-:W3:Y:S04]  /*1fc10*/  LDSM.16.MT88.4 R12, [R15+UR6+0x25080] ;  /* 0x025080060f0c783b */ /* 0x000ee80008004200 */
[----:B--2---:R0:W-:Y:S04]  /*1fc20*/  STL.64 [R1+0x1698], R18 ;  /* 0x0016981201007387 */ /* 0x0041e80000100a00 */
[----:B------:R1:W-:Y:S01]  /*1fc30*/  STL.64 [R1+0x1690], R16 ;  /* 0x0016901001007387 */ /* 0x0003e20000100a00 */
[----:B0-----:R-:W-:-:S03]  /*1fc40*/  IMAD.MOV.U32 R18, RZ, RZ, R0 ;  /* 0x000000ffff127224 */ /* 0x001fc600078e0000 */
[----:B-1----:R-:W2:Y:S04]  /*1fc50*/  LDL.LU R16, [R1+0x100] ;  /* 0x0001000001107983 */ /* 0x002ea80000300800 */
[----:B------:R-:W2:Y:S04]  /*1fc60*/  LDL.LU R17, [R1+0x104] ;  /* 0x0001040001117983 */ /* 0x000ea80000300800 */
[----:B------:R-:W2:Y:S04]  /*1fc70*/  LDL.LU R0, [R1+0x16d8] ;  /* 0x0016d80001007983 */ /* 0x000ea80000300800 */
[----:B------:R-:W2:Y:S01]  /*1fc80*/  LDL.LU R19, [R1+0x10c] ;  /* 0x00010c0001137983 */ /* 0x000ea20000300800 */
[----:B---3--:R-:W-:Y:S03]  /*1fc90*/  HMMA.16816.F32 R4, R12, R26, R4 ;  /* 0x0000001a0c04723c */ /* 0x008fe60000001804 */
[----:B--2---:R-:W-:Y:S04]  /*1fca0*/  STL.64 [R1+0x16b0], R18 ;  /* 0x0016b01201007387 */ /* 0x004fe80000100a00 */
[----:B------:R0:W-:Y:S04]  /*1fcb0*/  STL.64 [R1+0x16a8], R16 ;  /* 0x0016a81001007387 */ /* 0x0001e80000100a00 */
[----:B0-----:R-:W2:Y:S04]  /*1fcc0*/  LDL.LU R16, [R1+0x130] ;  /* 0x0001300001107983 */ /* 0x001ea80000300800 */
[----:B------:R-:W2:Y:S04]  /*1fcd0*/  LDL.LU R17, [R1+0x134] ;  /* 0x0001340001117983 */ /* 0x000ea80000300800 */
[----:B------:R-:W2:Y:S04]  /*1fce0*/  LDL.LU R18, [R1+0x138] ;  /* 0x0001380001127983 */ /* 0x000ea80000300800 */
[----:B------:R-:W-:Y:S04]  /*1fcf0*/  STL [R1+0x1594], R3 ;  /* 0x0015940301007387 */ /* 0x000fe80000100800 */
[----:B------:R-:W-:Y:S04]  /*1fd00*/  STL [R1+0xc4], R5 ;  /* 0x0000c40501007387 */ /* 0x000fe80000100800 */
[----:B------:R0:W-:Y:S04]  /*1fd10*/  STL.64 [R1+0xc8], R6 ;  /* 0x0000c80601007387 */ /* 0x0001e80000100a00 */
[----:B0-----:R-:W4:Y:S01]  /*1fd20*/  LDL.LU.64 R6, [R1+0x16d0] ;  /* 0x0016d00001067983 */ /* 0x001f220000300a00 */
[----:B------:R-:W-:-:S02]  /*1fd30*/  IMAD.MOV.U32 R19, RZ, RZ, R0 ;  /* 0x000000ffff137224 */ /* 0x000fc400078e0000 */
[----:B------:R-:W-:Y:S02]  /*1fd40*/  IMAD.MOV.U32 R0, RZ, RZ, R4 ;  /* 0x000000ffff007224 */ /* 0x000fe400078e0004 */
[----:B------:R-:W3:Y:S01]  /*1fd50*/  LDL.LU.64 R4, [R1+0x16c8] ;  /* 0x0016c80001047983 */ /* 0x000ee20000300a00 */
[----:B----4-:R-:W-:-:S15]  /*1fd60*/  HMMA.16816.F32 R8, R12, R6, R8 ;  /* 0x000000060c08723c */ /* 0x010fde0000001808 */
[----:B------:R-:W-:-:S04]  /*1fd70*/  NOP ;  /* 0x0000000000007918 */ /* 0x000fc80000000000 */
[----:B------:R-:W-:Y:S04]  /*1fd80*/  STL.64 [R1+0xd0], R8 ;  /* 0x0000d00801007387 */ /* 0x000fe80000100a00 */
[----:B------:R0:W-:Y:S04]  /*1fd90*/  STL.64 [R1+0xd8], R10 ;  /* 0x0000d80a01007387 */ /* 0x0001e80000100a00 */
[----:B0-----:R-:W4:Y:S02]  /*1fda0*/  LDL.LU.64 R10, [R1+0x16c0] ;  /* 0x0016c000010a7983 */ /* 0x001f240000300a00 */
[----:B----4-:R-:W-:-:S15]  /*1fdb0*/  HMMA.16816.F32 R20, R12, R10, R20 ;  /* 0x0000000a0c14723c */ /* 0x010fde0000001814 */
[----:B------:R-:W-:-:S04]  /*1fdc0*/  NOP ;  /* 0x0000000000007918 */ /* 0x000fc80000000000 */
[----:B------:R-:W-:Y:S04]  /*1fdd0*/  STL.64 [R1+0x1f0], R20 ;  /* 0x0001f01401007387 */ /* 0x000fe80000100a00 */
[----:B------:R0:W-:Y:S04]  /*1fde0*/  STL.64 [R1+0x1f8], R22 ;  /* 0x0001f81601007387 */ /* 0x0001e80000100a00 */
[----:B0-----:R-:W2:Y:S04]  /*1fdf0*/  LDL.LU.64 R22, [R1+0x16b8] ;  /* 0x0016b80001167983 */ /* 0x001ea80000300a00 */
[----:B------:R0:W-:Y:S04]  /*1fe00*/  STL.64 [R1+0x1640], R10 ;  /* 0x0016400a01007387 */ /* 0x0001e80000100a00 */
[----:B------:R-:W4:Y:S04]  /*1fe10*/  LDL.LU R8, [R1+0x210] ;  /* 0x0002100001087983 */ /* 0x000f280000300800 */
[----:B------:R-:W4:Y:S04]  /*1fe20*/  LDL.LU R9, [R1+0x214] ;  /* 0x0002140001097983 */ /* 0x000f280000300800 */
[----:B0-----:R-:W4:Y:S04]  /*1fe30*/  LDL.LU R10, [R1+0x218] ;  /* 0x00021800010a7983 */ /* 0x001f280000300800 */
[----:B------:R-:W4:Y:S01]  /*1fe40*/  LDL.LU R11, [R1+0x21c] ;  /* 0x00021c00010b7983 */ /* 0x000f220000300800 */
        /* <DEDUP_REMOVED lines=25> */
[----:B--2---:R-:W-:Y:S02]  /*1ffe0*/  HMMA.16816.F32 R12, R12, R18, R20 ;  /* 0x000000120c0c723c */ /* 0x004fe40000001814 */
[----:B------:R-:W4:Y:S04]  /*1fff0*/  LDL.LU.64 R22, [R1+0x1650] ;  /* 0x0016500001167983 */ /* 0x000f280000300a00 */
[----:B------:R-:W4:Y:S04]  /*20000*/  LDL.LU.64 R20, [R1+0x1648] ;  /* 0x0016480001147983 */ /* 0x000f280000300a00 */
[----:B------:R0:W-:Y:S04]  /*20010*/  STL.64 [R1+0x15d8], R18 ;  /* 0x0015d81201007387 */ /* 0x0001e80000100a00 */
[----:B0-----:R-:W2:Y:S05]  /*20020*/  LDL.LU.64 R18, [R1+0x58] ;  /* 0x0000580001127983 */ /* 0x001eaa0000300a00 */
[----:B------:R-:W-:Y:S04]  /*20030*/  STL.64 [R1+0x2f0], R12 ;  /* 0x0002f00c01007387 */ /* 0x000fe80000100a00 */
[----:B------:R-:W-:Y:S04]  /*20040*/  STL.64 [R1+0x2f8], R14 ;  /* 0x0002f80e01007387 */ /* 0x000fe80000100a00 */
[----:B--2---:R0:W-:Y:S04]  /*20050*/  STL.64 [R1+0x15f0], R18 ;  /* 0x0015f01201007387 */ /* 0x0041e80000100a00 */
[----:B0-----:R-:W2:Y:S04]  /*20060*/  LDL.64 R18, [R1+0x68] ;  /* 0x0000680001127983 */ /* 0x001ea80000100a00 */
[----:B--2---:R0:W-:Y:S04]  /*20070*/  STL.64 [R1+0x1608], R18 ;  /* 0x0016081201007387 */ /* 0x0041e80000100a00 */
[----:B0-----:R-:W2:Y:S01]  /*20080*/  LDL.LU.64 R18, [R1+0x78] ;  /* 0x0000780001127983 */ /* 0x001ea20000300a00 */
[----:B----4-:R-:W-:Y:S03]  /*20090*/  HMMA.16816.F32 R8, R20, R26, R8 ;  /* 0x0000001a1408723c */ /* 0x010fe60000001808 */
[----:B--2---:R0:W-:Y:S04]  /*200a0*/  STL.64 [R1+0x1620], R18 ;  /* 0x0016201201007387 */ /* 0x0041e80000100a00 */
[----:B0-----:R-:W2:-:S12]  /*200b0*/  LDL.LU.64 R18, [R1+0x88] ;  /* 0x0000880001127983 */ /* 0x001e980000300a00 */
[----:B------:R-:W-:Y:S02]  /*200c0*/  IMAD.MOV.U32 R14, RZ, RZ, R9 ;  /* 0x000000ffff0e7224 */ /* 0x000fe400078e0009 */
[----:B------:R-:W-:Y:S02]  /*200d0*/  IMAD.MOV.U32 R13, RZ, RZ, R10 ;  /* 0x000000ffff0d7224 */ /* 0x000fe400078e000a */
[----:B------:R-:W-:Y:S01]  /*200e0*/  IMAD.MOV.U32 R12, RZ, RZ, R11 ;  /* 0x000000ffff0c7224 */ /* 0x000fe200078e000b */
[----:B--2---:R-:W-:Y:S04]  /*200f0*/  STL.64 [R1+0x1638], R18 ;  /* 0x0016381201007387 */ /* 0x004fe80000100a00 */
[----:B------:R0:W-:Y:S04]  /*20100*/  STL [R1+0x90], R8 ;  /* 0x0000900801007387 */ /* 0x0001e80000100800 */
        /* <DEDUP_REMOVED lines=8> */
[----:B------:R-:W-:Y:S04]  /*20190*/  STL [R1+0x1600], R14 ;  /* 0x0016000e01007387 */ /* 0x000fe80000100800 */
        /* <DEDUP_REMOVED lines=27> */
[----:B------:R-:W-:Y:S04]  /*20350*/  STL.64 [R1+0xa0], R8 ;  /* 0x0000a00801007387 */ /* 0x000fe80000100a00 */
[----:B------:R0:W-:Y:S04]  /*20360*/  STL.64 [R1+0xa8], R10 ;  /* 0x0000a80a01007387 */ /* 0x0001e80000100a00 */
[----:B0-----:R-:W4:Y:S02]  /*20370*/  LDL.LU.64 R10, [R1+0x1640] ;  /* 0x00164000010a7983 */ /* 0x001f240000300a00 */
[----:B----4-:R-:W-:-:S15]  /*20380*/  HMMA.16816.F32 R16, R20, R10, R16 ;  /* 0x0000000a1410723c */ /* 0x010fde0000001810 */
[----:B------:R-:W-:-:S04]  /*20390*/  NOP ;  /* 0x0000000000007918 */ /* 0x000fc80000000000 */
[----:B------:R-:W-:Y:S04]  /*203a0*/  STL.64 [R1+0x150], R16 ;  /* 0x0001501001007387 */ /* 0x000fe80000100a00 */
[----:B------:R0:W-:Y:S04]  /*203b0*/  STL.64 [R1+0x158], R18 ;  /* 0x0001581201007387 */ /* 0x0001e80000100a00 */
[----:B0-----:R-:W4:Y:S01]  /*203c0*/  LDL.LU.64 R18, [R1+0x1638] ;  /* 0x0016380001127983 */ /* 0x001f220000300a00 */
[----:B---3--:R-:W-:Y:S02]  /*203d0*/  IMAD.MOV.U32 R26, RZ, RZ, R5 ;  /* 0x000000ffff1a7224 */ /* 0x008fe400078e0005 */
[----:B------:R-:W-:Y:S01]  /*203e0*/  IMAD.MOV.U32 R27, RZ, RZ, R4 ;  /* 0x000000ffff1b7224 */ /* 0x000fe200078e0004 */
[----:B----4-:R-:W-:Y:S01]  /*203f0*/  HMMA.16816.F32 R12, R20, R18, R12 ;  /* 0x00000012140c723c */ /* 0x010fe2000000180c */
[----:B------:R-:W-:-:S02]  /*20400*/  IMAD.MOV.U32 R5, RZ, RZ, R18 ;  /* 0x000000ffff057224 */ /* 0x000fc400078e0012 */
[----:B------:R-:W-:-:S15]  /*20410*/  IMAD.MOV.U32 R4, RZ, RZ, R19 ;  /* 0x000000ffff047224 */ /* 0x000fde00078e0013 */
[----:B------:R-:W-:Y:S01]  /*20420*/  NOP ;  /* 0x0000000000007918 */ /* 0x000fe20000000000 */
[----:B------:R-:W-:Y:S04]  /*20430*/  STL.64 [R1+0x160], R12 ;  /* 0x0001600c01007387 */ /* 0x000fe80000100a00 */
[----:B------:R0:W-:Y:S04]  /*20440*/  STL.64 [R1+0x168], R14 ;  /* 0x0001680e01007387 */ /* 0x0001e80000100a00 */
[----:B0-----:R-:W3:Y:S04]  /*20450*/  LDL.LU.64 R14, [R1+0x1630] ;  /* 0x00163000010e7983 */ /* 0x001ee80000300a00 */
[----:B------:R-:W3:Y:S04]  /*20460*/  LDL.LU.64 R12, [R1+0x1628] ;  /* 0x00162800010c7983 */ /* 0x000ee80000300a00 */
[----:B------:R-:W3:Y:S04]  /*20470*/  LDL.LU.64 R18, [R1+0x1620] ;  /* 0x0016200001127983 */ /* 0x000ee80000300a00 */
[----:B------:R-:W-:Y:S04]  /*20480*/  STL [R1+0x159c], R4 ;  /* 0x00159c0401007387 */ /* 0x000fe80000100800 */
[----:B------:R-:W-:Y:S01]  /*20490*/  STL [R1+0x1598], R5 ;  /* 0x0015980501007387 */ /* 0x000fe20000100800 */
        /* <DEDUP_REMOVED lines=12> */
[----:B------:R-:W-:-:S15]  /*20560*/  IMAD.MOV.U32 R3, RZ, RZ, R18 ;  /* 0x000000ffff037224 */ /* 0x000fde00078e0012 */
[----:B------:R-:W-:-:S03]  /*20570*/  NOP ;  /* 0x0000000000007918 */ /* 0x000fc60000000000 */
[----:B------:R-:W-:Y:S04]  /*20580*/  STL.64 [R1+0x1c0], R12 ;  /* 0x0001c00c01007387 */ /* 0x000fe80000100a00 */
[----:B------:R0:W-:Y:S04]  /*20590*/  STL.64 [R1+0x1c8], R14 ;  /* 0x0001c80e01007387 */ /* 0x0001e80000100a00 */
[----:B0-----:R-:W3:Y:S04]  /*205a0*/  LDL.LU R14, [R1+0x1600] ;  /* 0x00160000010e7983 */ /* 0x001ee80000300800 */
[----:B------:R-:W4:Y:S04]  /*205b0*/  LDL.LU.64 R12, [R1+0x15f8] ;  /* 0x0015f800010c7983 */ /* 0x000f280000300a00 */
[----:B------:R-:W2:Y:S04]  /*205c0*/  LDL.LU.64 R18, [R1+0x15f0] ;  /* 0x0015f00001127983 */ /* 0x000ea80000300a00 */
[----:B------:R-:W3:Y:S01]  /*205d0*/  LDL R15, [R1+0x364] ;  /* 0x00036400010f7983 */ /* 0x000ee20000100800 */
[----:B--2---:R-:W-:Y:S03]  /*205e0*/  HMMA.16816.F32 R24, R20, R18, R24 ;  /* 0x000000121418723c */ /* 0x004fe60000001818 */
[----:B---3--:R-:W-:Y:S04]  /*205f0*/  STL.64 [R1+0x15b8], R14 ;  /* 0x0015b80e01007387 */ /* 0x008fe80000100a00 */
[----:B----4-:R0:W-:Y:S01]  /*20600*/  STL.64 [R1+0x15b0], R12 ;  /* 0x0015b00c01007387 */ /* 0x0101e20000100a00 */
[----:B------:R-:W-:-:S02]  /*20610*/  IMAD.MOV.U32 R4, RZ, RZ, R18 ;  /* 0x000000ffff047224 */ /* 0x000fc400078e0012 */
[----:B------:R-:W-:Y:S01]  /*20620*/  IMAD.MOV.U32 R5, RZ, RZ, R19 ;  /* 0x000000ffff057224 */ /* 0x000fe200078e0013 */
[----:B0-----:R-:W2:Y:S04]  /*20630*/  LDL.LU R12, [R1+0x290] ;  /* 0x00029000010c7983 */ /* 0x001ea80000300800 */
[----:B------:R-:W2:Y:S04]  /*20640*/  LDL.LU R13, [R1+0x294] ;  /* 0x00029400010d7983 */ /* 0x000ea80000300800 */
[----:B------:R-:W2:Y:S04]  /*20650*/  LDL.LU R14, [R1+0x298] ;  /* 0x00029800010e7983 */ /* 0x000ea80000300800 */
[----:B------:R-:W2:Y:S04]  /*20660*/  LDL.LU R15, [R1+0x29c] ;  /* 0x00029c00010f7983 */ /* 0x000ea80000300800 */
[----:B------:R-:W-:Y:S04]  /*20670*/  STL.64 [R1+0x210], R24 ;  /* 0x0002101801007387 */ /* 0x000fe80000100a00 */
[----:B------:R0:W-:Y:S04]  /*20680*/  STL.64 [R1+0x218], R26 ;  /* 0x0002181a01007387 */ /* 0x0001e80000100a00 */
[----:B0-----:R-:W3:Y:S04]  /*20690*/  LDL.LU.64 R26, [R1+0x15e8] ;  /* 0x0015e800011a7983 */ /* 0x001ee80000300a00 */
[----:B------:R-:W3:Y:S04]  /*206a0*/  LDL.LU.64 R24, [R1+0x15e0] ;  /* 0x0015e00001187983 */ /* 0x000ee80000300a00 */
[----:B------:R-:W3:Y:S02]  /*206b0*/  LDL.LU.64 R18, [R1+0x15d8] ;  /* 0x0015d80001127983 */ /* 0x000ee40000300a00 */
[----:B---3--:R-:W-:Y:S02]  /*206c0*/  HMMA.16816.F32 R20, R20, R18, R24 ;  /* 0x000000121414723c */ /* 0x008fe40000001818 */
[----:B------:R-:W2:Y:S01]  /*206d0*/  LDL.LU.64 R26, [R1+0x15d0] ;  /* 0x0015d000011a7983 */ /* 0x000ea20000300a00 */
[----:B------:R-:W-:-:S02]  /*206e0*/  IMAD.MOV.U32 R8, RZ, RZ, R18 ;  /* 0x000000ffff087224 */ /* 0x000fc400078e0012 */
[----:B------:R-:W-:Y:S02]  /*206f0*/  IMAD.MOV.U32 R9, RZ, RZ, R19 ;  /* 0x000000ffff097224 */ /* 0x000fe400078e0013 */
[----:B------:R-:W2:Y:S04]  /*20700*/  LDL.LU.64 R18, [R1+0x15c8] ;  /* 0x0015c80001127983 */ /* 0x000ea80000300a00 */
[----:B------:R-:W2:Y:S08]  /*20710*/  LDL.LU.64 R16, [R1+0x15c0] ;  /* 0x0015c00001107983 */ /* 0x000eb00000300a00 */
[----:B------:R0:W-:Y:S01]  /*20720*/  STL [R1+0x2a0], R20 ;  /* 0x0002a01401007387 */ /* 0x0001e20000100800 */
[----:B------:R-:W-:-:S02]  /*20730*/  IMAD.MOV.U32 R29, RZ, RZ, R23 ;  /* 0x000000ffff1d7224 */ /* 0x000fc400078e0017 */
[----:B------:R-:W-:Y:S02]  /*20740*/  IMAD.MOV.U32 R2, RZ, RZ, R21 ;  /* 0x000000ffff027224 */ /* 0x000fe400078e0015 */
[----:B------:R-:W-:Y:S01]  /*20750*/  IMAD.MOV.U32 R28, RZ, RZ, R22 ;  /* 0x000000ffff1c7224 */ /* 0x000fe200078e0016 */
[----:B0-----:R-:W3:Y:S04]  /*20760*/  LDL.LU R20, [R1+0x220] ;  /* 0x0002200001147983 */ /* 0x001ee80000300800 */
[----:B------:R-:W3:Y:S04]  /*20770*/  LDL.LU R21, [R1+0x224] ;  /* 0x0002240001157983 */ /* 0x000ee80000300800 */
[----:B------:R-:W3:Y:S04]  /*20780*/  LDL.LU R22, [R1+0x228] ;  /* 0x0002280001167983 */ /* 0x000ee80000300800 */
[----:B------:R-:W3:Y:S04]  /*20790*/  LDL.LU R23, [R1+0x22c] ;  /* 0x00022c0001177983 */ /* 0x000ee80000300800 */
[----:B------:R-:W-:Y:S04]  /*207a0*/  STL [R1+0x11f8], R29 ;  /* 0x0011f81d01007387 */ /* 0x000fe80000100800 */
[----:B------:R-:W-:Y:S04]  /*207b0*/  STL [R1+0x11f4], R28 ;  /* 0x0011f41c01007387 */ /* 0x000fe80000100800 */
[----:B------:R-:W-:Y:S01]  /*207c0*/  STL [R1+0x11f0], R2 ;  /* 0x0011f00201007387 */ /* 0x000fe20000100800 */
[----:B--2---:R-:W-:Y:S03]  /*207d0*/  HMMA.16816.F32 R24, R16, R26, R12 ;  /* 0x0000001a1018723c */ /* 0x004fe6000000180c */
[----:B------:R-:W2:Y:S04]  /*207e0*/  LDL.LU.64 R14, [R1+0x15b8] ;  /* 0x0015b800010e7983 */ /* 0x000ea80000300a00 */
[----:B------:R-:W4:-:S12]  /*207f0*/  LDL.LU.64 R12, [R1+0x15b0] ;  /* 0x0015b000010c7983 */ /* 0x000f180000300a00 */
[----:B------:R-:W-:Y:S04]  /*20800*/  STL.64 [R1+0x14c0], R26 ;  /* 0x0014c01a01007387 */ /* 0x000fe80000100a00 */
[----:B------:R0:W-:Y:S04]  /*20810*/  STL.64 [R1+0x14b8], R24 ;  /* 0x0014b81801007387 */ /* 0x0001e80000100a00 */
[----:B0-----:R-:W3:Y:S01]  /*20820*/  LDL.LU R24, [R1+0x90] ;  /* 0x0000900001187983 */ /* 0x001ee20000300800 */
[----:B--2---:R-:W-:Y:S02]  /*20830*/  IMAD.MOV.U32 R25, RZ, RZ, R14 ;  /* 0x000000ffff197224 */ /* 0x004fe400078e000e */
[----:B----4-:R-:W-:-:S02]  /*20840*/  IMAD.MOV.U32 R26, RZ, RZ, R13 ;  /* 0x000000ffff1a7224 */ /* 0x010fc400078e000d */
[----:B------:R-:W-:-:S05]  /*20850*/  IMAD.MOV.U32 R27, RZ, RZ, R12 ;  /* 0x000000ffff1b7224 */ /* 0x000fca00078e000c */
[----:B------:R-:W-:Y:S04]  /*20860*/  STL.64 [R1+0x14d0], R26 ;  /* 0x0014d01a01007387 */ /* 0x000fe80000100a00 */
[----:B---3--:R0:W-:Y:S02]  /*20870*/  STL.64 [R1+0x14c8], R24 ;  /* 0x0014c81801007387 */ /* 0x0081e40000100a00 */
[----:B0-----:R-:W-:Y:S02]  /*20880*/  IMAD.MOV.U32 R24, RZ, RZ, R0 ;  /* 0x000000ffff187224 */ /* 0x001fe400078e0000 */
[----:B------:R-:W2:Y:S04]  /*20890*/  LDL.LU R0, [R1+0x15ac] ;  /* 0x0015ac0001007983 */ /* 0x000ea80000300800 */
[----:B------:R-:W3:Y:S04]  /*208a0*/  LDL.LU R25, [R1+0xc4] ;  /* 0x0000c40001197983 */ /* 0x000ee80000300800 */
[----:B------:R-:W4:Y:S04]  /*208b0*/  LDL.LU R26, [R1+0xc8] ;  /* 0x0000c800011a7983 */ /* 0x000f280000300800 */
[----:B------:R-:W4:Y:S01]  /*208c0*/  LDL.LU R27, [R1+0xcc] ;  /* 0x0000cc00011b7983 */ /* 0x000f220000300800 */
[----:B------:R-:W-:Y:S03]  /*208d0*/  HMMA.16816.F32 R20, R16, R6, R20 ;  /* 0x000000061014723c */ /* 0x000fe60000001814 */
[----:B----4-:R-:W-:Y:S04]  /*208e0*/  STL.64 [R1+0x14e0], R26 ;  /* 0x0014e01a01007387 */ /* 0x010fe80000100a00 */
[----:B---3--:R0:W-:Y:S04]  /*208f0*/  STL.64 [R1+0x14d8], R24 ;  /* 0x0014d81801007387 */ /* 0x0081e80000100a00 */
[----:B0-----:R-:W3:Y:S01]  /*20900*/  LDL.LU R24, [R1+0x1e0] ;  /* 0x0001e00001187983 */ /* 0x001ee20000300800 */
[----:B--2---:R-:W-:-:S03]  /*20910*/  IMAD.MOV.U32 R25, RZ, RZ, R0 ;  /* 0x000000ffff197224 */ /* 0x004fc600078e0000 */
[----:B------:R-:W2:Y:S04]  /*20920*/  LDL.LU R0, [R1+0x15a8] ;  /* 0x0015a80001007983 */ /* 0x000ea80000300800 */
[----:B------:R-:W3:Y:S04]  /*20930*/  LDL.LU R26, [R1+0x1e8] ;  /* 0x0001e800011a7983 */ /* 0x000ee80000300800 */
[----:B------:R-:W3:Y:S04]  /*20940*/  LDL.LU R27, [R1+0x1ec] ;  /* 0x0001ec00011b7983 */ /* 0x000ee80000300800 */
[----:B------:R-:W-:Y:S04]  /*20950*/  STL.64 [R1+0x1478], R22 ;  /* 0x0014781601007387 */ /* 0x000fe80000100a00 */
[----:B------:R3:W-:Y:S02]  /*20960*/  STL.64 [R1+0x1470], R20 ;  /* 0x0014701401007387 */ /* 0x0007e40000100a00 */
[----:B---3--:R-:W-:Y:S02]  /*20970*/  HMMA.16816.F32 R20, R16, R10, R24 ;  /* 0x0000000a1014723c */ /* 0x008fe40000001818 */
[----:B------:R-:W-:Y:S04]  /*20980*/  LDSM.16.MT88.4 R24, [R15+UR6+0x26000] ;  /* 0x026000060f18783b */ /* 0x000fe80008004200 */
[----:B------:R-:W-:-:S13]  /*20990*/  LDSM.16.MT88.4 R12, [R15+UR6+0x26080] ;  /* 0x026080060f0c783b */ /* 0x000fda0008004200 */
[----:B------:R-:W-:Y:S04]  /*209a0*/  STL.64 [R1+0xb0], R20 ;  /* 0x0000b01401007387 */ /* 0x000fe80000100a00 */
[----:B------:R-:W-:Y:S04]  /*209b0*/  STL.64 [R1+0xb8], R22 ;  /* 0x0000b81601007387 */ /* 0x000fe80000100a00 */
[----:B--2---:R-:W0:Y:S04]  /*209c0*/  LDSM.16.M88.4 R20, [R0+UR6+0x80] ;  /* 0x000080060014783b */ /* 0x004e280008000200 */
[----:B0-----:R-:W-:Y:S04]  /*209d0*/  STL.64 [R1+0x28], R22 ;  /* 0x0000281601007387 */ /* 0x001fe80000100a00 */
[----:B------:R-:W-:Y:S04]  /*209e0*/  STL.64 [R1+0x14f0], R14 ;  /* 0x0014f00e01007387 */ /* 0x000fe80000100a00 */
[----:B------:R0:W-:Y:S04]  /*209f0*/  STL.64 [R1+0x14e8], R12 ;  /* 0x0014e80c01007387 */ /* 0x0001e80000100a00 */
[----:B0-----:R-:W2:Y:S04]  /*20a00*/  LDL.LU R12, [R1+0x1a0] ;  /* 0x0001a000010c7983 */ /* 0x001ea80000300800 */
[----:B------:R-:W2:Y:S04]  /*20a10*/  LDL.LU R13, [R1+0x1a4] ;  /* 0x0001a400010d7983 */ /* 0x000ea80000300800 */
[----:B------:R-:W3:Y:S04]  /*20a20*/  LDL.LU R14, [R1+0x1a8] ;  /* 0x0001a800010e7983 */ /* 0x000ee80000300800 */
[----:B------:R-:W3:Y:S04]  /*20a30*/  LDL.LU R15, [R1+0x1ac] ;  /* 0x0001ac00010f7983 */ /* 0x000ee80000300800 */
[----:B---3--:R0:W-:Y:S04]  /*20a40*/  STL.64 [R1+0x1500], R14 ;  /* 0x0015000e01007387 */ /* 0x0081e80000100a00 */
[----:B--2---:R-:W-:Y:S01]  /*20a50*/  STL.64 [R1+0x14f8], R12 ;  /* 0x0014f80c01007387 */ /* 0x004fe20000100a00 */
[----:B0-----:R-:W-:-:S02]  /*20a60*/  IMAD.MOV.U32 R14, RZ, RZ, R8 ;  /* 0x000000ffff0e7224 */ /* 0x001fc400078e0008 */
[----:B------:R-:W-:Y:S01]  /*20a70*/  IMAD.MOV.U32 R15, RZ, RZ, R9 ;  /* 0x000000ffff0f7224 */ /* 0x000fe200078e0009 */
[----:B------:R-:W2:Y:S04]  /*20a80*/  LDL.LU R8, [R1+0x15a4] ;  /* 0x0015a40001087983 */ /* 0x000ea80000300800 */
[----:B------:R-:W3:Y:S04]  /*20a90*/  LDL.LU R9, [R1+0x15a0] ;  /* 0x0015a00001097983 */ /* 0x000ee80000300800 */
[----:B------:R0:W-:Y:S02]  /*20aa0*/  STL.64 [R1+0x1518], R14 ;  /* 0x0015180e01007387 */ /* 0x0001e40000100a00 */
[----:B0-----:R-:W-:-:S02]  /*20ab0*/  IMAD.MOV.U32 R14, RZ, RZ, R4 ;  /* 0x000000ffff0e7224 */ /* 0x001fc400078e0004 */
[----:B------:R-:W-:Y:S01]  /*20ac0*/  IMAD.MOV.U32 R15, RZ, RZ, R5 ;  /* 0x000000ffff0f7224 */ /* 0x000fe200078e0005 */
[----:B------:R-:W4:Y:S04]  /*20ad0*/  LDL.LU R4, [R1+0x159c] ;  /* 0x00159c0001047983 */ /* 0x000f280000300800 */
[----:B------:R-:W2:Y:S04]  /*20ae0*/  LDL.LU R5, [R1+0x1598] ;  /* 0x0015980001057983 */ /* 0x000ea80000300800 */
[----:B------:R0:W-:Y:S02]  /*20af0*/  STL.64 [R1+0x1530], R14 ;  /* 0x0015300e01007387 */ /* 0x0001e40000100a00 */
[----:B0-----:R-:W-:-:S02]  /*20b00*/  IMAD.MOV.U32 R14, RZ, RZ, R3 ;  /* 0x000000ffff0e7224 */ /* 0x001fc400078e0003 */
[----:B------:R-:W2:Y:S04]  /*20b10*/  LDL.LU R3, [R1+0x1594] ;  /* 0x0015940001037983 */ /* 0x000ea80000300800 */
[----:B------:R-:W2:Y:S04]  /*20b20*/  LDL.LU R15, [R1+0x6c] ;  /* 0x00006c00010f7983 */ /* 0x000ea80000300800 */
[----:B--2---:R3:W-:Y:S02]  /*20b30*/  STL.64 [R1+0x1548], R14 ;  /* 0x0015480e01007387 */ /* 0x0047e40000100a00 */
[----:B---3--:R-:W-:-:S02]  /*20b40*/  IMAD.MOV.U32 R14, RZ, RZ, R9 ;  /* 0x000000ffff0e7224 */ /* 0x008fc400078e0009 */
[----:B------:R-:W-:Y:S01]  /*20b50*/  IMAD.MOV.U32 R15, RZ, RZ, R8 ;  /* 0x000000ffff0f7224 */ /* 0x000fe200078e0008 */
[----:B------:R-:W2:Y:S04]  /*20b60*/  LDL.LU R9, [R1+0x1590] ;  /* 0x0015900001097983 */ /* 0x000ea80000300800 */
[----:B------:R-:W3:Y:S04]  /*20b70*/  LDL.LU R8, [R1+0x158c] ;  /* 0x00158c0001087983 */ /* 0x000ee80000300800 */
[----:B------:R0:W-:Y:S02]  /*20b80*/  STL.64 [R1+0x1560], R14 ;  /* 0x0015600e01007387 */ /* 0x0001e40000100a00 */
[----:B0-----:R-:W-:-:S02]  /*20b90*/  IMAD.MOV.U32 R14, RZ, RZ, R5 ;  /* 0x000000ffff0e7224 */ /* 0x001fc400078e0005 */
[----:B----4-:R-:W-:Y:S02]  /*20ba0*/  IMAD.MOV.U32 R15, RZ, RZ, R4 ;  /* 0x000000ffff0f7224 */ /* 0x010fe400078e0004 */
[----:B------:R-:W0:Y:S04]  /*20bb0*/  LDSM.16.MT88.4 R4, [R3+UR6+0x26000] ;  /* 0x026000060304783b */ /* 0x000e280008004200 */
[----:B0-----:R-:W-:Y:S04]  /*20bc0*/  STL.64 [R1+0x1510], R6 ;  /* 0x0015100601007387 */ /* 0x001fe80000100a00 */
[----:B------:R0:W-:Y:S04]  /*20bd0*/  STL.64 [R1+0x1508], R4 ;  /* 0x0015080401007387 */ /* 0x0001e80000100a00 */
[----:B0-----:R-:W4:Y:S04]  /*20be0*/  LDL.LU R4, [R1+0x1b0] ;  /* 0x0001b00001047983 */ /* 0x001f280000300800 */
[----:B------:R-:W4:Y:S04]  /*20bf0*/  LDL.LU R5, [R1+0x1b4] ;  /* 0x0001b40001057983 */ /* 0x000f280000300800 */
[----:B------:R-:W3:Y:S01]  /*20c00*/  LDL.LU R6, [R1+0x1b8] ;  /* 0x0001b80001067983 */ /* 0x000ee20000300800 */
[----:B--2---:R-:W-:-:S03]  /*20c10*/  IMAD.MOV.U32 R7, RZ, RZ, R9 ;  /* 0x000000ffff077224 */ /* 0x004fc600078e0009 */
[----:B------:R-:W2:Y:S04]  /*20c20*/  LDL.LU R9, [R1+0x1588] ;  /* 0x0015880001097983 */ /* 0x000ea80000300800 */
[----:B---3--:R-:W-:Y:S04]  /*20c30*/  STL.64 [R1+0x1528], R6 ;  /* 0x0015280601007387 */ /* 0x008fe80000100a00 */
[----:B----4-:R0:W-:Y:S04]  /*20c40*/  STL.64 [R1+0x1520], R4 ;  /* 0x0015200401007387 */ /* 0x0101e80000100a00 */
[----:B0-----:R-:W3:Y:S04]  /*20c50*/  LDL.LU R4, [R1+0x1d0] ;  /* 0x0001d00001047983 */ /* 0x001ee80000300800 */
[----:B------:R-:W3:Y:S04]  /*20c60*/  LDL.LU R5, [R1+0x1d4] ;  /* 0x0001d40001057983 */ /* 0x000ee80000300800 */
[----:B------:R-:W4:Y:S01]  /*20c70*/  LDL.LU R6, [R1+0x1d8] ;  /* 0x0001d80001067983 */ /* 0x000f220000300800 */
[----:B------:R-:W-:-:S03]  /*20c80*/  IMAD.MOV.U32 R7, RZ, RZ, R8 ;  /* 0x000000ffff077224 */ /* 0x000fc600078e0008 */
[----:B------:R-:W2:Y:S04]  /*20c90*/  LDL.LU R8, [R1+0x1584] ;  /* 0x0015840001087983 */ /* 0x000ea80000300800 */
[----:B----4-:R-:W-:Y:S04]  /*20ca0*/  STL.64 [R1+0x1540], R6 ;  /* 0x0015400601007387 */ /* 0x010fe80000100a00 */
[----:B---3--:R2:W-:Y:S02]  /*20cb0*/  STL.64 [R1+0x1538], R4 ;  /* 0x0015380401007387 */ /* 0x0085e40000100a00 */
[----:B--2---:R-:W-:-:S02]  /*20cc0*/  IMAD.MOV.U32 R4, RZ, RZ, R9 ;  /* 0x000000ffff047224 */ /* 0x004fc400078e0009 */
[----:B------:R-:W2:Y:S04]  /*20cd0*/  LDL.LU R9, [R1+0x1580] ;  /* 0x0015800001097983 */ /* 0x000ea80000300800 */
[----:B------:R-:W3:Y:S04]  /*20ce0*/  LDL.LU R5, [R1+0x204] ;  /* 0x0002040001057983 */ /* 0x000ee80000300800 */
[----:B------:R-:W4:Y:S04]  /*20cf0*/  LDL.LU R6, [R1+0x208] ;  /* 0x0002080001067983 */ /* 0x000f280000300800 */
[----:B------:R-:W4:Y:S04]  /*20d00*/  LDL.LU R7, [R1+0x20c] ;  /* 0x00020c0001077983 */ /* 0x000f280000300800 */
[----:B----4-:R-:W-:Y:S04]  /*20d10*/  STL.64 [R1+0x1558], R6 ;  /* 0x0015580601007387 */ /* 0x010fe80000100a00 */
[----:B---3--:R0:W-:Y:S02]  /*20d20*/  STL.64 [R1+0x1550], R4 ;  /* 0x0015500401007387 */ /* 0x0081e40000100a00 */
[----:B0-----:R-:W-:-:S02]  /*20d30*/  IMAD.MOV.U32 R4, RZ, RZ, R8 ;  /* 0x000000ffff047224 */ /* 0x001fc400078e0008 */
[----:B--2---:R-:W-:Y:S01]  /*20d40*/  IMAD.MOV.U32 R5, RZ, RZ, R9 ;  /* 0x000000ffff057224 */ /* 0x004fe200078e0009 */
[----:B------:R-:W2:Y:S04]  /*20d50*/  LDL.LU R8, [R1+0x157c] ;  /* 0x00157c0001087983 */ /* 0x000ea80000300800 */
[----:B------:R-:W3:Y:S04]  /*20d60*/  LDL.LU R9, [R1+0x1578] ;  /* 0x0015780001097983 */ /* 0x000ee80000300800 */
[----:B------:R-:W4:Y:S04]  /*20d70*/  LDL.LU R6, [R1+0x248] ;  /* 0x0002480001067983 */ /* 0x000f280000300800 */
[----:B------:R-:W4:Y:S04]  /*20d80*/  LDL.LU R7, [R1+0x24c] ;  /* 0x00024c0001077983 */ /* 0x000f280000300800 */
[----:B----4-:R-:W-:Y:S04]  /*20d90*/  STL.64 [R1+0x1570], R6 ;  /* 0x0015700601007387 */ /* 0x010fe80000100a00 */
[----:B------:R0:W-:Y:S04]  /*20da0*/  STL.64 [R1+0x1568], R4 ;  /* 0x0015680401007387 */ /* 0x0001e80000100a00 */
[----:B0-----:R-:W4:Y:S04]  /*20db0*/  LDL.LU R4, [R1+0x250] ;  /* 0x0002500001047983 */ /* 0x001f280000300800 */
[----:B------:R-:W4:Y:S01]  /*20dc0*/  LDL.LU R5, [R1+0x254] ;  /* 0x0002540001057983 */ /* 0x000f220000300800 */
[----:B---3--:R-:W-:-:S02]  /*20dd0*/  IMAD.MOV.U32 R6, RZ, RZ, R9 ;  /* 0x000000ffff067224 */ /* 0x008fc400078e0009 */
[----:B--2---:R-:W-:Y:S01]  /*20de0*/  IMAD.MOV.U32 R7, RZ, RZ, R8 ;  /* 0x000000ffff077224 */ /* 0x004fe200078e0008 */
[----:B------:R-:W-:Y:S04]  /*20df0*/  STL.64 [R1+0x10], R24 ;  /* 0x0000101801007387 */ /* 0x000fe80000100a00 */
[----:B------:R-:W-:Y:S01]  /*20e00*/  STL.64 [R1+0x18], R26 ;  /* 0x0000181a01007387 */ /* 0x000fe20000100a00 */
[----:B------:R-:W-:Y:S02]  /*20e10*/  IMAD.MOV.U32 R28, RZ, RZ, R20 ;  /* 0x000000ffff1c7224 */ /* 0x000fe400078e0014 */
[----:B------:R-:W-:Y:S01]  /*20e20*/  IMAD.MOV.U32 R2, RZ, RZ, R21 ;  /* 0x000000ffff027224 */ /* 0x000fe200078e0015 */
[----:B------:R-:W-:Y:S04]  /*20e30*/  LDSM.16.MT88.4 R8, [R3+UR6+0x26080] ;  /* 0x026080060308783b */ /* 0x000fe80008004200 */
[----:B------:R-:W0:Y:S01]  /*20e40*/  LDSM.16.M88.4 R20, [R0+UR6+0x4080] ;  /* 0x004080060014783b */ /* 0x000e220008000200 */
[----:B----4-:R-:W-:Y:S03]  /*20e50*/  HMMA.16816.F32 R12, R16, R14, R4 ;  /* 0x0000000e100c723c */ /* 0x010fe60000001804 */
[----:B------:R-:W2:Y:S04]  /*20e60*/  LDL.LU.64 R6, [R1+0x1570] ;  /* 0x0015700001067983 */ /* 0x000ea80000300a00 */
[----:B------:R-:W2:-:S12]  /*20e70*/  LDL.LU.64 R4, [R1+0x1568] ;  /* 0x0015680001047983 */ /* 0x000e980000300a00 */
[----:B------:R-:W-:Y:S04]  /*20e80*/  STL.64 [R1+0x120], R12 ;  /* 0x0001200c01007387 */ /* 0x000fe80000100a00 */
[----:B------:R1:W-:Y:S04]  /*20e90*/  STL.64 [R1+0x128], R14 ;  /* 0x0001280e01007387 */ /* 0x0003e80000100a00 */
[----:B-1----:R-:W2:Y:S02]  /*20ea0*/  LDL.LU.64 R14, [R1+0x1560] ;  /* 0x00156000010e7983 */ /* 0x002ea40000300a00 */
[----:B--2---:R-:W-:Y:S02]  /*20eb0*/  HMMA.16816.F32 R12, R16, R14, R4 ;  /* 0x0000000e100c723c */ /* 0x004fe40000001804 */
[----:B------:R-:W2:Y:S04]  /*20ec0*/  LDL.LU.64 R6, [R1+0x1558] ;  /* 0x0015580001067983 */ /* 0x000ea80000300a00 */
[----:B------:R-:W2:-:S13]  /*20ed0*/  LDL.LU.64 R4, [R1+0x1550] ;  /* 0x0015500001047983 */ /* 0x000e9a0000300a00 */
        /* <DEDUP_REMOVED lines=8> */
[----:B-1----:R-:W2:Y:S04]  /*20f60*/  LDL.LU.64 R14, [R1+0x1530] ;  /* 0x00153000010e7983 */ /* 0x002ea80000300a00 */
[----:B0-----:R-:W-:Y:S04]  /*20f70*/  STL.64 [R1+0x48], R22 ;  /* 0x0000481601007387 */ /* 0x001fe80000100a00 */
[----:B------:R0:W-:Y:S02]  /*20f80*/  STL.64 [R1+0x14b0], R20 ;  /* 0x0014b01401007387 */ /* 0x0001e40000100a00 */
[----:B0-----:R-:W-:-:S02]  /*20f90*/  IMAD.MOV.U32 R20, RZ, RZ, R28 ;  /* 0x000000ffff147224 */ /* 0x001fc400078e001c */
[----:B------:R-:W-:Y:S01]  /*20fa0*/  IMAD.MOV.U32 R21, RZ, RZ, R2 ;  /* 0x000000ffff157224 */ /* 0x000fe200078e0002 */
[----:B--2---:R-:W-:Y:S01]  /*20fb0*/  HMMA.16816.F32 R12, R16, R14, R4 ;  /* 0x0000000e100c723c */ /* 0x004fe20000001804 */
[----:B------:R-:W2:Y:S04]  /*20fc0*/  LDL.LU.64 R6, [R1+0x1528] ;  /* 0x0015280001067983 */ /* 0x000ea80000300a00 */
[----:B------:R-:W2:-:S14]  /*20fd0*/  LDL.LU.64 R4, [R1+0x1520] ;  /* 0x0015200001047983 */ /* 0x000e9c0000300a00 */
[----:B------:R-:W-:Y:S01]  /*20fe0*/  IMAD.MOV.U32 R28, RZ, RZ, R14 ;  /* 0x000000ffff1c7224 */ /* 0x000fe200078e000e */
[----:B------:R0:W-:Y:S01]  /*20ff0*/  STL [R1+0x170], R12 ;  /* 0x0001700c01007387 */ /* 0x0001e20000100800 */
[----:B------:R-:W-:-:S03]  /*21000*/  IMAD.MOV.U32 R2, RZ, RZ, R15 ;  /* 0x000000ffff027224 */ /* 0x000fc600078e000f */
[----:B------:R-:W2:Y:S01]  /*21010*/  LDL.LU.64 R14, [R1+0x1518] ;  /* 0x00151800010e7983 */ /* 0x000ea20000300a00 */
[----:B------:R-:W-:-:S03]  /*21020*/  IMAD.MOV.U32 R29, RZ, RZ, R13 ;  /* 0x000000ffff1d7224 */ /* 0x000fc600078e000d */
[----:B------:R-:W-:Y:S04]  /*21030*/  STL [R1+0x1268], R2 ;  /* 0x0012680201007387 */ /* 0x000fe80000100800 */
[----:B------:R-:W-:Y:S04]  /*21040*/  STL [R1+0x1264], R28 ;  /* 0x0012641c01007387 */ /* 0x000fe80000100800 */
[----:B------:R-:W-:Y:S01]  /*21050*/  STL [R1+0x1260], R29 ;  /* 0x0012601d01007387 */ /* 0x000fe20000100800 */
[----:B--2---:R-:W-:Y:S03]  /*21060*/  HMMA.16816.F32 R16, R16, R14, R4 ;  /* 0x0000000e1010723c */ /* 0x004fe60000001804 */
[----:B------:R-:W2:Y:S04]  /*21070*/  LDL.LU.64 R6, [R1+0x1510] ;  /* 0x0015100001067983 */ /* 0x000ea80000300a00 */
[----:B------:R-:W2:Y:S04]  /*21080*/  LDL.LU.64 R4, [R1+0x1508] ;  /* 0x0015080001047983 */ /* 0x000ea80000300a00 */
[----:B------:R-:W3:Y:S04]  /*21090*/  LDL.LU.64 R14, [R1+0x1500] ;  /* 0x00150000010e7983 */ /* 0x000ee80000300a00 */
[----:B0-----:R-:W3:Y:S04]  /*210a0*/  LDL.LU.64 R12, [R1+0x14f8] ;  /* 0x0014f800010c7983 */ /* 0x001ee80000300a00 */
[----:B------:R-:W-:Y:S04]  /*210b0*/  STL.64 [R1+0x180], R16 ;  /* 0x0001801001007387 */ /* 0x000fe80000100a00 */
[----:B------:R0:W-:Y:S04]  /*210c0*/  STL.64 [R1+0x188], R18 ;  /* 0x0001881201007387 */ /* 0x0001e80000100a00 */
[----:B0-----:R-:W4:Y:S01]  /*210d0*/  LDL.LU R19, [R1+0x364] ;  /* 0x0003640001137983 */ /* 0x001f220000300800 */
[----:B---3--:R-:W-:Y:S03]  /*210e0*/  HMMA.16816.F32 R24, R24, R20, R12 ;  /* 0x000000141818723c */ /* 0x008fe6000000180c */
[----:B------:R-:W3:Y:S04]  /*210f0*/  LDL.LU.64 R14, [R1+0x14f0] ;  /* 0x0014f000010e7983 */ /* 0x000ee80000300a00 */
[----:B------:R-:W3:-:S12]  /*21100*/  LDL.LU.64 R12, [R1+0x14e8] ;  /* 0x0014e800010c7983 */ /* 0x000ed80000300a00 */
        /* <DEDUP_REMOVED lines=9> */
[----:B------:R-:W2:Y:S04]  /*211a0*/  LDL.LU.64 R24, [R1+0x14c8] ;  /* 0x0014c80001187983 */ /* 0x000ea80000300a00 */
[----:B------:R0:W-:Y:S04]  /*211b0*/  STL.64 [R1+0x14a8], R14 ;  /* 0x0014a80e01007387 */ /* 0x0001e80000100a00 */
[----:B------:R1:W-:Y:S04]  /*211c0*/  STL.64 [R1+0x14a0], R12 ;  /* 0x0014a00c01007387 */ /* 0x0003e80000100a00 */
[----:B0-----:R-:W3:Y:S04]  /*211d0*/  LDL.64 R14, [R1+0x18] ;  /* 0x00001800010e7983 */ /* 0x001ee80000100a00 */
[----:B-1----:R-:W3:Y:S01]  /*211e0*/  LDL.64 R12, [R1+0x10] ;  /* 0x00001000010c7983 */ /* 0x002ee20000100a00 */
        /* <DEDUP_REMOVED lines=12> */
[----:B--2---:R-:W-:Y:S03]  /*212b0*/  HMMA.16816.F32 R24, R8, R20, R24 ;  /* 0x000000140818723c */ /* 0x004fe60000001818 */
[----:B------:R-:W2:-:S15]  /*212c0*/  LDL.LU.64 R20, [R1+0x14b0] ;  /* 0x0014b00001147983 */ /* 0x000e9e0000300a00 */
[----:B------:R-:W-:Y:S01]  /*212d0*/  NOP ;  /* 0x0000000000007918 */ /* 0x000fe20000000000 */
[----:B------:R0:W-:Y:S04]  /*212e0*/  STL.64 [R1+0x50], R24 ;  /* 0x0000501801007387 */ /* 0x0001e80000100a00 */
[----:B------:R1:W-:Y:S04]  /*212f0*/  STL.64 [R1+0x58], R26 ;  /* 0x0000581a01007387 */ /* 0x0003e80000100a00 */
[----:B0-----:R-:W2:Y:S04]  /*21300*/  LDL.LU R24, [R1+0x230] ;  /* 0x0002300001187983 */ /* 0x001ea80000300800 */
[----:B------:R-:W2:Y:S04]  /*21310*/  LDL.LU R25, [R1+0x234] ;  /* 0x0002340001197983 */ /* 0x000ea80000300800 */
[----:B-1----:R-:W2:Y:S04]  /*21320*/  LDL.LU R26, [R1+0x238] ;  /* 0x00023800011a7983 */ /* 0x002ea80000300800 */
[----:B------:R-:W2:Y:S04]  /*21330*/  LDL.LU R27, [R1+0x23c] ;  /* 0x00023c00011b7983 */ /* 0x000ea80000300800 */
[----:B------:R-:W-:Y:S04]  /*21340*/  STL.64 [R1+0x1488], R10 ;  /* 0x0014880a01007387 */ /* 0x000fe80000100a00 */
[----:B------:R0:W-:Y:S01]  /*21350*/  STL.64 [R1+0x1480], R8 ;  /* 0x0014800801007387 */ /* 0x0001e20000100a00 */
[----:B---3--:R-:W-:-:S02]  /*21360*/  IMAD.MOV.U32 R17, RZ, RZ, R14 ;  /* 0x000000ffff117224 */ /* 0x008fc400078e000e */
[----:B------:R-:W-:Y:S02]  /*21370*/  IMAD.MOV.U32 R16, RZ, RZ, R15 ;  /* 0x000000ffff107224 */ /* 0x000fe400078e000f */
[----:B------:R-:W-:Y:S01]  /*21380*/  IMAD.MOV.U32 R18, RZ, RZ, R13 ;  /* 0x000000ffff127224 */ /* 0x000fe200078e000d */
[----:B0-----:R-:W3:Y:S04]  /*21390*/  LDL.LU R8, [R1+0xa0] ;  /* 0x0000a00001087983 */ /* 0x001ee80000300800 */
[----:B------:R-:W3:Y:S04]  /*213a0*/  LDL.LU R9, [R1+0xa4] ;  /* 0x0000a40001097983 */ /* 0x000ee80000300800 */
[----:B------:R-:W3:Y:S04]  /*213b0*/  LDL.LU R10, [R1+0xa8] ;  /* 0x0000a800010a7983 */ /* 0x000ee80000300800 */
[----:B------:R-:W3:Y:S01]  /*213c0*/  LDL.LU R11, [R1+0xac] ;  /* 0x0000ac00010b7983 */ /* 0x000ee20000300800 */
[----:B--2---:R-:W-:-:S15]  /*213d0*/  HMMA.16816.F32 R24, R12, R20, R24 ;  /* 0x000000140c18723c */ /* 0x004fde0000001818 */
[----:B------:R-:W-:-:S04]  /*213e0*/  NOP ;  /* 0x0000000000007918 */ /* 0x000fc80000000000 */
[----:B------:R0:W-:Y:S04]  /*213f0*/  STL.64 [R1+0x110], R24 ;  /* 0x0001101801007387 */ /* 0x0001e80000100a00 */
[----:B------:R-:W-:Y:S04]  /*21400*/  STL.64 [R1+0x118], R26 ;  /* 0x0001181a01007387 */ /* 0x000fe80000100a00 */
[----:B------:R-:W2:Y:S01]  /*21410*/  LDL.LU.64 R14, [R1+0x14a8] ;  /* 0x0014a800010e7983 */ /* 0x000ea20000300a00 */
[----:B0-----:R-:W-:-:S03]  /*21420*/  IMAD.MOV.U32 R24, RZ, RZ, R12 ;  /* 0x000000ffff187224 */ /* 0x001fc600078e000c */
[----:B------:R-:W2:Y:S02]  /*21430*/  LDL.LU.64 R12, [R1+0x14a0] ;  /* 0x0014a000010c7983 */ /* 0x000ea40000300a00 */
[----:B--2---:R-:W-:-:S15]  /*21440*/  HMMA.16816.F32 R4, R12, R20, R4 ;  /* 0x000000140c04723c */ /* 0x004fde0000001804 */
[----:B------:R-:W-:-:S04]  /*21450*/  NOP ;  /* 0x0000000000007918 */ /* 0x000fc80000000000 */
[----:B------:R-:W-:Y:S04]  /*21460*/  STL.64 [R1+0x100], R4 ;  /* 0x0001000401007387 */ /* 0x000fe80000100a00 */
[----:B------:R0:W-:Y:S04]  /*21470*/  STL.64 [R1+0x108], R6 ;  /* 0x0001080601007387 */ /* 0x0001e80000100a00 */
[----:B0-----:R-:W3:Y:S04]  /*21480*/  LDL.LU.64 R6, [R1+0x1498] ;  /* 0x0014980001067983 */ /* 0x001ee80000300a00 */
[----:B------:R-:W3:Y:S01]  /*21490*/  LDL.LU.64 R4, [R1+0x1490] ;  /* 0x0014900001047983 */ /* 0x000ee20000300a00 */
[----:B------:R-:W-:-:S02]  /*214a0*/  IMAD.MOV.U32 R25, RZ, RZ, R20 ;  /* 0x000000ffff197224 */ /* 0x000fc400078e0014 */
[----:B------:R-:W-:Y:S01]  /*214b0*/  IMAD.MOV.U32 R2, RZ, RZ, R21 ;  /* 0x000000ffff027224 */ /* 0x000fe200078e0015 */
[----:B---3--:R-:W-:-:S15]  /*214c0*/  HMMA.16816.F32 R8, R4, R20, R8 ;  /* 0x000000140408723c */ /* 0x008fde0000001808 */
        /* <DEDUP_REMOVED lines=10> */
[----:B------:R-:W-:-:S07]  /*21570*/  IMAD.MOV.U32 R5, RZ, RZ, R2 ;  /* 0x000000ffff057224 */ /* 0x000fce00078e0002 */
[----:B--2---:R-:W-:Y:S01]  /*21580*/  HMMA.16816.F32 R20, R8, R4, R20 ;  /* 0x000000040814723c */ /* 0x004fe20000001814 */
[----:B------:R-:W0:-:S15]  /*21590*/  LDSM.16.M88.4 R4, [R0+UR6+0x8080] ;  /* 0x008080060004783b */ /* 0x000e1e0008000200 */
[----:B------:R-:W-:-:S03]  /*215a0*/  NOP ;  /* 0x0000000000007918 */ /* 0x000fc60000000000 */
[----:B------:R-:W-:Y:S04]  /*215b0*/  STL [R1+0xa0], R20 ;  /* 0x0000a01401007387 */ /* 0x000fe80000100800 */
[----:B------:R-:W-:Y:S04]  /*215c0*/  STL.64 [R1+0x1458], R10 ;  /* 0x0014580a01007387 */ /* 0x000fe80000100a00 */
[----:B------:R1:W-:Y:S02]  /*215d0*/  STL.64 [R1+0x1450], R8 ;  /* 0x0014500801007387 */ /* 0x0003e40000100a00 */
[----:B-1----:R-:W-:-:S02]  /*215e0*/  IMAD.MOV.U32 R8, RZ, RZ, R24 ;  /* 0x000000ffff087224 */ /* 0x002fc400078e0018 */
[----:B----4-:R-:W1:Y:S01]  /*215f0*/  LDSM.16.MT88.4 R24, [R19+UR6+0x27000] ;  /* 0x027000061318783b */ /* 0x010e620008004200 */
[----:B------:R-:W-:Y:S02]  /*21600*/  IMAD.MOV.U32 R9, RZ, RZ, R18 ;  /* 0x000000ffff097224 */ /* 0x000fe400078e0012 */
[----:B------:R-:W-:Y:S02]  /*21610*/  IMAD.MOV.U32 R10, RZ, RZ, R17 ;  /* 0x000000ffff0a7224 */ /* 0x000fe400078e0011 */
[----:B------:R-:W-:Y:S02]  /*21620*/  IMAD.MOV.U32 R11, RZ, RZ, R16 ;  /* 0x000000ffff0b7224 */ /* 0x000fe400078e0010 */
[----:B------:R-:W2:Y:S01]  /*21630*/  LDSM.16.MT88.4 R16, [R19+UR6+0x27080] ;  /* 0x027080061310783b */ /* 0x000ea20008004200 */
[----:B------:R-:W-:Y:S02]  /*21640*/  IMAD.MOV.U32 R29, RZ, RZ, R21 ;  /* 0x000000ffff1d7224 */ /* 0x000fe400078e0015 */
[----:B------:R-:W-:-:S02]  /*21650*/  IMAD.MOV.U32 R2, RZ, RZ, R23 ;  /* 0x000000ffff027224 */ /* 0x000fc400078e0017 */
[----:B0-----:R-:W-:Y:S01]  /*21660*/  IMAD.MOV.U32 R0, RZ, RZ, R7 ;  /* 0x000000ffff007224 */ /* 0x001fe200078e0007 */
[----:B------:R-:W-:Y:S04]  /*21670*/  STL [R1+0x13d0], R29 ;  /* 0x0013d01d01007387 */ /* 0x000fe80000100800 */
[----:B------:R0:W-:Y:S04]  /*21680*/  STL [R1+0x13cc], R2 ;  /* 0x0013cc0201007387 */ /* 0x0001e80000100800 */
[----:B------:R3:W-:Y:S01]  /*21690*/  STL [R1+0x38], R6 ;  /* 0x0000380601007387 */ /* 0x0007e20000100800 */
[----:B------:R-:W-:-:S03]  /*216a0*/  IMAD.MOV.U32 R20, RZ, RZ, R4 ;  /* 0x000000ffff147224 */ /* 0x000fc600078e0004 */
[----:B------:R-:W-:Y:S04]  /*216b0*/  STL [R1+0x1310], R0 ;  /* 0x0013100001007387 */ /* 0x000fe80000100800 */
[----:B------:R-:W4:Y:S01]  /*216c0*/  LDL.LU R4, [R1+0x1f0] ;  /* 0x0001f00001047983 */ /* 0x000f220000300800 */
[----:B0-----:R-:W-:-:S03]  /*216d0*/  IMAD.MOV.U32 R2, RZ, RZ, R5 ;  /* 0x000000ffff027224 */ /* 0x001fc600078e0005 */
[----:B-1----:R-:W-:Y:S04]  /*216e0*/  STL.64 [R1], R24 ;  /* 0x0000001801007387 */ /* 0x002fe80000100a00 */
[----:B------:R-:W-:Y:S04]  /*216f0*/  STL.64 [R1+0x8], R26 ;  /* 0x0000081a01007387 */ /* 0x000fe80000100a00 */
[----:B------:R-:W4:Y:S04]  /*21700*/  LDL.LU R5, [R1+0x1f4] ;  /* 0x0001f40001057983 */ /* 0x000f280000300800 */
[----:B---3--:R-:W4:Y:S04]  /*21710*/  LDL.LU R6, [R1+0x1f8] ;  /* 0x0001f80001067983 */ /* 0x008f280000300800 */
[----:B------:R-:W4:Y:S04]  /*21720*/  LDL.LU R7, [R1+0x1fc] ;  /* 0x0001fc0001077983 */ /* 0x000f280000300800 */
[----:B--2---:R0:W-:Y:S04]  /*21730*/  STL.64 [R1+0x1410], R18 ;  /* 0x0014101201007387 */ /* 0x0041e80000100a00 */
[----:B------:R1:W-:Y:S01]  /*21740*/  STL.64 [R1+0x1408], R16 ;  /* 0x0014081001007387 */ /* 0x0003e20000100a00 */
[----:B------:R-:W-:-:S03]  /*21750*/  IMAD.MOV.U32 R28, RZ, RZ, R22 ;  /* 0x000000ffff1c7224 */ /* 0x000fc600078e0016 */
[----:B------:R-:W-:Y:S04]  /*21760*/  LDSM.16.MT88.4 R24, [R3+UR6+0x27080] ;  /* 0x027080060318783b */ /* 0x000fe80008004200 */
[----:B0-----:R-:W2:Y:S01]  /*21770*/  LDL.LU.64 R18, [R1+0x28] ;  /* 0x0000280001127983 */ /* 0x001ea20000300a00 */
[----:B-1----:R-:W-:-:S03]  /*21780*/  IMAD.MOV.U32 R16, RZ, RZ, R20 ;  /* 0x000000ffff107224 */ /* 0x002fc600078e0014 */
[----:B------:R-:W0:Y:S04]  /*21790*/  LDSM.16.MT88.4 R20, [R3+UR6+0x27000] ;  /* 0x027000060314783b */ /* 0x000e280008004200 */
[----:B--2---:R-:W-:Y:S04]  /*217a0*/  STL.64 [R1+0x1438], R18 ;  /* 0x0014381201007387 */ /* 0x004fe80000100a00 */
[----:B0-----:R-:W-:Y:S04]  /*217b0*/  STL.64 [R1+0x1430], R22 ;  /* 0x0014301601007387 */ /* 0x001fe80000100a00 */
[----:B------:R0:W-:Y:S04]  /*217c0*/  STL.64 [R1+0x1428], R20 ;  /* 0x0014281401007387 */ /* 0x0001e80000100a00 */
[----:B0-----:R-:W2:Y:S04]  /*217d0*/  LDL.LU R20, [R1+0x280] ;  /* 0x0002800001147983 */ /* 0x001ea80000300800 */
[----:B------:R-:W2:Y:S04]  /*217e0*/  LDL.LU R21, [R1+0x284] ;  /* 0x0002840001157983 */ /* 0x000ea80000300800 */
[----:B------:R-:W2:Y:S04]  /*217f0*/  LDL.LU R22, [R1+0x288] ;  /* 0x0002880001167983 */ /* 0x000ea80000300800 */
[----:B------:R-:W2:Y:S01]  /*21800*/  LDL.LU R23, [R1+0x28c] ;  /* 0x00028c0001177983 */ /* 0x000ea20000300800 */
[----:B------:R-:W-:-:S03]  /*21810*/  IMAD.MOV.U32 R17, RZ, RZ, R2 ;  /* 0x000000ffff117224 */ /* 0x000fc600078e0002 */
[----:B------:R-:W-:Y:S04]  /*21820*/  STL.64 [R1+0x1400], R26 ;  /* 0x0014001a01007387 */ /* 0x000fe80000100a00 */
[----:B------:R-:W-:Y:S01]  /*21830*/  STL.64 [R1+0x13f8], R24 ;  /* 0x0013f81801007387 */ /* 0x000fe20000100a00 */
[----:B--2---:R-:W-:Y:S03]  /*21840*/  HMMA.16816.F32 R20, R8, R16, R20 ;  /* 0x000000100814723c */ /* 0x004fe60000001814 */
[----:B------:R-:W2:-:S15]  /*21850*/  LDL.LU R8, [R1+0x150] ;  /* 0x0001500001087983 */ /* 0x000e9e0000300800 */
[----:B------:R-:W-:Y:S01]  /*21860*/  NOP ;  /* 0x0000000000007918 */ /* 0x000fe20000000000 */
[----:B------:R0:W-:Y:S04]  /*21870*/  STL.64 [R1+0xf0], R20 ;  /* 0x0000f01401007387 */ /* 0x0001e80000100a00 */
[----:B------:R1:W-:Y:S04]  /*21880*/  STL.64 [R1+0xf8], R22 ;  /* 0x0000f81601007387 */ /* 0x0003e80000100a00 */
[----:B------:R-:W2:Y:S04]  /*21890*/  LDL.LU R9, [R1+0x154] ;  /* 0x0001540001097983 */ /* 0x000ea80000300800 */
[----:B------:R-:W2:Y:S04]  /*218a0*/  LDL.LU R10, [R1+0x158] ;  /* 0x00015800010a7983 */ /* 0x000ea80000300800 */
[----:B------:R-:W2:Y:S04]  /*218b0*/  LDL.LU R11, [R1+0x15c] ;  /* 0x00015c00010b7983 */ /* 0x000ea80000300800 */
[----:B0-----:R-:W3:Y:S04]  /*218c0*/  LDL.64 R20, [R1] ;  /* 0x0000000001147983 */ /* 0x001ee80000100a00 */
[----:B-1----:R-:W2:Y:S01]  /*218d0*/  LDL.64 R22, [R1+0x8] ;  /* 0x0000080001167983 */ /* 0x002ea20000100a00 */
[----:B----4-:R-:W-:Y:S03]  /*218e0*/  HMMA.16816.F32 R4, R12, R16, R4 ;  /* 0x000000100c04723c */ /* 0x010fe60000001804 */
[----:B--2---:R-:W-:Y:S04]  /*218f0*/  STL.64 [R1+0x1448], R22 ;  /* 0x0014481601007387 */ /* 0x004fe80000100a00 */
        /* <DEDUP_REMOVED lines=8> */
[----:B------:R-:W4:Y:S01]  /*21980*/  LDL.LU R27, [R1+0x6c] ;  /* 0x00006c00011b7983 */ /* 0x000f220000300800 */
[----:B------:R-:W-:-:S02]  /*21990*/  IMAD.MOV.U32 R0, RZ, RZ, R6 ;  /* 0x000000ffff007224 */ /* 0x000fc400078e0006 */
[----:B------:R-:W-:Y:S01]  /*219a0*/  IMAD.MOV.U32 R3, RZ, RZ, R7 ;  /* 0x000000ffff037224 */ /* 0x000fe200078e0007 */
[----:B----4-:R-:W-:Y:S04]  /*219b0*/  STL.64 [R1+0x1420], R26 ;  /* 0x0014201a01007387 */ /* 0x010fe80000100a00 */
[----:B---3--:R0:W-:Y:S04]  /*219c0*/  STL.64 [R1+0x1418], R24 ;  /* 0x0014181801007387 */ /* 0x0081e80000100a00 */
[----:B0-----:R-:W3:Y:S04]  /*219d0*/  LDL.LU R24, [R1+0x70] ;  /* 0x0000700001187983 */ /* 0x001ee80000300800 */
[----:B------:R-:W3:Y:S04]  /*219e0*/  LDL.LU R25, [R1+0x74] ;  /* 0x0000740001197983 */ /* 0x000ee80000300800 */
[----:B------:R-:W3:Y:S04]  /*219f0*/  LDL.LU R26, [R1+0x78] ;  /* 0x00007800011a7983 */ /* 0x000ee80000300800 */
[----:B------:R-:W3:Y:S04]  /*21a00*/  LDL.LU R27, [R1+0x7c] ;  /* 0x00007c00011b7983 */ /* 0x000ee80000300800 */
[----:B------:R0:W-:Y:S04]  /*21a10*/  STL.64 [R1+0xc0], R4 ;  /* 0x0000c00401007387 */ /* 0x0001e80000100a00 */
[----:B------:R-:W4:Y:S04]  /*21a20*/  LDL.LU.64 R6, [R1+0x1468] ;  /* 0x0014680001067983 */ /* 0x000f280000300a00 */
[----:B0-----:R-:W4:Y:S04]  /*21a30*/  LDL.LU.64 R4, [R1+0x1460] ;  /* 0x0014600001047983 */ /* 0x001f280000300a00 */
[----:B------:R-:W-:Y:S04]  /*21a40*/  STL.64 [R1+0x13e0], R14 ;  /* 0x0013e00e01007387 */ /* 0x000fe80000100a00 */
        /* <DEDUP_REMOVED lines=10> */
[----:B------:R-:W2:Y:S04]  /*21af0*/  LDL.LU R14, [R1+0x58] ;  /* 0x00005800010e7983 */ /* 0x000ea80000300800 */
[----:B------:R-:W2:Y:S04]  /*21b00*/  LDL.LU R15, [R1+0x5c] ;  /* 0x00005c00010f7983 */ /* 0x000ea80000300800 */
[----:B------:R-:W-:Y:S04]  /*21b10*/  STL [R1+0x13c8], R3 ;  /* 0x0013c80301007387 */ /* 0x000fe80000100800 */
[----:B------:R0:W-:Y:S04]  /*21b20*/  STL [R1+0x1338], R0 ;  /* 0x0013380001007387 */ /* 0x0001e80000100800 */
[----:B0-----:R-:W4:Y:S04]  /*21b30*/  LDL R0, [R1+0x368] ;  /* 0x0003680001007983 */ /* 0x001f280000100800 */
        /* <DEDUP_REMOVED lines=9> */
[----:B0-----:R-:W2:Y:S04]  /*21bd0*/  LDL.LU.64 R18, [R1+0x1438] ;  /* 0x0014380001127983 */ /* 0x001ea80000300a00 */
[----:B------:R-:W-:Y:S04]  /*21be0*/  STL.64 [R1+0x13c0], R10 ;  /* 0x0013c00a01007387 */ /* 0x000fe80000100a00 */
[----:B------:R0:W-:Y:S04]  /*21bf0*/  STL.64 [R1+0x13b8], R8 ;  /* 0x0013b80801007387 */ /* 0x0001e80000100a00 */
[----:B0-----:R-:W2:Y:S04]  /*21c00*/  LDL.LU R8, [R1+0x80] ;  /* 0x0000800001087983 */ /* 0x001ea80000300800 */
[----:B------:R-:W2:Y:S04]  /*21c10*/  LDL.LU R9, [R1+0x84] ;  /* 0x0000840001097983 */ /* 0x000ea80000300800 */
[----:B------:R-:W2:Y:S04]  /*21c20*/  LDL.LU R10, [R1+0x88] ;  /* 0x00008800010a7983 */ /* 0x000ea80000300800 */
[----:B------:R-:W2:Y:S02]  /*21c30*/  LDL.LU R11, [R1+0x8c] ;  /* 0x00008c00010b7983 */ /* 0x000ea40000300800 */
[----:B--2---:R-:W-:-:S15]  /*21c40*/  HMMA.16816.F32 R8, R20, R18, R8 ;  /* 0x000000121408723c */ /* 0x004fde0000001808 */
[----:B------:R-:W-:-:S04]  /*21c50*/  NOP ;  /* 0x0000000000007918 */ /* 0x000fc80000000000 */
[----:B------:R0:W-:Y:S04]  /*21c60*/  STL.64 [R1+0x790], R8 ;  /* 0x0007900801007387 */ /* 0x0001e80000100a00 */
[----:B------:R1:W-:Y:S01]  /*21c70*/  STL.64 [R1+0x798], R10 ;  /* 0x0007980a01007387 */ /* 0x0003e20000100a00 */
[----:B0-----:R-:W-:Y:S02]  /*21c80*/  IMAD.MOV.U32 R9, RZ, RZ, R22 ;  /* 0x000000ffff097224 */ /* 0x001fe400078e0016 */
[----:B------:R-:W-:Y:S02]  /*21c90*/  IMAD.MOV.U32 R8, RZ, RZ, R23 ;  /* 0x000000ffff087224 */ /* 0x000fe400078e0017 */
[----:B-1----:R-:W-:Y:S02]  /*21ca0*/  IMAD.MOV.U32 R11, RZ, RZ, R20 ;  /* 0x000000ffff0b7224 */ /* 0x002fe400078e0014 */
[----:B------:R-:W-:Y:S01]  /*21cb0*/  IMAD.MOV.U32 R10, RZ, RZ, R21 ;  /* 0x000000ffff0a7224 */ /* 0x000fe200078e0015 */
[----:B------:R-:W3:Y:S04]  /*21cc0*/  LDL.LU.64 R22, [R1+0x1430] ;  /* 0x0014300001167983 */ /* 0x000ee80000300a00 */
        /* <DEDUP_REMOVED lines=11> */
[----:B------:R0:W-:Y:S02]  /*21d80*/  STL.64 [R1+0x1388], R22 ;  /* 0x0013881601007387 */ /* 0x0001e40000100a00 */
[----:B0-----:R-:W-:-:S02]  /*21d90*/  IMAD.MOV.U32 R22, RZ, RZ, R3 ;  /* 0x000000ffff167224 */ /* 0x001fc400078e0003 */
[----:B------:R-:W-:Y:S01]  /*21da0*/  IMAD.MOV.U32 R23, RZ, RZ, R2 ;  /* 0x000000ffff177224 */ /* 0x000fe200078e0002 */
[----:B------:R-:W-:Y:S06]  /*21db0*/  STL.64 [R1+0x1380], R20 ;  /* 0x0013801401007387 */ /* 0x000fec0000100a00 */
        /* <DEDUP_REMOVED lines=13> */
[----:B------:R-:W2:Y:S04]  /*21e90*/  LDL.LU.64 R14, [R1+0x13f0] ;  /* 0x0013f000010e7983 */ /* 0x000ea80000300a00 */
[----:B------:R-:W2:Y:S04]  /*21ea0*/  LDL.LU.64 R12, [R1+0x13e8] ;  /* 0x0013e800010c7983 */ /* 0x000ea80000300a00 */
[----:B------:R-:W-:Y:S04]  /*21eb0*/  STL.64 [R1+0x1358], R26 ;  /* 0x0013581a01007387 */ /* 0x000fe80000100a00 */
[----:B------:R0:W-:Y:S04]  /*21ec0*/  STL.64 [R1+0x1350], R24 ;  /* 0x0013501801007387 */ /* 0x0001e80000100a00 */
[----:B------:R-:W-:Y:S04]  /*21ed0*/  STL.64 [R1+0x720], R20 ;  /* 0x0007201401007387 */ /* 0x000fe80000100a00 */
[----:B------:R-:W-:Y:S04]  /*21ee0*/  STL.64 [R1+0x728], R22 ;  /* 0x0007281601007387 */ /* 0x000fe80000100a00 */
[----:B0-----:R-:W2:Y:S04]  /*21ef0*/  LDL.64 R24, [R1+0x10] ;  /* 0x0000100001187983 */ /* 0x001ea80000100a00 */
[----:B------:R-:W2:Y:S04]  /*21f00*/  LDL.64 R26, [R1+0x18] ;  /* 0x00001800011a7983 */ /* 0x000ea80000100a00 */
[----:B----4-:R-:W0:Y:S04]  /*21f10*/  LDSM.16.M88.4 R20, [R0+UR6+0xc080] ;  /* 0x00c080060014783b */ /* 0x010e280008000200 */
[----:B0-----:R-:W-:Y:S01]  /*21f20*/  STL.64 [R1+0x28], R22 ;  /* 0x0000281601007387 */ /* 0x001fe20000100a00 */
[----:B--2---:R-:W-:-:S15]  /*21f30*/  HMMA.16816.F32 R12, R24, R20, R12 ;  /* 0x00000014180c723c */ /* 0x004fde000000180c */
[----:B------:R-:W-:-:S04]  /*21f40*/  NOP ;  /* 0x0000000000007918 */ /* 0x000fc80000000000 */
[----:B------:R-:W-:Y:S04]  /*21f50*/  STL.64 [R1+0x90], R12 ;  /* 0x0000900c01007387 */ /* 0x000fe80000100a00 */
[----:B------:R0:W-:Y:S04]  /*21f60*/  STL.64 [R1+0x98], R14 ;  /* 0x0000980e01007387 */ /* 0x0001e80000100a00 */
[----:B0-----:R-:W3:Y:S04]  /*21f70*/  LDL.LU.64 R14, [R1+0x13e0] ;  /* 0x0013e000010e7983 */ /* 0x001ee80000300a00 */
[----:B------:R-:W3:Y:S01]  /*21f80*/  LDL.LU.64 R12, [R1+0x13d8] ;  /* 0x0013d800010c7983 */ /* 0x000ee20000300a00 */
[----:B------:R-:W-:-:S02]  /*21f90*/  IMAD.MOV.U32 R29, RZ, RZ, R24 ;  /* 0x000000ffff1d7224 */ /* 0x000fc400078e0018 */
[----:B------:R-:W-:Y:S02]  /*21fa0*/  IMAD.MOV.U32 R2, RZ, RZ, R25 ;  /* 0x000000ffff027224 */ /* 0x000fe400078e0019 */
[----:B------:R-:W-:Y:S02]  /*21fb0*/  IMAD.MOV.U32 R3, RZ, RZ, R27 ;  /* 0x000000ffff037224 */ /* 0x000fe400078e001b */
[----:B---3--:R-:W-:-:S15]  /*21fc0*/  HMMA.16816.F32 R24, R12, R20, R16 ;  /* 0x000000140c18723c */ /* 0x008fde0000001810 */
[----:B------:R-:W-:-:S04]  /*21fd0*/  NOP ;  /* 0x0000000000007918 */ /* 0x000fc80000000000 */
[----:B------:R0:W-:Y:S04]  /*21fe0*/  STL.64 [R1+0x70], R24 ;  /* 0x0000701801007387 */ /* 0x0001e80000100a00 */
[----:B------:R1:W-:Y:S04]  /*21ff0*/  STL.64 [R1+0x78], R26 ;  /* 0x0000781a01007387 */ /* 0x0003e80000100a00 */
[----:B------:R-:W2:Y:S01]  /*22000*/  LDL.LU.64 R18, [R1+0x48] ;  /* 0x0000480001127983 */ /* 0x000ea20000300a00 */
[----:B------:R-:W-:Y:S02]  /*22010*/  IMAD.MOV.U32 R16, RZ, RZ, R20 ;  /* 0x000000ffff107224 */ /* 0x000fe400078e0014 */
[----:B------:R-:W-:-:S02]  /*22020*/  IMAD.MOV.U32 R17, RZ, RZ, R21 ;  /* 0x000000ffff117224 */ /* 0x000fc400078e0015 */
[----:B------:R-:W-:Y:S02]  /*22030*/  IMAD.MOV.U32 R22, RZ, RZ, R9 ;  /* 0x000000ffff167224 */ /* 0x000fe400078e0009 */
[----:B------:R-:W-:Y:S02]  /*22040*/  IMAD.MOV.U32 R23, RZ, RZ, R8 ;  /* 0x000000ffff177224 */ /* 0x000fe400078e0008 */
[----:B------:R-:W-:Y:S02]  /*22050*/  IMAD.MOV.U32 R20, RZ, RZ, R11 ;  /* 0x000000ffff147224 */ /* 0x000fe400078e000b */
[----:B------:R-:W-:Y:S01]  /*22060*/  IMAD.MOV.U32 R21, RZ, RZ, R10 ;  /* 0x000000ffff157224 */ /* 0x000fe200078e000a */
[----:B--2---:R-:W-:Y:S04]  /*22070*/  STL.64 [R1+0x13a0], R18 ;  /* 0x0013a01201007387 */ /* 0x004fe80000100a00 */
[----:B0-----:R-:W2:Y:S04]  /*22080*/  LDL.LU R24, [R1+0x100] ;  /* 0x0001000001187983 */ /* 0x001ea80000300800 */
[----:B------:R-:W2:Y:S04]  /*22090*/  LDL.LU R25, [R1+0x104] ;  /* 0x0001040001197983 */ /* 0x000ea80000300800 */
[----:B-1----:R-:W3:Y:S04]  /*220a0*/  LDL.LU R26, [R1+0x108] ;  /* 0x00010800011a7983 */ /* 0x002ee80000300800 */
[----:B------:R-:W3:Y:S04]  /*220b0*/  LDL.LU R27, [R1+0x10c] ;  /* 0x00010c00011b7983 */ /* 0x000ee80000300800 */
[----:B------:R-:W4:Y:S04]  /*220c0*/  LDL.LU R8, [R1+0x160] ;  /* 0x0001600001087983 */ /* 0x000f280000300800 */
[----:B------:R-:W4:Y:S04]  /*220d0*/  LDL.LU R9, [R1+0x164] ;  /* 0x0001640001097983 */ /* 0x000f280000300800 */
[----:B------:R-:W4:Y:S04]  /*220e0*/  LDL.LU R10, [R1+0x168] ;  /* 0x00016800010a7983 */ /* 0x000f280000300800 */
[----:B------:R-:W4:Y:S04]  /*220f0*/  LDL.LU R11, [R1+0x16c] ;  /* 0x00016c00010b7983 */ /* 0x000f280000300800 */
[----:B------:R-:W-:Y:S04]  /*22100*/  STL.64 [R1+0x13b0], R22 ;  /* 0x0013b01601007387 */ /* 0x000fe80000100a00 */
[----:B------:R0:W-:Y:S04]  /*22110*/  STL.64 [R1+0x13a8], R20 ;  /* 0x0013a81401007387 */ /* 0x0001e80000100a00 */
[----:B0-----:R-:W4:Y:S04]  /*22120*/  LDL.LU R20, [R1+0x120] ;  /* 0x0001200001147983 */ /* 0x001f280000300800 */
        /* <DEDUP_REMOVED lines=8> */
[----:B------:R-:W3:Y:S01]  /*221b0*/  LDL.LU R27, [R1+0xec] ;  /* 0x0000ec00011b7983 */ /* 0x000ee20000300800 */
[----:B----4-:R-:W-:Y:S03]  /*221c0*/  HMMA.16816.F32 R8, R4, R16, R8 ;  /* 0x000000100408723c */ /* 0x010fe60000001808 */
[----:B---3--:R-:W-:Y:S04]  /*221d0*/  STL.64 [R1+0x1398], R26 ;  /* 0x0013981a01007387 */ /* 0x008fe80000100a00 */
[----:B--2---:R0:W-:Y:S04]  /*221e0*/  STL.64 [R1+0x1390], R24 ;  /* 0x0013901801007387 */ /* 0x0041e80000100a00 */
[----:B0-----:R-:W2:Y:S04]  /*221f0*/  LDL.LU R24, [R1+0x110] ;  /* 0x0001100001187983 */ /* 0x001ea80000300800 */
[----:B------:R-:W2:Y:S04]  /*22200*/  LDL.LU R25, [R1+0x114] ;  /* 0x0001140001197983 */ /* 0x000ea80000300800 */
[----:B------:R-:W2:Y:S04]  /*22210*/  LDL.LU R26, [R1+0x118] ;  /* 0x00011800011a7983 */ /* 0x000ea80000300800 */
[----:B------:R-:W2:Y:S04]  /*22220*/  LDL.LU R27, [R1+0x11c] ;  /* 0x00011c00011b7983 */ /* 0x000ea80000300800 */
[----:B------:R-:W-:Y:S04]  /*22230*/  STL.64 [R1+0x1320], R14 ;  /* 0x0013200e01007387 */ /* 0x000fe80000100a00 */
[----:B------:R0:W-:Y:S02]  /*22240*/  STL.64 [R1+0x1318], R12 ;  /* 0x0013180c01007387 */ /* 0x0001e40000100a00 */
[----:B0-----:R-:W-:-:S02]  /*22250*/  IMAD.MOV.U32 R12, RZ, RZ, R29 ;  /* 0x000000ffff0c7224 */ /* 0x001fc400078e001d */
[----:B------:R-:W-:Y:S01]  /*22260*/  IMAD.MOV.U32 R13, RZ, RZ, R2 ;  /* 0x000000ffff0d7224 */ /* 0x000fe200078e0002 */
[----:B------:R-:W3:Y:S04]  /*22270*/  LDL.LU R29, [R1+0x13d0] ;  /* 0x0013d000011d7983 */ /* 0x000ee80000300800 */
[----:B------:R-:W4:Y:S04]  /*22280*/  LDL.LU R2, [R1+0x13cc] ;  /* 0x0013cc0001027983 */ /* 0x000f280000300800 */
[----:B------:R-:W2:Y:S01]  /*22290*/  LDL R14, [R1+0x18] ;  /* 0x00001800010e7983 */ /* 0x000ea20000100800 */
[----:B------:R-:W-:-:S03]  /*222a0*/  IMAD.MOV.U32 R15, RZ, RZ, R3 ;  /* 0x000000ffff0f7224 */ /* 0x000fc600078e0003 */
[----:B------:R-:W3:Y:S04]  /*222b0*/  LDL.LU R3, [R1+0x13c8] ;  /* 0x0013c80001037983 */ /* 0x000ee80000300800 */
[----:B--2---:R-:W-:Y:S04]  /*222c0*/  STL.64 [R1+0x1348], R14 ;  /* 0x0013480e01007387 */ /* 0x004fe80000100a00 */
[----:B------:R0:W-:Y:S04]  /*222d0*/  STL.64 [R1+0x1340], R12 ;  /* 0x0013400c01007387 */ /* 0x0001e80000100a00 */
[----:B0-----:R-:W2:Y:S04]  /*222e0*/  LDL.LU R12, [R1+0xa0] ;  /* 0x0000a000010c7983 */ /* 0x001ea80000300800 */
[----:B------:R-:W-:Y:S04]  /*222f0*/  STL.64 [R1+0x80], R8 ;  /* 0x0000800801007387 */ /* 0x000fe80000100a00 */
[----:B------:R0:W-:Y:S04]  /*22300*/  STL.64 [R1+0x88], R10 ;  /* 0x0000880a01007387 */ /* 0x0001e80000100a00 */
[----:B0-----:R-:W2:Y:S04]  /*22310*/  LDL.LU.64 R10, [R1+0x13c0] ;  /* 0x0013c000010a7983 */ /* 0x001ea80000300a00 */
[----:B------:R-:W2:Y:S04]  /*22320*/  LDL.LU.64 R8, [R1+0x13b8] ;  /* 0x0013b80001087983 */ /* 0x000ea80000300a00 */
[----:B------:R-:W-:Y:S04]  /*22330*/  STL.64 [R1+0x1330], R6 ;  /* 0x0013300601007387 */ /* 0x000fe80000100a00 */
[----:B------:R0:W-:Y:S01]  /*22340*/  STL.64 [R1+0x1328], R4 ;  /* 0x0013280401007387 */ /* 0x0001e20000100a00 */
[----:B---3--:R-:W-:-:S02]  /*22350*/  IMAD.MOV.U32 R13, RZ, RZ, R29 ;  /* 0x000000ffff0d7224 */ /* 0x008fc400078e001d */
[----:B------:R-:W-:Y:S01]  /*22360*/  IMAD.MOV.U32 R14, RZ, RZ, R28 ;  /* 0x000000ffff0e7224 */ /* 0x000fe200078e001c */
[----:B0-----:R-:W3:Y:S04]  /*22370*/  LDL.LU R4, [R1+0x2e0] ;  /* 0x0002e00001047983 */ /* 0x001ee80000300800 */
[----:B------:R-:W3:Y:S04]  /*22380*/  LDL.LU R5, [R1+0x2e4] ;  /* 0x0002e40001057983 */ /* 0x000ee80000300800 */
[----:B------:R-:W3:Y:S04]  /*22390*/  LDL.LU R6, [R1+0x2e8] ;  /* 0x0002e80001067983 */ /* 0x000ee80000300800 */
[----:B------:R-:W3:Y:S01]  /*223a0*/  LDL.LU R7, [R1+0x2ec] ;  /* 0x0002ec0001077983 */ /* 0x000ee20000300800 */
[----:B--2---:R-:W-:Y:S03]  /*223b0*/  HMMA.16816.F32 R16, R8, R16, R20 ;  /* 0x000000100810723c */ /* 0x004fe60000001814 */
[----:B------:R-:W2:Y:S04]  /*223c0*/  LDL.LU.64 R22, [R1+0x13b0] ;  /* 0x0013b00001167983 */ /* 0x000ea80000300a00 */
[----:B------:R-:W2:-:S12]  /*223d0*/  LDL.LU.64 R20, [R1+0x13a8] ;  /* 0x0013a80001147983 */ /* 0x000e980000300a00 */
[----:B------:R-:W-:Y:S01]  /*223e0*/  IMAD.MOV.U32 R28, RZ, RZ, R18 ;  /* 0x000000ffff1c7224 */ /* 0x000fe200078e0012 */
[----:B------:R-:W-:Y:S01]  /*223f0*/  STL [R1+0x60], R16 ;  /* 0x0000601001007387 */ /* 0x000fe20000100800 */
[----:B------:R-:W-:-:S03]  /*22400*/  IMAD.MOV.U32 R29, RZ, RZ, R19 ;  /* 0x000000ffff1d7224 */ /* 0x000fc600078e0013 */
[----:B------:R-:W2:Y:S01]  /*22410*/  LDL.LU.64 R18, [R1+0x13a0] ;  /* 0x0013a00001127983 */ /* 0x000ea20000300a00 */
[----:B----4-:R-:W-:Y:S02]  /*22420*/  IMAD.MOV.U32 R15, RZ, RZ, R2 ;  /* 0x000000ffff0f7224 */ /* 0x010fe400078e0002 */
[----:B------:R-:W-:Y:S01]  /*22430*/  IMAD.MOV.U32 R2, RZ, RZ, R17 ;  /* 0x000000ffff027224 */ /* 0x000fe200078e0011 */
[----:B------:R-:W-:Y:S04]  /*22440*/  STL [R1+0x1274], R29 ;  /* 0x0012741d01007387 */ /* 0x000fe80000100800 */
[----:B------:R-:W-:Y:S04]  /*22450*/  STL [R1+0x1270], R28 ;  /* 0x0012701c01007387 */ /* 0x000fe80000100800 */
[----:B------:R-:W-:Y:S01]  /*22460*/  STL [R1+0x126c], R2 ;  /* 0x00126c0201007387 */ /* 0x000fe20000100800 */
[----:B--2---:R-:W-:Y:S03]  /*22470*/  HMMA.16816.F32 R20, R20, R18, R24 ;  /* 0x000000121414723c */ /* 0x004fe60000001818 */
[----:B------:R-:W2:Y:S04]  /*22480*/  LDL.LU.64 R26, [R1+0x1398] ;  /* 0x00139800011a7983 */ /* 0x000ea80000300a00 */
[----:B------:R-:W2:-:S12]  /*22490*/  LDL.LU.64 R24, [R1+0x1390] ;  /* 0x0013900001187983 */ /* 0x000e980000300a00 */
[----:B------:R-:W-:Y:S04]  /*224a0*/  STL.64 [R1+0x770], R20 ;  /* 0x0007701401007387 */ /* 0x000fe80000100a00 */
[----:B------:R0:W-:Y:S04]  /*224b0*/  STL.64 [R1+0x778], R22 ;  /* 0x0007781601007387 */ /* 0x0001e80000100a00 */
[----:B0-----:R-:W2:Y:S04]  /*224c0*/  LDL.LU.64 R22, [R1+0x1388] ;  /* 0x0013880001167983 */ /* 0x001ea80000300a00 */
[----:B------:R-:W2:Y:S01]  /*224d0*/  LDL.LU.64 R20, [R1+0x1380] ;  /* 0x0013800001147983 */ /* 0x000ea20000300a00 */
[----:B------:R-:W-:-:S02]  /*224e0*/  IMAD.MOV.U32 R28, RZ, RZ, R18 ;  /* 0x000000ffff1c7224 */ /* 0x000fc400078e0012 */
[----:B------:R-:W-:Y:S01]  /*224f0*/  IMAD.MOV.U32 R2, RZ, RZ, R19 ;  /* 0x000000ffff027224 */ /* 0x000fe200078e0013 */
        /* <DEDUP_REMOVED lines=24> */
[----:B--2---:R-:W-:Y:S03]  /*22680*/  HMMA.16816.F32 R20, R24, R22, R12 ;  /* 0x000000161814723c */ /* 0x004fe6000000180c */
[----:B------:R-:W3:Y:S04]  /*22690*/  LDL.LU.64 R14, [R1+0x1348] ;  /* 0x00134800010e7983 */ /* 0x000ee80000300a00 */
[----:B------:R-:W3:Y:S04]  /*226a0*/  LDL.LU.64 R12, [R1+0x1340] ;  /* 0x00134000010c7983 */ /* 0x000ee80000300a00 */
[----:B------:R-:W-:Y:S04]  /*226b0*/  STL.64 [R1+0x12b8], R26 ;  /* 0x0012b81a01007387 */ /* 0x000fe80000100a00 */
[----:B------:R0:W-:Y:S04]  /*226c0*/  STL.64 [R1+0x12b0], R24 ;  /* 0x0012b01801007387 */ /* 0x0001e80000100a00 */
[----:B------:R-:W-:Y:S04]  /*226d0*/  STL.64 [R1+0x6e0], R20 ;  /* 0x0006e01401007387 */ /* 0x000fe80000100a00 */
[----:B------:R-:W-:Y:S04]  /*226e0*/  STL.64 [R1+0x6e8], R22 ;  /* 0x0006e81601007387 */ /* 0x000fe80000100a00 */
[----:B------:R1:W2:Y:S04]  /*226f0*/  LDSM.16.M88.4 R20, [R0+UR6+0x10080] ;  /* 0x010080060014783b */ /* 0x0002a80008000200 */
[----:B0-----:R-:W4:Y:S04]  /*22700*/  LDL.LU R24, [R1+0x270] ;  /* 0x0002700001187983 */ /* 0x001f280000300800 */
[----:B------:R-:W4:Y:S04]  /*22710*/  LDL.LU R25, [R1+0x274] ;  /* 0x0002740001197983 */ /* 0x000f280000300800 */
[----:B------:R-:W4:Y:S04]  /*22720*/  LDL.LU R26, [R1+0x278] ;  /* 0x00027800011a7983 */ /* 0x000f280000300800 */
[----:B------:R-:W4:Y:S04]  /*22730*/  LDL.LU R27, [R1+0x27c] ;  /* 0x00027c00011b7983 */ /* 0x000f280000300800 */
[----:B-1----:R-:W4:Y:S04]  /*22740*/  LDL.LU R0, [R1+0x1338] ;  /* 0x0013380001007983 */ /* 0x002f280000300800 */
[----:B--2---:R-:W-:Y:S01]  /*22750*/  STL.64 [R1+0x58], R22 ;  /* 0x0000581601007387 */ /* 0x004fe20000100a00 */
[----:B---3--:R-:W-:Y:S03]  /*22760*/  HMMA.16816.F32 R12, R12, R20, R4 ;  /* 0x000000140c0c723c */ /* 0x008fe60000001804 */
[----:B------:R-:W2:Y:S04]  /*22770*/  LDL.LU.64 R6, [R1+0x1330] ;  /* 0x0013300001067983 */ /* 0x000ea80000300a00 */
[----:B------:R-:W2:-:S12]  /*22780*/  LDL.LU.64 R4, [R1+0x1328] ;  /* 0x0013280001047983 */ /* 0x000e980000300a00 */
[----:B------:R-:W-:Y:S04]  /*22790*/  STL.64 [R1+0x120], R12 ;  /* 0x0001200c01007387 */ /* 0x000fe80000100a00 */
[----:B------:R0:W-:Y:S04]  /*227a0*/  STL.64 [R1+0x128], R14 ;  /* 0x0001280e01007387 */ /* 0x0001e80000100a00 */
[----:B0-----:R-:W4:Y:S04]  /*227b0*/  LDL.LU.64 R14, [R1+0x1320] ;  /* 0x00132000010e7983 */ /* 0x001f280000300a00 */
[----:B------:R-:W4:Y:S01]  /*227c0*/  LDL.LU.64 R12, [R1+0x1318] ;  /* 0x00131800010c7983 */ /* 0x000f220000300a00 */
[----:B------:R-:W-:Y:S01]  /*227d0*/  IMAD.MOV.U32 R2, RZ, RZ, R21 ;  /* 0x000000ffff027224 */ /* 0x000fe200078e0015 */
[----:B----4-:R-:W-:-:S15]  /*227e0*/  HMMA.16816.F32 R24, R12, R20, R24 ;  /* 0x000000140c18723c */ /* 0x010fde0000001818 */
[----:B------:R-:W-:-:S04]  /*227f0*/  NOP ;  /* 0x0000000000007918 */ /* 0x000fc80000000000 */
[----:B------:R0:W-:Y:S04]  /*22800*/  STL.64 [R1+0x100], R24 ;  /* 0x0001001801007387 */ /* 0x0001e80000100a00 */
[----:B------:R-:W-:Y:S04]  /*22810*/  STL.64 [R1+0x108], R26 ;  /* 0x0001081a01007387 */ /* 0x000fe80000100a00 */
[----:B------:R-:W3:Y:S01]  /*22820*/  LDL.64 R22, [R1+0x8] ;  /* 0x0000080001167983 */ /* 0x000ee20000100a00 */
[----:B0-----:R-:W-:-:S03]  /*22830*/  IMAD.MOV.U32 R24, RZ, RZ, R20 ;  /* 0x000000ffff187224 */ /* 0x001fc600078e0014 */
[----:B------:R-:W4:Y:S04]  /*22840*/  LDL.64 R20, [R1] ;  /* 0x0000000001147983 */ /* 0x000f280000100a00 */
[----:B---3--:R-:W-:Y:S04]  /*22850*/  STL.64 [R1+0x12f8], R22 ;  /* 0x0012f81601007387 */ /* 0x008fe80000100a00 */
[----:B----4-:R0:W-:Y:S04]  /*22860*/  STL.64 [R1+0x12f0], R20 ;  /* 0x0012f01401007387 */ /* 0x0101e80000100a00 */
[----:B------:R-:W-:Y:S04]  /*22870*/  STL.64 [R1+0x1288], R14 ;  /* 0x0012880e01007387 */ /* 0x000fe80000100a00 */
[----:B------:R2:W-:Y:S01]  /*22880*/  STL.64 [R1+0x1280], R12 ;  /* 0x0012800c01007387 */ /* 0x0005e20000100a00 */
[----:B0-----:R-:W-:-:S02]  /*22890*/  IMAD.MOV.U32 R20, RZ, RZ, R24 ;  /* 0x000000ffff147224 */ /* 0x001fc400078e0018 */
[----:B------:R-:W-:-:S07]  /*228a0*/  IMAD.MOV.U32 R21, RZ, RZ, R2 ;  /* 0x000000ffff157224 */ /* 0x000fce00078e0002 */
[----:B--2---:R-:W-:Y:S01]  /*228b0*/  HMMA.16816.F32 R12, R4, R20, R16 ;  /* 0x00000014040c723c */ /* 0x004fe20000001810 */
[----:B------:R-:W2:-:S15]  /*228c0*/  LDL.LU R16, [R1+0xd0] ;  /* 0x0000d00001107983 */ /* 0x000e9e0000300800 */
[----:B------:R-:W-:-:S03]  /*228d0*/  NOP ;  /* 0x0000000000007918 */ /* 0x000fc60000000000 */
[----:B------:R-:W-:Y:S04]  /*228e0*/  STL.64 [R1+0x110], R12 ;  /* 0x0001100c01007387 */ /* 0x000fe80000100a00 */
[----:B------:R-:W-:Y:S04]  /*228f0*/  STL.64 [R1+0x118], R14 ;  /* 0x0001180e01007387 */ /* 0x000fe80000100a00 */
        /* <DEDUP_REMOVED lines=16> */
[----:B------:R-:W3:Y:S04]  /*22a00*/  LDL.LU R24, [R1+0xc0] ;  /* 0x0000c00001187983 */ /* 0x000ee80000300800 */
[----:B------:R-:W3:Y:S04]  /*22a10*/  LDL.LU R25, [R1+0xc4] ;  /* 0x0000c40001197983 */ /* 0x000ee80000300800 */
[----:B------:R-:W4:Y:S04]  /*22a20*/  LDL.LU R0, [R1+0x1310] ;  /* 0x0013100001007983 */ /* 0x000f280000300800 */
[----:B------:R-:W3:Y:S04]  /*22a30*/  LDL.LU R12, [R1+0x300] ;  /* 0x00030000010c7983 */ /* 0x000ee80000300800 */
[----:B------:R-:W3:Y:S04]  /*22a40*/  LDL.LU R13, [R1+0x304] ;  /* 0x00030400010d7983 */ /* 0x000ee80000300800 */
[----:B------:R-:W3:Y:S04]  /*22a50*/  LDL.LU R14, [R1+0x308] ;  /* 0x00030800010e7983 */ /* 0x000ee80000300800 */
[----:B------:R-:W3:Y:S01]  /*22a60*/  LDL.LU R15, [R1+0x30c] ;  /* 0x00030c00010f7983 */ /* 0x000ee20000300800 */
[----:B------:R-:W-:Y:S01]  /*22a70*/  IMAD.MOV.U32 R27, RZ, RZ, R3 ;  /* 0x000000ffff1b7224 */ /* 0x000fe200078e0003 */
[----:B--2---:R-:W-:Y:S02]  /*22a80*/  HMMA.16816.F32 R20, R8, R20, R16 ;  /* 0x000000140814723c */ /* 0x004fe40000001810 */
[----:B---3--:R0:W-:Y:S04]  /*22a90*/  STL.64 [R1+0x1298], R14 ;  /* 0x0012980e01007387 */ /* 0x0081e80000100a00 */
[----:B------:R-:W-:Y:S04]  /*22aa0*/  STL.64 [R1+0x1290], R12 ;  /* 0x0012900c01007387 */ /* 0x000fe80000100a00 */
[----:B0-----:R-:W2:Y:S04]  /*22ab0*/  LDL.LU R14, [R1+0x38] ;  /* 0x00003800010e7983 */ /* 0x001ea80000300800 */
[----:B------:R-:W-:Y:S04]  /*22ac0*/  STL [R1+0x1278], R7 ;  /* 0x0012780701007387 */ /* 0x000fe80000100800 */
[----:B------:R-:W2:Y:S01]  /*22ad0*/  LDL.LU.64 R18, [R1+0x1308] ;  /* 0x0013080001127983 */ /* 0x000ea20000300a00 */
[----:B----4-:R-:W-:-:S03]  /*22ae0*/  IMAD.MOV.U32 R15, RZ, RZ, R0 ;  /* 0x000000ffff0f7224 */ /* 0x010fc600078e0000 */
[----:B------:R-:W2:Y:S01]  /*22af0*/  LDL.LU.64 R16, [R1+0x1300] ;  /* 0x0013000001107983 */ /* 0x000ea20000300a00 */
[----:B------:R-:W-:-:S03]  /*22b00*/  IMAD.MOV.U32 R3, RZ, RZ, R22 ;  /* 0x000000ffff037224 */ /* 0x000fc600078e0016 */
[----:B------:R0:W-:Y:S01]  /*22b10*/  STL.64 [R1+0xe0], R20 ;  /* 0x0000e01401007387 */ /* 0x0001e20000100a00 */
[----:B------:R-:W-:-:S03]  /*22b20*/  IMAD.MOV.U32 R0, RZ, RZ, R23 ;  /* 0x000000ffff007224 */ /* 0x000fc600078e0017 */
[----:B------:R-:W2:Y:S04]  /*22b30*/  LDL.LU.64 R22, [R1+0x12f8] ;  /* 0x0012f80001167983 */ /* 0x000ea80000300a00 */
[----:B0-----:R-:W2:Y:S04]  /*22b40*/  LDL.LU.64 R20, [R1+0x12f0] ;  /* 0x0012f00001147983 */ /* 0x001ea80000300a00 */
[----:B------:R-:W-:Y:S04]  /*22b50*/  STL.64 [R1+0x12a8], R10 ;  /* 0x0012a80a01007387 */ /* 0x000fe80000100a00 */
[----:B------:R0:W-:Y:S04]  /*22b60*/  STL.64 [R1+0x12a0], R8 ;  /* 0x0012a00801007387 */ /* 0x0001e80000100a00 */
[----:B0-----:R-:W3:Y:S04]  /*22b70*/  LDL.LU R8, [R1+0xb0] ;  /* 0x0000b00001087983 */ /* 0x001ee80000300800 */
[----:B------:R-:W3:Y:S04]  /*22b80*/  LDL.LU R9, [R1+0xb4] ;  /* 0x0000b40001097983 */ /* 0x000ee80000300800 */
[----:B------:R-:W3:Y:S04]  /*22b90*/  LDL.LU R10, [R1+0xb8] ;  /* 0x0000b800010a7983 */ /* 0x000ee80000300800 */
[----:B------:R-:W3:Y:S04]  /*22ba0*/  LDL.LU R11, [R1+0xbc] ;  /* 0x0000bc00010b7983 */ /* 0x000ee80000300800 */
[----:B------:R0:W-:Y:S04]  /*22bb0*/  STL [R1+0x10d4], R0 ;  /* 0x0010d40001007387 */ /* 0x0001e80000100800 */
[----:B0-----:R-:W4:Y:S04]  /*22bc0*/  LDL R0, [R1+0x368] ;  /* 0x0003680001007983 */ /* 0x001f280000100800 */
[----:B------:R-:W-:Y:S01]  /*22bd0*/  STL [R1+0x10d0], R3 ;  /* 0x0010d00301007387 */ /* 0x000fe20000100800 */
[----:B--2---:R-:W-:Y:S01]  /*22be0*/  HMMA.16816.F32 R16, R20, R14, R16 ;  /* 0x0000000e1410723c */ /* 0x004fe20000001810 */
[----:B------:R-:W-:-:S02]  /*22bf0*/  IMAD.MOV.U32 R28, RZ, RZ, R22 ;  /* 0x000000ffff1c7224 */ /* 0x000fc400078e0016 */
[----:B------:R-:W-:Y:S02]  /*22c00*/  IMAD.MOV.U32 R2, RZ, RZ, R23 ;  /* 0x000000ffff027224 */ /* 0x000fe400078e0017 */
[----:B------:R-:W-:Y:S02]  /*22c10*/  IMAD.MOV.U32 R7, RZ, RZ, R20 ;  /* 0x000000ffff077224 */ /* 0x000fe400078e0014 */
[----:B------:R-:W-:-:S12]  /*22c20*/  IMAD.MOV.U32 R29, RZ, RZ, R21 ;  /* 0x000000ffff1d7224 */ /* 0x000fd800078e0015 */
[----:B------:R-:W-:Y:S04]  /*22c30*/  STL.64 [R1+0x740], R16 ;  /* 0x0007401001007387 */ /* 0x000fe80000100a00 */
[----:B------:R0:W-:Y:S04]  /*22c40*/  STL.64 [R1+0x748], R18 ;  /* 0x0007481201007387 */ /* 0x0001e80000100a00 */
[----:B0-----:R-:W2:Y:S04]  /*22c50*/  LDL.LU.64 R18, [R1+0x12e8] ;  /* 0x0012e80001127983 */ /* 0x001ea80000300a00 */
[----:B------:R-:W2:Y:S04]  /*22c60*/  LDL.LU.64 R16, [R1+0x12e0] ;  /* 0x0012e00001107983 */ /* 0x000ea80000300a00 */
[----:B------:R-:W2:Y:S04]  /*22c70*/  LDL.LU.64 R22, [R1+0x12d8] ;  /* 0x0012d80001167983 */ /* 0x000ea80000300a00 */
        /* <DEDUP_REMOVED lines=18> */
[----:B------:R-:W3:Y:S04]  /*22da0*/  LDL.LU.64 R24, [R1+0x12b0] ;  /* 0x0012b00001187983 */ /* 0x000ee80000300a00 */
[----:B------:R0:W-:Y:S04]  /*22db0*/  STL.64 [R1+0x1228], R18 ;  /* 0x0012281201007387 */ /* 0x0001e80000100a00 */
[----:B------:R1:W-:Y:S04]  /*22dc0*/  STL.64 [R1+0x1220], R16 ;  /* 0x0012201001007387 */ /* 0x0003e80000100a00 */
[----:B0-----:R-:W2:Y:S04]  /*22dd0*/  LDL R18, [R1+0x18] ;  /* 0x0000180001127983 */ /* 0x001ea80000100800 */
[----:B-1----:R-:W2:Y:S04]  /*22de0*/  LDL R16, [R1+0x10] ;  /* 0x0000100001107983 */ /* 0x002ea80000100800 */
[----:B------:R-:W2:Y:S04]  /*22df0*/  LDL R17, [R1+0x14] ;  /* 0x0000140001117983 */ /* 0x000ea80000100800 */
[----:B------:R-:W2:Y:S01]  /*22e00*/  LDL R19, [R1+0x1c] ;  /* 0x00001c0001137983 */ /* 0x000ea20000100800 */
[----:B---3--:R-:W-:Y:S03]  /*22e10*/  HMMA.16816.F32 R12, R24, R14, R8 ;  /* 0x0000000e180c723c */ /* 0x008fe60000001808 */
[----:B------:R-:W3:Y:S04]  /*22e20*/  LDL.LU.64 R10, [R1+0x12a8] ;  /* 0x0012a800010a7983 */ /* 0x000ee80000300a00 */
[----:B------:R-:W3:-:S12]  /*22e30*/  LDL.LU.64 R8, [R1+0x12a0] ;  /* 0x0012a00001087983 */ /* 0x000ed80000300a00 */
[----:B------:R-:W-:Y:S04]  /*22e40*/  STL.64 [R1+0x690], R12 ;  /* 0x0006900c01007387 */ /* 0x000fe80000100a00 */
[----:B------:R0:W-:Y:S04]  /*22e50*/  STL.64 [R1+0x698], R14 ;  /* 0x0006980e01007387 */ /* 0x0001e80000100a00 */
[----:B0-----:R-:W2:Y:S04]  /*22e60*/  LDL.LU.64 R14, [R1+0x1298] ;  /* 0x00129800010e7983 */ /* 0x001ea80000300a00 */
[----:B------:R-:W2:Y:S04]  /*22e70*/  LDL.LU.64 R12, [R1+0x1290] ;  /* 0x00129000010c7983 */ /* 0x000ea80000300a00 */
[----:B------:R-:W-:Y:S04]  /*22e80*/  STL.64 [R1+0x1218], R26 ;  /* 0x0012181a01007387 */ /* 0x000fe80000100a00 */
[----:B------:R-:W-:Y:S04]  /*22e90*/  STL.64 [R1+0x1210], R24 ;  /* 0x0012101801007387 */ /* 0x000fe80000100a00 */
[----:B----4-:R-:W0:Y:S04]  /*22ea0*/  LDSM.16.M88.4 R24, [R0+UR6+0x14080] ;  /* 0x014080060018783b */ /* 0x010e280008000200 */
[----:B0-----:R-:W-:Y:S01]  /*22eb0*/  STL.64 [R1+0x48], R26 ;  /* 0x0000481a01007387 */ /* 0x001fe20000100a00 */
[----:B--2---:R-:W-:Y:S03]  /*22ec0*/  HMMA.16816.F32 R16, R16, R24, R12 ;  /* 0x000000181010723c */ /* 0x004fe6000000180c */
[----:B------:R-:W2:Y:S04]  /*22ed0*/  LDL.LU.64 R14, [R1+0x1288] ;  /* 0x00128800010e7983 */ /* 0x000ea80000300a00 */
[----:B------:R-:W2:-:S12]  /*22ee0*/  LDL.LU.64 R12, [R1+0x1280] ;  /* 0x00128000010c7983 */ /* 0x000e980000300a00 */
[----:B------:R-:W-:Y:S04]  /*22ef0*/  STL.64 [R1+0xd0], R16 ;  /* 0x0000d01001007387 */ /* 0x000fe80000100a00 */
[----:B------:R2:W-:Y:S02]  /*22f00*/  STL.64 [R1+0xd8], R18 ;  /* 0x0000d81201007387 */ /* 0x0005e40000100a00 */
[----:B--2---:R-:W-:-:S15]  /*22f10*/  HMMA.16816.F32 R16, R12, R24, R20 ;  /* 0x000000180c10723c */ /* 0x004fde0000001814 */
[----:B------:R-:W-:-:S04]  /*22f20*/  NOP ;  /* 0x0000000000007918 */ /* 0x000fc80000000000 */
[----:B------:R0:W-:Y:S04]  /*22f30*/  STL [R1+0xb0], R16 ;  /* 0x0000b01001007387 */ /* 0x0001e80000100800 */
[----:B------:R1:W-:Y:S01]  /*22f40*/  STL [R1+0xbc], R19 ;  /* 0x0000bc1301007387 */ /* 0x0003e20000100800 */
[----:B------:R-:W-:Y:S02]  /*22f50*/  IMAD.MOV.U32 R0, RZ, RZ, R17 ;  /* 0x000000ffff007224 */ /* 0x000fe400078e0011 */
[----:B------:R-:W-:Y:S01]  /*22f60*/  IMAD.MOV.U32 R3, RZ, RZ, R18 ;  /* 0x000000ffff037224 */ /* 0x000fe200078e0012 */
[----:B0-----:R-:W2:Y:S04]  /*22f70*/  LDL.LU R16, [R1+0x80] ;  /* 0x0000800001107983 */ /* 0x001ea80000300800 */
[----:B------:R-:W2:Y:S04]  /*22f80*/  LDL.LU R17, [R1+0x84] ;  /* 0x0000840001117983 */ /* 0x000ea80000300800 */
[----:B------:R-:W4:Y:S04]  /*22f90*/  LDL.LU R18, [R1+0x88] ;  /* 0x0000880001127983 */ /* 0x000f280000300800 */
[----:B-1----:R-:W4:Y:S01]  /*22fa0*/  LDL.LU R19, [R1+0x8c] ;  /* 0x00008c0001137983 */ /* 0x002f220000300800 */
[----:B------:R-:W-:-:S02]  /*22fb0*/  IMAD.MOV.U32 R20, RZ, RZ, R7 ;  /* 0x000000ffff147224 */ /* 0x000fc400078e0007 */
[----:B------:R-:W-:Y:S02]  /*22fc0*/  IMAD.MOV.U32 R22, RZ, RZ, R28 ;  /* 0x000000ffff167224 */ /* 0x000fe400078e001c */
[----:B------:R-:W-:Y:S02]  /*22fd0*/  IMAD.MOV.U32 R23, RZ, RZ, R2 ;  /* 0x000000ffff177224 */ /* 0x000fe400078e0002 */
[----:B------:R-:W-:Y:S01]  /*22fe0*/  IMAD.MOV.U32 R21, RZ, RZ, R29 ;  /* 0x000000ffff157224 */ /* 0x000fe200078e001d */
[----:B----4-:R-:W-:Y:S04]  /*22ff0*/  STL.64 [R1+0x1248], R18 ;  /* 0x0012481201007387 */ /* 0x010fe80000100a00 */
[----:B--2---:R-:W-:Y:S04]  /*23000*/  STL.64 [R1+0x1240], R16 ;  /* 0x0012401001007387 */ /* 0x004fe80000100a00 */
[----:B------:R-:W2:Y:S04]  /*23010*/  LDL.LU R7, [R1+0x1278] ;  /* 0x0012780001077983 */ /* 0x000ea80000300800 */
[----:B------:R-:W4:Y:S04]  /*23020*/  LDL.LU R29, [R1+0x1274] ;  /* 0x00127400011d7983 */ /* 0x000f280000300800 */
[----:B------:R-:W2:Y:S04]  /*23030*/  LDL.LU R28, [R1+0x1270] ;  /* 0x00127000011c7983 */ /* 0x000ea80000300800 */
[----:B------:R-:W2:Y:S04]  /*23040*/  LDL.LU R2, [R1+0x126c] ;  /* 0x00126c0001027983 */ /* 0x000ea80000300800 */
[----:B------:R-:W-:Y:S04]  /*23050*/  STL.64 [R1+0x1258], R22 ;  /* 0x0012581601007387 */ /* 0x000fe80000100a00 */
[----:B------:R0:W-:Y:S04]  /*23060*/  STL.64 [R1+0x1250], R20 ;  /* 0x0012501401007387 */ /* 0x0001e80000100a00 */
[----:B0-----:R-:W3:Y:S04]  /*23070*/  LDL.LU R20, [R1+0x140] ;  /* 0x0001400001147983 */ /* 0x001ee80000300800 */
[----:B------:R-:W3:Y:S04]  /*23080*/  LDL.LU R21, [R1+0x144] ;  /* 0x0001440001157983 */ /* 0x000ee80000300800 */
[----:B------:R-:W3:Y:S04]  /*23090*/  LDL.LU R22, [R1+0x148] ;  /* 0x0001480001167983 */ /* 0x000ee80000300800 */
[----:B------:R-:W3:Y:S04]  /*230a0*/  LDL.LU R23, [R1+0x14c] ;  /* 0x00014c0001177983 */ /* 0x000ee80000300800 */
[----:B------:R-:W2:Y:S04]  /*230b0*/  LDL.LU R16, [R1+0x90] ;  /* 0x0000900001107983 */ /* 0x000ea80000300800 */
[----:B------:R-:W2:Y:S04]  /*230c0*/  LDL.LU R17, [R1+0x94] ;  /* 0x0000940001117983 */ /* 0x000ea80000300800 */
[----:B------:R-:W2:Y:S04]  /*230d0*/  LDL.LU R18, [R1+0x98] ;  /* 0x0000980001127983 */ /* 0x000ea80000300800 */
[----:B------:R-:W2:Y:S04]  /*230e0*/  LDL.LU R19, [R1+0x9c] ;  /* 0x00009c0001137983 */ /* 0x000ea80000300800 */
[----:B------:R-:W-:Y:S04]  /*230f0*/  STL.64 [R1+0x11e8], R14 ;  /* 0x0011e80e01007387 */ /* 0x000fe80000100a00 */
[----:B------:R0:W-:Y:S04]  /*23100*/  STL.64 [R1+0x11e0], R12 ;  /* 0x0011e00c01007387 */ /* 0x0001e80000100a00 */
[----:B0-----:R-:W2:Y:S04]  /*23110*/  LDL.LU R12, [R1+0x1c0] ;  /* 0x0001c000010c7983 */ /* 0x001ea80000300800 */
[----:B------:R-:W2:Y:S04]  /*23120*/  LDL.LU R13, [R1+0x1c4] ;  /* 0x0001c400010d7983 */ /* 0x000ea80000300800 */
[----:B------:R-:W2:Y:S04]  /*23130*/  LDL.LU R14, [R1+0x1c8] ;  /* 0x0001c800010e7983 */ /* 0x000ea80000300800 */
[----:B------:R-:W2:Y:S04]  /*23140*/  LDL.LU R15, [R1+0x1cc] ;  /* 0x0001cc00010f7983 */ /* 0x000ea80000300800 */
[----:B------:R0:W-:Y:S04]  /*23150*/  STL [R1+0x1164], R3 ;  /* 0x0011640301007387 */ /* 0x0001e80000100800 */
[----:B------:R1:W-:Y:S01]  /*23160*/  STL [R1+0x1160], R0 ;  /* 0x0011600001007387 */ /* 0x0003e20000100800 */
[----:B0-----:R-:W-:-:S02]  /*23170*/  IMAD.MOV.U32 R3, RZ, RZ, R24 ;  /* 0x000000ffff037224 */ /* 0x001fc400078e0018 */
[----:B-1----:R-:W-:Y:S01]  /*23180*/  IMAD.MOV.U32 R0, RZ, RZ, R25 ;  /* 0x000000ffff007224 */ /* 0x002fe200078e0019 */
[----:B--2---:R-:W-:-:S15]  /*23190*/  HMMA.16816.F32 R12, R4, R24, R12 ;  /* 0x00000018040c723c */ /* 0x004fde000000180c */
[----:B------:R-:W-:-:S04]  /*231a0*/  NOP ;  /* 0x0000000000007918 */ /* 0x000fc80000000000 */
[----:B------:R0:W-:Y:S04]  /*231b0*/  STL.64 [R1+0xc0], R12 ;  /* 0x0000c00c01007387 */ /* 0x0001e80000100a00 */
[----:B------:R1:W-:Y:S04]  /*231c0*/  STL.64 [R1+0xc8], R14 ;  /* 0x0000c80e01007387 */ /* 0x0003e80000100a00 */
[----:B------:R-:W2:Y:S04]  /*231d0*/  LDL.LU R24, [R1+0x70] ;  /* 0x0000700001187983 */ /* 0x000ea80000300800 */
[----:B------:R-:W2:Y:S04]  /*231e0*/  LDL.LU R25, [R1+0x74] ;  /* 0x0000740001197983 */ /* 0x000ea80000300800 */
[----:B------:R-:W2:Y:S04]  /*231f0*/  LDL.LU R26, [R1+0x78] ;  /* 0x00007800011a7983 */ /* 0x000ea80000300800 */
[----:B------:R-:W2:Y:S04]  /*23200*/  LDL.LU R27, [R1+0x7c] ;  /* 0x00007c00011b7983 */ /* 0x000ea80000300800 */
[----:B0-----:R-:W2:Y:S04]  /*23210*/  LDL.LU.64 R12, [R1+0x10] ;  /* 0x00001000010c7983 */ /* 0x001ea80000300a00 */
[----:B-1----:R-:W2:Y:S04]  /*23220*/  LDL.LU.64 R14, [R1+0x18] ;  /* 0x00001800010e7983 */ /* 0x002ea80000300a00 */
[----:B--2---:R0:W-:Y:S04]  /*23230*/  STL.64 [R1+0x1208], R14 ;  /* 0x0012080e01007387 */ /* 0x0041e80000100a00 */
[----:B------:R1:W-:Y:S01]  /*23240*/  STL.64 [R1+0x1200], R12 ;  /* 0x0012000c01007387 */ /* 0x0003e20000100a00 */
[----:B0-----:R-:W-:-:S03]  /*23250*/  IMAD.MOV.U32 R14, RZ, RZ, R28 ;  /* 0x000000ffff0e7224 */ /* 0x001fc600078e001c */
[----:B-1----:R-:W2:Y:S01]  /*23260*/  LDL.LU R12, [R1+0x60] ;  /* 0x00006000010c7983 */ /* 0x002ea20000300800 */
[----:B------:R-:W-:-:S03]  /*23270*/  IMAD.MOV.U32 R13, RZ, RZ, R2 ;  /* 0x000000ffff0d7224 */ /* 0x000fc600078e0002 */
[----:B------:R-:W2:Y:S04]  /*23280*/  LDL.LU R2, [R1+0x1268] ;  /* 0x0012680001027983 */ /* 0x000ea80000300800 */
[----:B------:R-:W2:Y:S01]  /*23290*/  LDL.LU R28, [R1+0x1264] ;  /* 0x00126400011c7983 */ /* 0x000ea20000300800 */
[----:B----4-:R-:W-:-:S03]  /*232a0*/  IMAD.MOV.U32 R15, RZ, RZ, R29 ;  /* 0x000000ffff0f7224 */ /* 0x010fc600078e001d */
[----:B------:R-:W4:Y:S04]  /*232b0*/  LDL.LU R29, [R1+0x1260] ;  /* 0x00126000011d7983 */ /* 0x000f280000300800 */
[----:B------:R-:W-:Y:S04]  /*232c0*/  STL.64 [R1+0x11d8], R6 ;  /* 0x0011d80601007387 */ /* 0x000fe80000100a00 */
[----:B------:R0:W-:Y:S02]  /*232d0*/  STL.64 [R1+0x11d0], R4 ;  /* 0x0011d00401007387 */ /* 0x0001e40000100a00 */
[----:B0-----:R-:W-:-:S02]  /*232e0*/  IMAD.MOV.U32 R4, RZ, RZ, R3 ;  /* 0x000000ffff047224 */ /* 0x001fc400078e0003 */
[----:B------:R-:W-:-:S07]  /*232f0*/  IMAD.MOV.U32 R5, RZ, RZ, R0 ;  /* 0x000000ffff057224 */ /* 0x000fce00078e0000 */
[----:B---3--:R-:W-:Y:S01]  /*23300*/  HMMA.16816.F32 R4, R8, R4, R20 ;  /* 0x000000040804723c */ /* 0x008fe20000001814 */
[----:B------:R-:W3:Y:S04]  /*23310*/  LDL.LU.64 R22, [R1+0x1258] ;  /* 0x0012580001167983 */ /* 0x000ee80000300a00 */
[----:B------:R-:W3:-:S14]  /*23320*/  LDL.LU.64 R20, [R1+0x1250] ;  /* 0x0012500001147983 */ /* 0x000edc0000300a00 */
[----:B------:R0:W-:Y:S01]  /*23330*/  STL.64 [R1+0xa0], R4 ;  /* 0x0000a00401007387 */ /* 0x0001e20000100a00 */
[----:B------:R-:W-:Y:S02]  /*23340*/  IMAD.MOV.U32 R3, RZ, RZ, R6 ;  /* 0x000000ffff037224 */ /* 0x000fe400078e0006 */
[----:B------:R-:W-:Y:S01]  /*23350*/  IMAD.MOV.U32 R0, RZ, RZ, R7 ;  /* 0x000000ffff007224 */ /* 0x000fe200078e0007 */
[----:B0-----:R-:W2:Y:S04]  /*23360*/  LDL.LU R4, [R1+0x2d0] ;  /* 0x0002d00001047983 */ /* 0x001ea80000300800 */
[----:B------:R-:W2:Y:S04]  /*23370*/  LDL.LU R5, [R1+0x2d4] ;  /* 0x0002d40001057983 */ /* 0x000ea80000300800 */
[----:B------:R-:W2:Y:S04]  /*23380*/  LDL.LU R6, [R1+0x2d8] ;  /* 0x0002d80001067983 */ /* 0x000ea80000300800 */
[----:B------:R-:W2:Y:S04]  /*23390*/  LDL.LU R7, [R1+0x2dc] ;  /* 0x0002dc0001077983 */ /* 0x000ea80000300800 */
[----:B------:R0:W-:Y:S04]  /*233a0*/  STL.64 [R1+0x11b8], R10 ;  /* 0x0011b80a01007387 */ /* 0x0001e80000100a00 */
[----:B------:R-:W-:Y:S04]  /*233b0*/  STL.64 [R1+0x11b0], R8 ;  /* 0x0011b00801007387 */ /* 0x000fe80000100a00 */
[----:B0-----:R-:W3:Y:S04]  /*233c0*/  LDL.LU.64 R10, [R1+0x28] ;  /* 0x00002800010a7983 */ /* 0x001ee80000300a00 */
[----:B------:R-:W-:Y:S04]  /*233d0*/  STL [R1+0x116c], R3 ;  /* 0x00116c0301007387 */ /* 0x000fe80000100800 */
[----:B------:R-:W-:Y:S01]  /*233e0*/  STL [R1+0x1168], R0 ;  /* 0x0011680001007387 */ /* 0x000fe20000100800 */
        /* <DEDUP_REMOVED lines=15> */
[----:B0-----:R-:W2:Y:S04]  /*234e0*/  LDL.LU R20, [R1+0x310] ;  /* 0x0003100001147983 */ /* 0x001ea80000300800 */
[----:B------:R-:W2:Y:S04]  /*234f0*/  LDL.LU R21, [R1+0x314] ;  /* 0x0003140001157983 */ /* 0x000ea80000300800 */
[----:B------:R-:W2:Y:S04]  /*23500*/  LDL.LU R22, [R1+0x318] ;  /* 0x0003180001167983 */ /* 0x000ea80000300800 */
[----:B------:R-:W2:Y:S01]  /*23510*/  LDL.LU R23, [R1+0x31c] ;  /* 0x00031c0001177983 */ /* 0x000ea20000300800 */
[----:B---3--:R-:W-:-:S15]  /*23520*/  HMMA.16816.F32 R24, R16, R10, R24 ;  /* 0x0000000a1018723c */ /* 0x008fde0000001818 */
[----:B------:R-:W-:-:S04]  /*23530*/  NOP ;  /* 0x0000000000007918 */ /* 0x000fc80000000000 */
[----:B------:R-:W-:Y:S04]  /*23540*/  STL.64 [R1+0x6a0], R24 ;  /* 0x0006a01801007387 */ /* 0x000fe80000100a00 */
[----:B------:R0:W-:Y:S04]  /*23550*/  STL.64 [R1+0x6a8], R26 ;  /* 0x0006a81a01007387 */ /* 0x0001e80000100a00 */
[----:B0-----:R-:W2:Y:S04]  /*23560*/  LDL.LU.64 R26, [R1+0x1218] ;  /* 0x00121800011a7983 */ /* 0x001ea80000300a00 */
[----:B------:R-:W2:Y:S04]  /*23570*/  LDL.LU.64 R24, [R1+0x1210] ;  /* 0x0012100001187983 */ /* 0x000ea80000300a00 */
[----:B------:R-:W3:Y:S01]  /*23580*/  LDL.LU R8, [R1+0x210] ;  /* 0x0002100001087983 */ /* 0x000ee20000300800 */
[----:B------:R-:W-:-:S02]  /*23590*/  IMAD.MOV.U32 R3, RZ, RZ, R10 ;  /* 0x000000ffff037224 */ /* 0x000fc400078e000a */
[----:B------:R-:W-:Y:S01]  /*235a0*/  IMAD.MOV.U32 R0, RZ, RZ, R11 ;  /* 0x000000ffff007224 */ /* 0x000fe200078e000b */
[----:B------:R-:W3:Y:S04]  /*235b0*/  LDL.LU R9, [R1+0x214] ;  /* 0x0002140001097983 */ /* 0x000ee80000300800 */
[----:B------:R-:W3:Y:S04]  /*235c0*/  LDL.LU R10, [R1+0x218] ;  /* 0x00021800010a7983 */ /* 0x000ee80000300800 */
[----:B------:R-:W3:Y:S04]  /*235d0*/  LDL.LU R11, [R1+0x21c] ;  /* 0x00021c00010b7983 */ /* 0x000ee80000300800 */
[----:B------:R0:W-:Y:S04]  /*235e0*/  STL.64 [R1+0x10e0], R18 ;  /* 0x0010e01201007387 */ /* 0x0001e80000100a00 */
[----:B------:R2:W-:Y:S01]  /*235f0*/  STL.64 [R1+0x10d8], R16 ;  /* 0x0010d81001007387 */ /* 0x0005e20000100a00 */
[----:B0-----:R-:W-:-:S02]  /*23600*/  IMAD.MOV.U32 R18, RZ, RZ, R3 ;  /* 0x000000ffff127224 */ /* 0x001fc400078e0003 */
[----:B------:R-:W-:-:S07]  /*23610*/  IMAD.MOV.U32 R19, RZ, RZ, R0 ;  /* 0x000000ffff137224 */ /* 0x000fce00078e0000 */
[----:B--2---:R-:W-:Y:S01]  /*23620*/  HMMA.16816.F32 R16, R24, R18, R12 ;  /* 0x000000121810723c */ /* 0x004fe2000000180c */
[----:B------:R-:W2:Y:S04]  /*23630*/  LDL.LU.64 R14, [R1+0x1208] ;  /* 0x00120800010e7983 */ /* 0x000ea80000300a00 */
[----:B------:R-:W2:Y:S04]  /*23640*/  LDL.LU.64 R12, [R1+0x1200] ;  /* 0x00120000010c7983 */ /* 0x000ea80000300a00 */
[----:B------:R0:W-:Y:S04]  /*23650*/  STL.64 [R1+0x1098], R26 ;  /* 0x0010981a01007387 */ /* 0x0001e80000100a00 */
[----:B0-----:R-:W2:Y:S06]  /*23660*/  LDL.LU R27, [R1+0x368] ;  /* 0x00036800011b7983 */ /* 0x001eac0000300800 */
[----:B------:R-:W-:Y:S04]  /*23670*/  STL.64 [R1+0x650], R16 ;  /* 0x0006501001007387 */ /* 0x000fe80000100a00 */
[----:B------:R-:W-:Y:S04]  /*23680*/  STL.64 [R1+0x658], R18 ;  /* 0x0006581201007387 */ /* 0x000fe80000100a00 */
[----:B------:R4:W-:Y:S01]  /*23690*/  STL.64 [R1+0x1090], R24 ;  /* 0x0010901801007387 */ /* 0x0009e20000100a00 */
[----:B------:R-:W-:-:S02]  /*236a0*/  IMAD.MOV.U32 R26, RZ, RZ, R28 ;  /* 0x000000ffff1a7224 */ /* 0x000fc400078e001c */
[----:B----4-:R-:W-:Y:S01]  /*236b0*/  IMAD.MOV.U32 R25, RZ, RZ, R29 ;  /* 0x000000ffff197224 */ /* 0x010fe200078e001d */
[----:B--2---:R-:W0:Y:S04]  /*236c0*/  LDSM.16.M88.4 R16, [R27+UR6+0x18080] ;  /* 0x018080061b10783b */ /* 0x004e280008000200 */
[----:B------:R1:W-:Y:S04]  /*236d0*/  STL [R1+0x11a8], R27 ;  /* 0x0011a81b01007387 */ /* 0x0003e80000100800 */
[----:B------:R-:W2:Y:S04]  /*236e0*/  LDL.LU R24, [R1+0x170] ;  /* 0x0001700001187983 */ /* 0x000ea80000300800 */
[----:B------:R-:W4:Y:S04]  /*236f0*/  LDL.LU R29, [R1+0x11f8] ;  /* 0x0011f800011d7983 */ /* 0x000f280000300800 */
[----:B------:R-:W2:Y:S01]  /*23700*/  LDL.LU R28, [R1+0x11f4] ;  /* 0x0011f400011c7983 */ /* 0x000ea20000300800 */
[----:B-1----:R-:W-:-:S03]  /*23710*/  IMAD.MOV.U32 R27, RZ, RZ, R2 ;  /* 0x000000ffff1b7224 */ /* 0x002fc600078e0002 */
[----:B------:R-:W2:Y:S01]  /*23720*/  LDL.LU R2, [R1+0x11f0] ;  /* 0x0011f00001027983 */ /* 0x000ea20000300800 */
[----:B0-----:R-:W-:-:S15]  /*23730*/  HMMA.16816.F32 R20, R12, R16, R20 ;  /* 0x000000100c14723c */ /* 0x001fde0000001814 */
[----:B------:R-:W-:-:S04]  /*23740*/  NOP ;  /* 0x0000000000007918 */ /* 0x000fc80000000000 */
[----:B------:R0:W-:Y:S04]  /*23750*/  STL.64 [R1+0x90], R20 ;  /* 0x0000901401007387 */ /* 0x0001e80000100a00 */
[----:B------:R1:W-:Y:S01]  /*23760*/  STL.64 [R1+0x98], R22 ;  /* 0x0000981601007387 */ /* 0x0003e20000100a00 */
[----:B0-----:R-:W-:Y:S02]  /*23770*/  IMAD.MOV.U32 R21, RZ, RZ, R14 ;  /* 0x000000ffff157224 */ /* 0x001fe400078e000e */
[----:B------:R-:W-:Y:S02]  /*23780*/  IMAD.MOV.U32 R20, RZ, RZ, R15 ;  /* 0x000000ffff147224 */ /* 0x000fe400078e000f */
[----:B-1----:R-:W-:Y:S02]  /*23790*/  IMAD.MOV.U32 R23, RZ, RZ, R12 ;  /* 0x000000ffff177224 */ /* 0x002fe400078e000c */
[----:B------:R-:W-:Y:S01]  /*237a0*/  IMAD.MOV.U32 R22, RZ, RZ, R13 ;  /* 0x000000ffff167224 */ /* 0x000fe200078e000d */
[----:B------:R-:W2:Y:S04]  /*237b0*/  LDL.LU.64 R14, [R1+0x11e8] ;  /* 0x0011e800010e7983 */ /* 0x000ea80000300a00 */
[----:B------:R-:W2:Y:S02]  /*237c0*/  LDL.LU.64 R12, [R1+0x11e0] ;  /* 0x0011e000010c7983 */ /* 0x000ea40000300a00 */
[----:B--2---:R-:W-:-:S15]  /*237d0*/  HMMA.16816.F32 R4, R12, R16, R4 ;  /* 0x000000100c04723c */ /* 0x004fde0000001804 */
[----:B------:R-:W-:-:S04]  /*237e0*/  NOP ;  /* 0x0000000000007918 */ /* 0x000fc80000000000 */
[----:B------:R-:W-:Y:S01]  /*237f0*/  IMAD.MOV.U32 R3, RZ, RZ, R6 ;  /* 0x000000ffff037224 */ /* 0x000fe200078e0006 */
[----:B------:R0:W-:Y:S01]  /*23800*/  STL.64 [R1+0x70], R4 ;  /* 0x0000700401007387 */ /* 0x0001e20000100a00 */
[----:B------:R-:W-:-:S03]  /*23810*/  IMAD.MOV.U32 R0, RZ, RZ, R7 ;  /* 0x000000ffff007224 */ /* 0x000fc600078e0007 */
[----:B------:R-:W3:Y:S04]  /*23820*/  LDL.LU.64 R6, [R1+0x11d8] ;  /* 0x0011d80001067983 */ /* 0x000ee80000300a00 */
[----:B0-----:R-:W3:Y:S04]  /*23830*/  LDL.LU.64 R4, [R1+0x11d0] ;  /* 0x0011d00001047983 */ /* 0x001ee80000300a00 */
[----:B------:R-:W-:Y:S04]  /*23840*/  STL.64 [R1+0x1180], R14 ;  /* 0x0011800e01007387 */ /* 0x000fe80000100a00 */
[----:B------:R0:W-:Y:S04]  /*23850*/  STL.64 [R1+0x1178], R12 ;  /* 0x0011780c01007387 */ /* 0x0001e80000100a00 */
[----:B0-----:R-:W2:Y:S01]  /*23860*/  LDL.LU R12, [R1+0x2a0] ;  /* 0x0002a000010c7983 */ /* 0x001ea20000300800 */
[----:B------:R-:W-:-:S02]  /*23870*/  IMAD.MOV.U32 R14, RZ, RZ, R28 ;  /* 0x000000ffff0e7224 */ /* 0x000fc400078e001c */
[----:B----4-:R-:W-:Y:S02]  /*23880*/  IMAD.MOV.U32 R15, RZ, RZ, R29 ;  /* 0x000000ffff0f7224 */ /* 0x010fe400078e001d */
[----:B------:R-:W-:Y:S02]  /*23890*/  IMAD.MOV.U32 R13, RZ, RZ, R2 ;  /* 0x000000ffff0d7224 */ /* 0x000fe400078e0002 */
[----:B------:R-:W4:Y:S04]  /*238a0*/  LDL.LU R2, [R1+0x11c8] ;  /* 0x0011c80001027983 */ /* 0x000f280000300800 */
[----:B------:R-:W4:Y:S04]  /*238b0*/  LDL.LU R28, [R1+0x11c4] ;  /* 0x0011c400011c7983 */ /* 0x000f280000300800 */
[----:B------:R-:W4:Y:S04]  /*238c0*/  LDL.LU R29, [R1+0x11c0] ;  /* 0x0011c000011d7983 */ /* 0x000f280000300800 */
[----:B------:R0:W-:Y:S02]  /*238d0*/  STL.64 [R1+0x1190], R14 ;  /* 0x0011900e01007387 */ /* 0x0001e40000100a00 */
[----:B0-----:R-:W-:-:S02]  /*238e0*/  IMAD.MOV.U32 R14, RZ, RZ, R21 ;  /* 0x000000ffff0e7224 */ /* 0x001fc400078e0015 */
[----:B------:R-:W-:Y:S01]  /*238f0*/  IMAD.MOV.U32 R15, RZ, RZ, R20 ;  /* 0x000000ffff0f7224 */ /* 0x000fe200078e0014 */
[----:B---3--:R-:W-:Y:S01]  /*23900*/  HMMA.16816.F32 R8, R4, R16, R8 ;  /* 0x000000100408723c */ /* 0x008fe20000001808 */
[----:B--2---:R0:W-:Y:S04]  /*23910*/  STL.64 [R1+0x1188], R12 ;  /* 0x0011880c01007387 */ /* 0x0041e80000100a00 */
[----:B------:R-:W-:Y:S04]  /*23920*/  STL [R1+0x1174], R0 ;  /* 0x0011740001007387 */ /* 0x000fe80000100800 */
[----:B------:R-:W-:Y:S10]  /*23930*/  STL [R1+0x1170], R3 ;  /* 0x0011700301007387 */ /* 0x000ff40000100800 */
[----:B------:R-:W-:-:S02]  /*23940*/  IMAD.MOV.U32 R21, RZ, RZ, R10 ;  /* 0x000000ffff157224 */ /* 0x000fc400078e000a */
[----:B------:R-:W-:Y:S02]  /*23950*/  IMAD.MOV.U32 R20, RZ, RZ, R11 ;  /* 0x000000ffff147224 */ /* 0x000fe400078e000b */
[----:B------:R-:W2:Y:S01]  /*23960*/  LDL.LU.64 R10, [R1+0x11b8] ;  /* 0x0011b800010a7983 */ /* 0x000ea20000300a00 */
[----:B0-----:R-:W-:Y:S02]  /*23970*/  IMAD.MOV.U32 R12, RZ, RZ, R23 ;  /* 0x000000ffff0c7224 */ /* 0x001fe400078e0017 */
[----:B------:R-:W-:Y:S02]  /*23980*/  IMAD.MOV.U32 R13, RZ, RZ, R22 ;  /* 0x000000ffff0d7224 */ /* 0x000fe400078e0016 */
[----:B------:R-:W-:Y:S02]  /*23990*/  IMAD.MOV.U32 R23, RZ, RZ, R8 ;  /* 0x000000ffff177224 */ /* 0x000fe400078e0008 */
[----:B------:R-:W-:Y:S02]  /*239a0*/  IMAD.MOV.U32 R22, RZ, RZ, R9 ;  /* 0x000000ffff167224 */ /* 0x000fe400078e0009 */
[----:B------:R-:W2:Y:S04]  /*239b0*/  LDL.LU.64 R8, [R1+0x11b0] ;  /* 0x0011b00001087983 */ /* 0x000ea80000300a00 */
[----:B------:R-:W-:Y:S04]  /*239c0*/  STL.64 [R1+0x11a0], R6 ;  /* 0x0011a00601007387 */ /* 0x000fe80000100a00 */
[----:B------:R0:W-:Y:S04]  /*239d0*/  STL.64 [R1+0x1198], R4 ;  /* 0x0011980401007387 */ /* 0x0001e80000100a00 */
[----:B0-----:R-:W3:Y:S01]  /*239e0*/  LDL.LU R4, [R1+0x320] ;  /* 0x0003200001047983 */ /* 0x001ee20000300800 */
[----:B----4-:R-:W-:Y:S01]  /*239f0*/  IMAD.MOV.U32 R5, RZ, RZ, R29 ;  /* 0x000000ffff057224 */ /* 0x010fe200078e001d */
[----:B--2---:R-:W-:-:S15]  /*23a00*/  HMMA.16816.F32 R24, R8, R16, R24 ;  /* 0x000000100818723c */ /* 0x004fde0000001818 */
[----:B------:R-:W-:-:S04]  /*23a10*/  NOP ;  /* 0x0000000000007918 */ /* 0x000fc80000000000 */
[----:B------:R-:W-:Y:S01]  /*23a20*/  STL [R1+0x60], R24 ;  /* 0x0000601801007387 */ /* 0x000fe20000100800 */
[----:B------:R-:W-:-:S03]  /*23a30*/  IMAD.MOV.U32 R29, RZ, RZ, R27 ;  /* 0x000000ffff1d7224 */ /* 0x000fc600078e001b */
[----:B------:R-:W2:Y:S01]  /*23a40*/  LDL.LU R27, [R1+0x11a8] ;  /* 0x0011a800011b7983 */ /* 0x000ea20000300800 */
[----:B------:R-:W-:Y:S02]  /*23a50*/  IMAD.MOV.U32 R6, RZ, RZ, R28 ;  /* 0x000000ffff067224 */ /* 0x000fe400078e001c */
[----:B------:R-:W-:Y:S02]  /*23a60*/  IMAD.MOV.U32 R7, RZ, RZ, R2 ;  /* 0x000000ffff077224 */ /* 0x000fe400078e0002 */
[----:B------:R-:W-:Y:S02]  /*23a70*/  IMAD.MOV.U32 R2, RZ, RZ, R25 ;  /* 0x000000ffff027224 */ /* 0x000fe400078e0019 */
[----:B------:R-:W-:Y:S01]  /*23a80*/  IMAD.MOV.U32 R28, RZ, RZ, R26 ;  /* 0x000000ffff1c7224 */ /* 0x000fe200078e001a */
[----:B------:R0:W-:Y:S04]  /*23a90*/  STL.64 [R1+0x1148], R18 ;  /* 0x0011481201007387 */ /* 0x0001e80000100a00 */
[----:B------:R-:W4:Y:S04]  /*23aa0*/  LDL.LU R16, [R1+0x2f0] ;  /* 0x0002f00001107983 */ /* 0x000f280000300800 */
[----:B------:R-:W4:Y:S04]  /*23ab0*/  LDL.LU R17, [R1+0x2f4] ;  /* 0x0002f40001117983 */ /* 0x000f280000300800 */
[----:B0-----:R-:W4:Y:S04]  /*23ac0*/  LDL.LU R18, [R1+0x2f8] ;  /* 0x0002f80001127983 */ /* 0x001f280000300800 */
[----:B------:R-:W4:Y:S04]  /*23ad0*/  LDL.LU R19, [R1+0x2fc] ;  /* 0x0002fc0001137983 */ /* 0x000f280000300800 */
[----:B--2---:R-:W3:Y:S02]  /*23ae0*/  LDSM.16.M88.4 R24, [R27+UR6+0x1c080] ;  /* 0x01c080061b18783b */ /* 0x004ee40008000200 */
[----:B---3--:R-:W-:Y:S02]  /*23af0*/  HMMA.16816.F32 R12, R12, R24, R4 ;  /* 0x000000180c0c723c */ /* 0x008fe40000001804 */
[----:B------:R-:W2:Y:S04]  /*23b00*/  LDL.LU.64 R6, [R1+0x11a0] ;  /* 0x0011a00001067983 */ /* 0x000ea80000300a00 */
[----:B------:R-:W2:-:S13]  /*23b10*/  LDL.LU.64 R4, [R1+0x1198] ;  /* 0x0011980001047983 */ /* 0x000e9a0000300a00 */
[----:B------:R-:W-:Y:S01]  /*23b20*/  IMAD.MOV.U32 R0, RZ, RZ, R14 ;  /* 0x000000ffff007224 */ /* 0x000fe200078e000e */
[----:B------:R0:W-:Y:S01]  /*23b30*/  STL.64 [R1+0x10], R12 ;  /* 0x0000100c01007387 */ /* 0x0001e20000100a00 */
[----:B------:R-:W-:-:S03]  /*23b40*/  IMAD.MOV.U32 R3, RZ, RZ, R15 ;  /* 0x000000ffff037224 */ /* 0x000fc600078e000f */
[----:B------:R-:W2:Y:S04]  /*23b50*/  LDL.LU.64 R14, [R1+0x1190] ;  /* 0x00119000010e7983 */ /* 0x000ea80000300a00 */
[----:B0-----:R-:W2:Y:S02]  /*23b60*/  LDL.LU.64 R12, [R1+0x1188] ;  /* 0x00118800010c7983 */ /* 0x001ea40000300a00 */
[----:B--2---:R-:W-:Y:S02]  /*23b70*/  HMMA.16816.F32 R4, R4, R24, R12 ;  /* 0x000000180404723c */ /* 0x004fe4000000180c */
[----:B------:R-:W4:Y:S04]  /*23b80*/  LDL.LU.64 R14, [R1+0x1180] ;  /* 0x00118000010e7983 */ /* 0x000f280000300a00 */
[----:B------:R-:W4:-:S13]  /*23b90*/  LDL.LU.64 R12, [R1+0x1178] ;  /* 0x00117800010c7983 */ /* 0x000f1a0000300a00 */
[----:B------:R0:W-:Y:S04]  /*23ba0*/  STL.64 [R1+0x10f0], R6 ;  /* 0x0010f00601007387 */ /* 0x0001e80000100a00 */
[----:B------:R1:W-:Y:S01]  /*23bb0*/  STL.64 [R1+0x10e8], R4 ;  /* 0x0010e80401007387 */ /* 0x0003e20000100a00 */
[----:B0-----:R-:W-:Y:S02]  /*23bc0*/  IMAD.MOV.U32 R6, RZ, RZ, R21 ;  /* 0x000000ffff067224 */ /* 0x001fe400078e0015 */
[----:B------:R-:W-:Y:S02]  /*23bd0*/  IMAD.MOV.U32 R7, RZ, RZ, R20 ;  /* 0x000000ffff077224 */ /* 0x000fe400078e0014 */
[----:B-1----:R-:W-:Y:S02]  /*23be0*/  IMAD.MOV.U32 R4, RZ, RZ, R23 ;  /* 0x000000ffff047224 */ /* 0x002fe400078e0017 */
[----:B------:R-:W-:Y:S01]  /*23bf0*/  IMAD.MOV.U32 R5, RZ, RZ, R22 ;  /* 0x000000ffff057224 */ /* 0x000fe200078e0016 */
[----:B------:R-:W2:Y:S04]  /*23c00*/  LDL.LU R20, [R1] ;  /* 0x0000000001147983 */ /* 0x000ea80000300800 */
[----:B------:R-:W2:Y:S04]  /*23c10*/  LDL.LU R21, [R1+0x4] ;  /* 0x0000040001157983 */ /* 0x000ea80000300800 */
[----:B------:R-:W2:Y:S04]  /*23c20*/  LDL.LU R22, [R1+0x8] ;  /* 0x0000080001167983 */ /* 0x000ea80000300800 */
[----:B------:R-:W2:Y:S04]  /*23c30*/  LDL.LU R23, [R1+0xc] ;  /* 0x00000c0001177983 */ /* 0x000ea80000300800 */
[----:B------:R-:W-:Y:S04]  /*23c40*/  STL.64 [R1+0x1100], R6 ;  /* 0x0011000601007387 */ /* 0x000fe80000100a00 */
[----:B------:R0:W-:Y:S04]  /*23c50*/  STL.64 [R1+0x10f8], R4 ;  /* 0x0010f80401007387 */ /* 0x0001e80000100a00 */
[----:B0-----:R-:W3:Y:S04]  /*23c60*/  LDL.LU R4, [R1+0xc0] ;  /* 0x0000c00001047983 */ /* 0x001ee80000300800 */
[----:B------:R-:W3:Y:S04]  /*23c70*/  LDL.LU R5, [R1+0xc4] ;  /* 0x0000c40001057983 */ /* 0x000ee80000300800 */
[----:B------:R-:W2:Y:S04]  /*23c80*/  LDL.LU R6, [R1+0xc8] ;  /* 0x0000c80001067983 */ /* 0x000ea80000300800 */
[----:B------:R-:W2:Y:S01]  /*23c90*/  LDL.LU R7, [R1+0xcc] ;  /* 0x0000cc0001077983 */ /* 0x000ea20000300800 */
[----:B----4-:R-:W-:Y:S03]  /*23ca0*/  HMMA.16816.F32 R12, R12, R24, R16 ;  /* 0x000000180c0c723c */ /* 0x010fe60000001810 */
[----:B--2---:R-:W-:Y:S04]  /*23cb0*/  STL.64 [R1+0x1110], R6 ;  /* 0x0011100601007387 */ /* 0x004fe80000100a00 */
[----:B---3--:R0:W-:Y:S04]  /*23cc0*/  STL.64 [R1+0x1108], R4 ;  /* 0x0011080401007387 */ /* 0x0081e80000100a00 */
[----:B0-----:R-:W2:Y:S04]  /*23cd0*/  LDL.LU R4, [R1+0x110] ;  /* 0x0001100001047983 */ /* 0x001ea80000300800 */
[----:B------:R-:W2:Y:S04]  /*23ce0*/  LDL.LU R5, [R1+0x114] ;  /* 0x0001140001057983 */ /* 0x000ea80000300800 */
[----:B------:R-:W3:Y:S04]  /*23cf0*/  LDL.LU R6, [R1+0x118] ;  /* 0x0001180001067983 */ /* 0x000ee80000300800 */
[----:B------:R-:W3:Y:S04]  /*23d00*/  LDL.LU R7, [R1+0x11c] ;  /* 0x00011c0001077983 */ /* 0x000ee80000300800 */
[----:B------:R-:W4:Y:S04]  /*23d10*/  LDL.LU R16, [R1+0xd0] ;  /* 0x0000d00001107983 */ /* 0x000f280000300800 */
[----:B------:R-:W4:Y:S04]  /*23d20*/  LDL.LU R17, [R1+0xd4] ;  /* 0x0000d40001117983 */ /* 0x000f280000300800 */
[----:B------:R-:W2:Y:S04]  /*23d30*/  LDL.LU R18, [R1+0xd8] ;  /* 0x0000d80001127983 */ /* 0x000ea80000300800 */
[----:B------:R-:W2:Y:S04]  /*23d40*/  LDL.LU R19, [R1+0xdc] ;  /* 0x0000dc0001137983 */ /* 0x000ea80000300800 */
[----:B--2---:R-:W-:Y:S04]  /*23d50*/  STL.64 [R1+0x1158], R18 ;  /* 0x0011581201007387 */ /* 0x004fe80000100a00 */
[----:B----4-:R0:W-:Y:S04]  /*23d60*/  STL.64 [R1+0x1150], R16 ;  /* 0x0011501001007387 */ /* 0x0101e80000100a00 */
[----:B0-----:R-:W2:Y:S04]  /*23d70*/  LDL.LU R16, [R1+0x120] ;  /* 0x0001200001107983 */ /* 0x001ea80000300800 */
[----:B------:R-:W2:Y:S04]  /*23d80*/  LDL.LU R17, [R1+0x124] ;  /* 0x0001240001117983 */ /* 0x000ea80000300800 */
[----:B------:R-:W2:Y:S04]  /*23d90*/  LDL.LU R18, [R1+0x128] ;  /* 0x0001280001127983 */ /* 0x000ea80000300800 */
[----:B------:R-:W2:Y:S04]  /*23da0*/  LDL.LU R19, [R1+0x12c] ;  /* 0x00012c0001137983 */ /* 0x000ea80000300800 */
[----:B---3--:R-:W-:Y:S04]  /*23db0*/  STL.64 [R1+0x1130], R6 ;  /* 0x0011300601007387 */ /* 0x008fe80000100a00 */
[----:B------:R0:W-:Y:S04]  /*23dc0*/  STL.64 [R1+0x1128], R4 ;  /* 0x0011280401007387 */ /* 0x0001e80000100a00 */
[----:B0-----:R-:W3:Y:S04]  /*23dd0*/  LDL.LU R4, [R1+0x10] ;  /* 0x0000100001047983 */ /* 0x001ee80000300800 */
[----:B------:R-:W3:Y:S01]  /*23de0*/  LDL.LU R5, [R1+0x14] ;  /* 0x0000140001057983 */ /* 0x000ee20000300800 */
[----:B------:R-:W-:-:S02]  /*23df0*/  IMAD.MOV.U32 R6, RZ, RZ, R0 ;  /* 0x000000ffff067224 */ /* 0x000fc400078e0000 */
[----:B------:R-:W-:Y:S01]  /*23e00*/  IMAD.MOV.U32 R7, RZ, RZ, R3 ;  /* 0x000000ffff077224 */ /* 0x000fe200078e0003 */
[----:B------:R-:W4:Y:S04]  /*23e10*/  LDL.LU R0, [R1+0x1174] ;  /* 0x0011740001007983 */ /* 0x000f280000300800 */
[----:B------:R-:W2:Y:S04]  /*23e20*/  LDL.LU R3, [R1+0x1170] ;  /* 0x0011700001037983 */ /* 0x000ea80000300800 */
[----:B------:R-:W-:Y:S04]  /*23e30*/  STL.64 [R1+0x1140], R6 ;  /* 0x0011400601007387 */ /* 0x000fe80000100a00 */
[----:B---3--:R0:W-:Y:S04]  /*23e40*/  STL.64 [R1+0x1138], R4 ;  /* 0x0011380401007387 */ /* 0x0081e80000100a00 */
[----:B0-----:R-:W3:Y:S04]  /*23e50*/  LDL.LU R4, [R1+0x90] ;  /* 0x0000900001047983 */ /* 0x001ee80000300800 */
[----:B------:R-:W3:Y:S04]  /*23e60*/  LDL.LU R5, [R1+0x94] ;  /* 0x0000940001057983 */ /* 0x000ee80000300800 */
[----:B------:R-:W3:Y:S04]  /*23e70*/  LDL.LU R6, [R1+0x98] ;  /* 0x0000980001067983 */ /* 0x000ee80000300800 */
[----:B------:R-:W3:Y:S04]  /*23e80*/  LDL.LU R7, [R1+0x9c] ;  /* 0x00009c0001077983 */ /* 0x000ee80000300800 */
[----:B------:R-:W-:Y:S04]  /*23e90*/  STL.64 [R1+0x10a8], R14 ;  /* 0x0010a80e01007387 */ /* 0x000fe80000100a00 */
[----:B------:R0:W-:Y:S04]  /*23ea0*/  STL.64 [R1+0x10a0], R12 ;  /* 0x0010a00c01007387 */ /* 0x0001e80000100a00 */
[----:B0-----:R-:W2:Y:S04]  /*23eb0*/  LDL.LU R12, [R1+0x180] ;  /* 0x00018000010c7983 */ /* 0x001ea80000300800 */
[----:B------:R-:W2:Y:S04]  /*23ec0*/  LDL.LU R13, [R1+0x184] ;  /* 0x00018400010d7983 */ /* 0x000ea80000300800 */
[----:B------:R-:W2:Y:S04]  /*23ed0*/  LDL.LU R14, [R1+0x188] ;  /* 0x00018800010e7983 */ /* 0x000ea80000300800 */
[----:B------:R-:W2:Y:S02]  /*23ee0*/  LDL.LU R15, [R1+0x18c] ;  /* 0x00018c00010f7983 */ /* 0x000ea40000300800 */
[----:B--2---:R-:W-:Y:S02]  /*23ef0*/  HMMA.16816.F32 R8, R8, R24, R12 ;  /* 0x000000180808723c */ /* 0x004fe4000000180c */
[----:B------:R-:W2:Y:S04]  /*23f00*/  LDL.LU R12, [R1+0x70] ;  /* 0x00007000010c7983 */ /* 0x000ea80000300800 */
[----:B------:R-:W2:Y:S01]  /*23f10*/  LDL.LU R13, [R1+0x74] ;  /* 0x00007400010d7983 */ /* 0x000ea20000300800 */
[----:B------:R-:W-:-:S02]  /*23f20*/  IMAD.MOV.U32 R14, RZ, RZ, R3 ;  /* 0x000000ffff0e7224 */ /* 0x000fc400078e0003 */
[----:B----4-:R-:W-:Y:S01]  /*23f30*/  IMAD.MOV.U32 R15, RZ, RZ, R0 ;  /* 0x000000ffff0f7224 */ /* 0x010fe200078e0000 */
[----:B------:R-:W4:Y:S04]  /*23f40*/  LDL.LU R3, [R1+0x116c] ;  /* 0x00116c0001037983 */ /* 0x000f280000300800 */
[----:B------:R-:W3:Y:S04]  /*23f50*/  LDL.LU R0, [R1+0x1168] ;  /* 0x0011680001007983 */ /* 0x000ee80000300800 */
[----:B------:R0:W-:Y:S04]  /*23f60*/  STL.64 [R1+0x10b8], R14 ;  /* 0x0010b80e01007387 */ /* 0x0001e80000100a00 */
[----:B--2---:R-:W-:Y:S04]  /*23f70*/  STL.64 [R1+0x10b0], R12 ;  /* 0x0010b00c01007387 */ /* 0x004fe80000100a00 */
[----:B0-----:R-:W2:Y:S04]  /*23f80*/  LDL.LU.64 R14, [R1+0x48] ;  /* 0x00004800010e7983 */ /* 0x001ea80000300a00 */
[----:B------:R-:W-:Y:S04]  /*23f90*/  STL.64 [R1+0x1068], R10 ;  /* 0x0010680a01007387 */ /* 0x000fe80000100a00 */
[----:B------:R0:W-:Y:S04]  /*23fa0*/  STL.64 [R1+0x1060], R8 ;  /* 0x0010600801007387 */ /* 0x0001e80000100a00 */
[----:B0-----:R-:W2:Y:S04]  /*23fb0*/  LDL.LU R8, [R1+0xa0] ;  /* 0x0000a00001087983 */ /* 0x001ea80000300800 */
[----:B------:R-:W2:Y:S01]  /*23fc0*/  LDL.LU R9, [R1+0xa4] ;  /* 0x0000a40001097983 */ /* 0x000ea20000300800 */
[----:B----4-:R-:W-:-:S02]  /*23fd0*/  IMAD.MOV.U32 R10, RZ, RZ, R3 ;  /* 0x000000ffff0a7224 */ /* 0x010fc400078e0003 */
[----:B---3--:R-:W-:Y:S01]  /*23fe0*/  IMAD.MOV.U32 R11, RZ, RZ, R0 ;  /* 0x000000ffff0b7224 */ /* 0x008fe200078e0000 */
[----:B------:R-:W3:Y:S04]  /*23ff0*/  LDL.LU R3, [R1+0x1164] ;  /* 0x0011640001037983 */ /* 0x000ee80000300800 */
[----:B------:R-:W4:Y:S04]  /*24000*/  LDL.LU R0, [R1+0x1160] ;  /* 0x0011600001007983 */ /* 0x000f280000300800 */
[----:B------:R0:W-:Y:S04]  /*24010*/  STL.64 [R1+0x1078], R10 ;  /* 0x0010780a01007387 */ /* 0x0001e80000100a00 */
[----:B--2---:R-:W-:Y:S04]  /*24020*/  STL.64 [R1+0x1070], R8 ;  /* 0x0010700801007387 */ /* 0x004fe80000100a00 */
[----:B0-----:R-:W2:Y:S04]  /*24030*/  LDL.LU R10, [R1+0x58] ;  /* 0x00005800010a7983 */ /* 0x001ea80000300800 */
[----:B------:R-:W2:Y:S02]  /*24040*/  LDL.LU R11, [R1+0x5c] ;  /* 0x00005c00010b7983 */ /* 0x000ea40000300800 */
        /* <DEDUP_REMOVED lines=10> */
[----:B0-----:R-:W2:Y:S02]  /*240f0*/  LDL.LU.64 R18, [R1+0x1148] ;  /* 0x0011480001127983 */ /* 0x001ea40000300a00 */
        /* <DEDUP_REMOVED lines=25> */
[----:B------:R0:W-:Y:S04]  /*24290*/  STL.64 [R1+0x10c8], R14 ;  /* 0x0010c80e01007387 */ /* 0x0001e80000100a00 */
[----:B------:R-:W3:Y:S04]  /*242a0*/  LDL.LU R12, [R1+0x100] ;  /* 0x00010000010c7983 */ /* 0x000ee80000300800 */
[----:B------:R-:W3:Y:S04]  /*242b0*/  LDL.LU R13, [R1+0x104] ;  /* 0x00010400010d7983 */ /* 0x000ee80000300800 */
[----:B0-----:R-:W3:Y:S04]  /*242c0*/  LDL.LU R14, [R1+0x108] ;  /* 0x00010800010e7983 */ /* 0x001ee80000300800 */
[----:B------:R-:W3:Y:S01]  /*242d0*/  LDL.LU R15, [R1+0x10c] ;  /* 0x00010c00010f7983 */ /* 0x000ee20000300800 */
        /* <DEDUP_REMOVED lines=8> */
[----:B------:R-:W3:Y:S04]  /*24360*/  LDL.LU.64 R18, [R1+0x10e0] ;  /* 0x0010e00001127983 */ /* 0x000ee80000300a00 */
[----:B------:R-:W3:Y:S04]  /*24370*/  LDL.LU.64 R16, [R1+0x10d8] ;  /* 0x0010d80001107983 */ /* 0x000ee80000300a00 */
[----:B------:R-:W-:Y:S04]  /*24380*/  STL.64 [R1+0x10c0], R26 ;  /* 0x0010c01a01007387 */ /* 0x000fe80000100a00 */
[----:B------:R-:W3:Y:S01]  /*24390*/  LDL.LU R24, [R1+0xb0] ;  /* 0x0000b00001187983 */ /* 0x000ee20000300800 */
[----:B----4-:R-:W-:Y:S01]  /*243a0*/  IMAD.MOV.U32 R25, RZ, RZ, R0 ;  /* 0x000000ffff197224 */ /* 0x010fe200078e0000 */
[----:B--2---:R-:W-:Y:S08]  /*243b0*/  HMMA.16816.F32 R4, R20, R26, R4 ;  /* 0x0000001a1404723c */ /* 0x004ff00000001804 */
[----:B---3--:R-:W-:Y:S11]  /*243c0*/  HMMA.16816.F32 R12, R16, R10, R12 ;  /* 0x0000000a100c723c */ /* 0x008ff6000000180c */
[----:B------:R0:W-:Y:S02]  /*243d0*/  STL.64 [R1+0x630], R4 ;  /* 0x0006300401007387 */ /* 0x0001e40000100a00 */
[----:B0-----:R-:W0:Y:S02]  /*243e0*/  LDC R4, c[0x0][0x3a8] ;  /* 0x0000ea00ff047b82 */ /* 0x001e240000000800 */
[----:B------:R-:W-:Y:S04]  /*243f0*/  STL.64 [R1+0x638], R6 ;  /* 0x0006380601007387 */ /* 0x000fe80000100a00 */
[----:B------:R-:W2:Y:S01]  /*24400*/  LDL.LU R0, [R1+0x10d4] ;  /* 0x0010d40001007983 */ /* 0x000ea20000300800 */
[----:B------:R-:W-:-:S03]  /*24410*/  IMAD.MOV.U32 R26, RZ, RZ, R3 ;  /* 0x000000ffff1a7224 */ /* 0x000fc600078e0003 */
[----:B------:R-:W3:Y:S04]  /*24420*/  LDL.LU R3, [R1+0x10d0] ;  /* 0x0010d00001037983 */ /* 0x000ee80000300800 */
[----:B------:R-:W4:Y:S04]  /*24430*/  LDL.LU R27, [R1+0xbc] ;  /* 0x0000bc00011b7983 */ /* 0x000f280000300800 */
[----:B0-----:R0:W-:Y:S04]  /*24440*/  STL [R1+0x1080], R4 ;  /* 0x0010800401007387 */ /* 0x0011e80000100800 */
[----:B0-----:R-:W2:Y:S04]  /*24450*/  LDL.LU R4, [R1+0xe0] ;  /* 0x0000e00001047983 */ /* 0x001ea80000300800 */
[----:B------:R-:W2:Y:S04]  /*24460*/  LDL.LU R5, [R1+0xe4] ;  /* 0x0000e40001057983 */ /* 0x000ea80000300800 */
[----:B------:R-:W-:Y:S04]  /*24470*/  STL.64 [R1+0x5c0], R12 ;  /* 0x0005c00c01007387 */ /* 0x000fe80000100a00 */
[----:B------:R0:W-:Y:S04]  /*24480*/  STL.64 [R1+0x5c8], R14 ;  /* 0x0005c80e01007387 */ /* 0x0001e80000100a00 */
[----:B0-----:R-:W4:Y:S01]  /*24490*/  LDL.LU.64 R14, [R1+0x10c8] ;  /* 0x0010c800010e7983 */ /* 0x001f220000300a00 */
[----:B------:R-:W-:-:S02]  /*244a0*/  IMAD.MOV.U32 R22, RZ, RZ, R9 ;  /* 0x000000ffff167224 */ /* 0x000fc400078e0009 */
[----:B------:R-:W-:Y:S01]  /*244b0*/  IMAD.MOV.U32 R23, RZ, RZ, R8 ;  /* 0x000000ffff177224 */ /* 0x000fe200078e0008 */
[----:B----4-:R-:W-:Y:S01]  /*244c0*/  HMMA.16816.F32 R24, R16, R14, R24 ;  /* 0x0000000e1018723c */ /* 0x010fe20000001818 */
[----:B------:R-:W-:Y:S02]  /*244d0*/  IMAD.MOV.U32 R9, RZ, RZ, R14 ;  /* 0x000000ffff097224 */ /* 0x000fe400078e000e */
[----:B------:R-:W-:-:S15]  /*244e0*/  IMAD.MOV.U32 R8, RZ, RZ, R15 ;  /* 0x000000ffff087224 */ /* 0x000fde00078e000f */
[----:B------:R-:W-:Y:S01]  /*244f0*/  NOP ;  /* 0x0000000000007918 */ /* 0x000fe20000000000 */
[----:B------:R-:W-:Y:S04]  /*24500*/  STL.64 [R1+0x620], R24 ;  /* 0x0006201801007387 */ /* 0x000fe80000100a00 */
[----:B------:R0:W-:Y:S04]  /*24510*/  STL.64 [R1+0x628], R26 ;  /* 0x0006281a01007387 */ /* 0x0001e80000100a00 */
[----:B0-----:R-:W4:Y:S04]  /*24520*/  LDL.LU.64 R26, [R1+0x10c0] ;  /* 0x0010c000011a7983 */ /* 0x001f280000300a00 */
[----:B------:R-:W2:Y:S04]  /*24530*/  LDL.LU.64 R14, [R1+0x10b8] ;  /* 0x0010b800010e7983 */ /* 0x000ea80000300a00 */
[----:B------:R-:W2:Y:S02]  /*24540*/  LDL.LU.64 R12, [R1+0x10b0] ;  /* 0x0010b000010c7983 */ /* 0x000ea40000300a00 */
[----:B--2---:R-:W-:-:S15]  /*24550*/  HMMA.16816.F32 R12, R16, R22, R12 ;  /* 0x00000016100c723c */ /* 0x004fde000000180c */
[----:B------:R-:W-:-:S04]  /*24560*/  NOP ;  /* 0x0000000000007918 */ /* 0x000fc80000000000 */
[----:B------:R-:W-:Y:S04]  /*24570*/  STL.64 [R1+0x610], R12 ;  /* 0x0006100c01007387 */ /* 0x000fe80000100a00 */
[----:B------:R0:W-:Y:S04]  /*24580*/  STL.64 [R1+0x618], R14 ;  /* 0x0006180e01007387 */ /* 0x0001e80000100a00 */
[----:B0-----:R-:W2:Y:S04]  /*24590*/  LDL.LU.64 R14, [R1+0x10a8] ;  /* 0x0010a800010e7983 */ /* 0x001ea80000300a00 */
[----:B------:R-:W2:Y:S01]  /*245a0*/  LDL.LU.64 R12, [R1+0x10a0] ;  /* 0x0010a000010c7983 */ /* 0x000ea20000300a00 */
[----:B---3--:R-:W-:-:S02]  /*245b0*/  IMAD.MOV.U32 R6, RZ, RZ, R3 ;  /* 0x000000ffff067224 */ /* 0x008fc400078e0003 */
[----:B------:R-:W-:Y:S02]  /*245c0*/  IMAD.MOV.U32 R7, RZ, RZ, R0 ;  /* 0x000000ffff077224 */ /* 0x000fe400078e0000 */
[----:B----4-:R-:W-:Y:S02]  /*245d0*/  IMAD.MOV.U32 R3, RZ, RZ, R26 ;  /* 0x000000ffff037224 */ /* 0x010fe400078e001a */
[----:B------:R-:W-:Y:S01]  /*245e0*/  IMAD.MOV.U32 R0, RZ, RZ, R27 ;  /* 0x000000ffff007224 */ /* 0x000fe200078e001b */
[----:B--2---:R-:W-:-:S15]  /*245f0*/  HMMA.16816.F32 R12, R16, R26, R12 ;  /* 0x0000001a100c723c */ /* 0x004fde000000180c */
[----:B------:R-:W-:-:S04]  /*24600*/  NOP ;  /* 0x0000000000007918 */ /* 0x000fc80000000000 */
[----:B------:R0:W-:Y:S04]  /*24610*/  STL.64 [R1+0x600], R12 ;  /* 0x0006000c01007387 */ /* 0x0001e80000100a00 */
[----:B------:R1:W-:Y:S04]  /*24620*/  STL.64 [R1+0x608], R14 ;  /* 0x0006080e01007387 */ /* 0x0003e80000100a00 */
[----:B------:R-:W2:Y:S04]  /*24630*/  LDL.LU.64 R26, [R1+0x1098] ;  /* 0x00109800011a7983 */ /* 0x000ea80000300a00 */
[----:B------:R-:W2:Y:S01]  /*24640*/  LDL.LU.64 R24, [R1+0x1090] ;  /* 0x0010900001187983 */ /* 0x000ea20000300a00 */
[----:B------:R-:W-:-:S02]  /*24650*/  IMAD.MOV.U32 R18, RZ, RZ, R9 ;  /* 0x000000ffff127224 */ /* 0x000fc400078e0009 */
[----:B------:R-:W-:Y:S01]  /*24660*/  IMAD.MOV.U32 R19, RZ, RZ, R8 ;  /* 0x000000ffff137224 */ /* 0x000fe200078e0008 */
[----:B0-----:R-:W3:Y:S01]  /*24670*/  LDL.LU R12, [R1+0x60] ;  /* 0x00006000010c7983 */ /* 0x001ee20000300800 */
[----:B------:R-:W-:-:S03]  /*24680*/  IMAD.MOV.U32 R13, RZ, RZ, R2 ;  /* 0x000000ffff0d7224 */ /* 0x000fc600078e0002 */
[----:B------:R-:W4:Y:S01]  /*24690*/  LDL.LU R2, [R1+0x108c] ;  /* 0x00108c0001027983 */ /* 0x000f220000300800 */
[----:B-1----:R-:W-:Y:S02]  /*246a0*/  IMAD.MOV.U32 R14, RZ, RZ, R28 ;  /* 0x000000ffff0e7224 */ /* 0x002fe400078e001c */
[----:B------:R-:W-:Y:S01]  /*246b0*/  IMAD.MOV.U32 R15, RZ, RZ, R29 ;  /* 0x000000ffff0f7224 */ /* 0x000fe200078e001d */
[----:B------:R-:W3:Y:S04]  /*246c0*/  LDL.LU R28, [R1+0x1088] ;  /* 0x00108800011c7983 */ /* 0x000ee80000300800 */
[----:B------:R-:W3:Y:S01]  /*246d0*/  LDL.LU R29, [R1+0x1084] ;  /* 0x00108400011d7983 */ /* 0x000ee20000300800 */
[----:B--2---:R-:W-:Y:S03]  /*246e0*/  HMMA.16816.F32 R8, R24, R10, R4 ;  /* 0x0000000a1808723c */ /* 0x004fe60000001804 */
[----:B------:R-:W2:-:S15]  /*246f0*/  LDL.LU R4, [R1+0x1080] ;  /* 0x0010800001047983 */ /* 0x000e9e0000300800 */
[----:B------:R-:W-:Y:S01]  /*24700*/  NOP ;  /* 0x0000000000007918 */ /* 0x000fe20000000000 */
[----:B------:R-:W-:Y:S04]  /*24710*/  STL.64 [R1+0x5a0], R8 ;  /* 0x0005a00801007387 */ /* 0x000fe80000100a00 */
[----:B------:R0:W-:Y:S04]  /*24720*/  STL.64 [R1+0x5a8], R10 ;  /* 0x0005a80a01007387 */ /* 0x0001e80000100a00 */
[----:B0-----:R-:W2:Y:S04]  /*24730*/  LDL.LU.64 R10, [R1+0x1078] ;  /* 0x00107800010a7983 */ /* 0x001ea80000300a00 */
[----:B------:R-:W2:Y:S02]  /*24740*/  LDL.LU.64 R8, [R1+0x1070] ;  /* 0x0010700001087983 */ /* 0x000ea40000300a00 */
[----:B--2---:R-:W-:Y:S02]  /*24750*/  HMMA.16816.F32 R16, R24, R18, R8 ;  /* 0x000000121810723c */ /* 0x004fe40000001808 */
[----:B------:R-:W2:Y:S04]  /*24760*/  LDL.LU.64 R10, [R1+0x1068] ;  /* 0x00106800010a7983 */ /* 0x000ea80000300a00 */
[----:B------:R-:W2:-:S13]  /*24770*/  LDL.LU.64 R8, [R1+0x1060] ;  /* 0x0010600001087983 */ /* 0x000e9a0000300a00 */
[----:B------:R0:W-:Y:S04]  /*24780*/  STL.64 [R1+0x5e0], R16 ;  /* 0x0005e01001007387 */ /* 0x0001e80000100a00 */
[----:B------:R-:W-:Y:S04]  /*24790*/  STL.64 [R1+0x5e8], R18 ;  /* 0x0005e81201007387 */ /* 0x000fe80000100a00 */
[----:B0-----:R-:W2:Y:S04]  /*247a0*/  LDL.LU R16, [R1+0x3dc] ;  /* 0x0003dc0001107983 */ /* 0x001ea80000300800 */
[----:B------:R-:W2:Y:S01]  /*247b0*/  LDL.LU R17, [R1+0x37c] ;  /* 0x00037c0001117983 */ /* 0x000ea20000300800 */
[----:B---3--:R-:W-:-:S15]  /*247c0*/  HMMA.16816.F32 R12, R24, R22, R12 ;  /* 0x00000016180c723c */ /* 0x008fde000000180c */
[----:B------:R-:W-:-:S04]  /*247d0*/  NOP ;  /* 0x0000000000007918 */ /* 0x000fc80000000000 */
[----:B------:R-:W-:Y:S04]  /*247e0*/  STL.64 [R1+0x5d0], R12 ;  /* 0x0005d00c01007387 */ /* 0x000fe80000100a00 */
[----:B------:R-:W-:Y:S04]  /*247f0*/  STL.64 [R1+0x5d8], R14 ;  /* 0x0005d80e01007387 */ /* 0x000fe80000100a00 */
[----:B--2---:R0:W-:Y:S04]  /*24800*/  STL.64 [R1+0xff0], R16 ;  /* 0x000ff01001007387 */ /* 0x0041e80000100a00 */
[----:B0-----:R-:W2:Y:S04]  /*24810*/  LDL.LU R16, [R1+0x7a8] ;  /* 0x0007a80001107983 */ /* 0x001ea80000300800 */
[----:B------:R-:W2:Y:S04]  /*24820*/  LDL.LU R17, [R1+0x398] ;  /* 0x0003980001117983 */ /* 0x000ea80000300800 */
        /* <DEDUP_REMOVED lines=33> */
[----:B------:R-:W3:Y:S04]  /*24a40*/  LDL.LU R18, [R1+0x3e0] ;  /* 0x0003e00001127983 */ /* 0x000ee80000300800 */
[----:B------:R-:W3:Y:S01]  /*24a50*/  LDL.LU R19, [R1+0x36c] ;  /* 0x00036c0001137983 */ /* 0x000ee20000300800 */
[----:B------:R-:W-:-:S04]  /*24a60*/  IMAD.SHL.U32 R4, R4, 0x80, RZ ;  /* 0x0000008004047824 */ /* 0x000fc800078e00ff */
[----:B------:R-:W-:Y:S01]  /*24a70*/  IMAD.WIDE R4, R4, 0x2, R28 ;  /* 0x0000000204047825 */ /* 0x000fe200078e021c */
[----:B---3--:R0:W-:Y:S04]  /*24a80*/  STL.64 [R1+0x1058], R18 ;  /* 0x0010581201007387 */ /* 0x0081e80000100a00 */
[----:B--2---:R1:W-:Y:S04]  /*24a90*/  STL.64 [R1+0x1050], R16 ;  /* 0x0010501001007387 */ /* 0x0043e80000100a00 */
[----:B------:R-:W2:Y:S04]  /*24aa0*/  LDL.LU R12, [R1+0x3e4] ;  /* 0x0003e400010c7983 */ /* 0x000ea80000300800 */
[----:B------:R-:W3:Y:S04]  /*24ab0*/  LDL.LU R13, [R1+0x370] ;  /* 0x00037000010d7983 */ /* 0x000ee80000300800 */
[----:B------:R-:W2:Y:S04]  /*24ac0*/  LDL.LU R14, [R1+0x3e8] ;  /* 0x0003e800010e7983 */ /* 0x000ea80000300800 */
[----:B------:R-:W2:Y:S04]  /*24ad0*/  LDL.LU R15, [R1+0x374] ;  /* 0x00037400010f7983 */ /* 0x000ea80000300800 */
[----:B------:R-:W2:Y:S04]  /*24ae0*/  LDL.LU R20, [R1+0x3ec] ;  /* 0x0003ec0001147983 */ /* 0x000ea80000300800 */
[----:B------:R-:W2:Y:S04]  /*24af0*/  LDL.LU R21, [R1+0x378] ;  /* 0x0003780001157983 */ /* 0x000ea80000300800 */
[----:B------:R-:W2:Y:S04]  /*24b00*/  LDL.LU R22, [R1+0x3f0] ;  /* 0x0003f00001167983 */ /* 0x000ea80000300800 */
[----:B------:R-:W2:Y:S01]  /*24b10*/  LDL.LU R23, [R1+0x7ac] ;  /* 0x0007ac0001177983 */ /* 0x000ea20000300800 */
[----:B0-----:R-:W-:-:S03]  /*24b20*/  IMAD.MOV.U32 R18, RZ, RZ, R3 ;  /* 0x000000ffff127224 */ /* 0x001fc600078e0003 */
[----:B------:R-:W2:Y:S01]  /*24b30*/  LDL.LU R6, [R1+0x3f4] ;  /* 0x0003f40001067983 */ /* 0x000ea20000300800 */
[----:B------:R-:W-:-:S03]  /*24b40*/  IMAD.MOV.U32 R19, RZ, RZ, R0 ;  /* 0x000000ffff137224 */ /* 0x000fc600078e0000 */
[----:B------:R-:W2:Y:S04]  /*24b50*/  LDL.LU R7, [R1+0x7b0] ;  /* 0x0007b00001077983 */ /* 0x000ea80000300800 */
[----:B------:R-:W2:Y:S04]  /*24b60*/  LDL.LU R3, [R1+0x3f8] ;  /* 0x0003f80001037983 */ /* 0x000ea80000300800 */
[----:B------:R-:W2:Y:S04]  /*24b70*/  LDL.LU R0, [R1+0x7b4] ;  /* 0x0007b40001007983 */ /* 0x000ea80000300800 */
[----:B------:R-:W2:Y:S04]  /*24b80*/  LDL.LU R28, [R1+0x3d8] ;  /* 0x0003d800011c7983 */ /* 0x000ea80000300800 */
[----:B------:R-:W2:Y:S01]  /*24b90*/  LDL.LU R29, [R1+0x380] ;  /* 0x00038000011d7983 */ /* 0x000ea20000300800 */
[----:B------:R-:W-:Y:S03]  /*24ba0*/  HMMA.16816.F32 R8, R24, R18, R8 ;  /* 0x000000121808723c */ /* 0x000fe60000001808 */
[----:B------:R-:W2:Y:S04]  /*24bb0*/  LDL.LU.64 R18, [R1+0x1058] ;  /* 0x0010580001127983 */ /* 0x000ea80000300a00 */
[----:B-1----:R-:W2:Y:S04]  /*24bc0*/  LDL.LU.64 R16, [R1+0x1050] ;  /* 0x0010500001107983 */ /* 0x002ea80000300a00 */
[----:B------:R-:W3:Y:S04]  /*24bd0*/  LDL.LU R24, [R1+0x3c8] ;  /* 0x0003c80001187983 */ /* 0x000ee80000300800 */
[----:B------:R-:W3:Y:S04]  /*24be0*/  LDL.LU R25, [R1+0x390] ;  /* 0x0003900001197983 */ /* 0x000ee80000300800 */
[----:B------:R0:W-:Y:S04]  /*24bf0*/  STL.64 [R1+0x5b0], R8 ;  /* 0x0005b00801007387 */ /* 0x0001e80000100a00 */
[----:B------:R1:W-:Y:S04]  /*24c00*/  STL.64 [R1+0x5b8], R10 ;  /* 0x0005b80a01007387 */ /* 0x0003e80000100a00 */
[----:B------:R-:W3:Y:S04]  /*24c10*/  LDL.LU R26, [R1+0x3cc] ;  /* 0x0003cc00011a7983 */ /* 0x000ee80000300800 */
[----:B------:R-:W3:Y:S04]  /*24c20*/  LDL.LU R27, [R1+0x38c] ;  /* 0x00038c00011b7983 */ /* 0x000ee80000300800 */
[----:B0-----:R-:W3:Y:S04]  /*24c30*/  LDL.LU R8, [R1+0x3d0] ;  /* 0x0003d00001087983 */ /* 0x001ee80000300800 */
[----:B------:R-:W3:Y:S04]  /*24c40*/  LDL.LU R9, [R1+0x388] ;  /* 0x0003880001097983 */ /* 0x000ee80000300800 */
[----:B-1----:R-:W3:Y:S04]  /*24c50*/  LDL.LU R10, [R1+0x3d4] ;  /* 0x0003d400010a7983 */ /* 0x002ee80000300800 */
[----:B------:R-:W3:Y:S04]  /*24c60*/  LDL.LU R11, [R1+0x384] ;  /* 0x00038400010b7983 */ /* 0x000ee80000300800 */
[----:B------:R0:W-:Y:S04]  /*24c70*/  STL [R1+0x59c], R4 ;  /* 0x00059c0401007387 */ /* 0x0001e80000100800 */
[----:B------:R1:W-:Y:S04]  /*24c80*/  STL [R1+0x598], R5 ;  /* 0x0005980501007387 */ /* 0x0003e80000100800 */
[----:B0-----:R-:W3:Y:S04]  /*24c90*/  LDL.LU R4, [R1+0x584] ;  /* 0x0005840001047983 */ /* 0x001ee80000300800 */
[----:B-1----:R-:W3:Y:S01]  /*24ca0*/  LDL.LU R5, [R1+0x394] ;  /* 0x0003940001057983 */ /* 0x002ee20000300800 */
[----:B--2---:R-:W-:-:S04]  /*24cb0*/  LOP3.LUT R17, R17, R16, RZ, 0x3c, !PT ;  /* 0x0000001011117212 */ /* 0x004fc800078e3cff */
[----:B------:R-:W-:-:S04]  /*24cc0*/  LOP3.LUT R16, R17, R16, RZ, 0x3c, !PT ;  /* 0x0000001011107212 */ /* 0x000fc800078e3cff */
[----:B------:R-:W-:-:S05]  /*24cd0*/  LOP3.LUT R17, R17, R16, RZ, 0x3c, !PT ;  /* 0x0000001011117212 */ /* 0x000fca00078e3cff */
[----:B------:R0:W-:Y:S04]  /*24ce0*/  STL.64 [R1+0x128], R16 ;  /* 0x0001281001007387 */ /* 0x0001e80000100a00 */
[----:B0-----:R-:W2:Y:S02]  /*24cf0*/  LDL.LU.64 R16, [R1+0x1048] ;  /* 0x0010480001107983 */ /* 0x001ea40000300a00 */
        /* <DEDUP_REMOVED lines=49> */
[----:B0-----:R-:W2:Y:S01]  /*25010*/  LDL.LU.64 R16, [R1+0xff8] ;  /* 0x000ff80001107983 */ /* 0x001ea20000300a00 */
[----:B---3--:R-:W-:Y:S02]  /*25020*/  LOP3.LUT R5, R5, R4, RZ, 0x3c, !PT ;  /* 0x0000000405057212 */ /* 0x008fe400078e3cff */
[----:B------:R-:W-:Y:S02]  /*25030*/  LOP3.LUT R25, R25, R24, RZ, 0x3c, !PT ;  /* 0x0000001819197212 */ /* 0x000fe400078e3cff */
[----:B--2---:R-:W-:-:S04]  /*25040*/  LOP3.LUT R17, R17, R16, RZ, 0x3c, !PT ;  /* 0x0000001011117212 */ /* 0x004fc800078e3cff */
[----:B------:R-:W-:-:S04]  /*25050*/  LOP3.LUT R16, R17, R16, RZ, 0x3c, !PT ;  /* 0x0000001011107212 */ /* 0x000fc800078e3cff */
[----:B------:R-:W-:-:S05]  /*25060*/  LOP3.LUT R17, R17, R16, RZ, 0x3c, !PT ;  /* 0x0000001011117212 */ /* 0x000fca00078e3cff */
[----:B------:R0:W-:Y:S04]  /*25070*/  STL.64 [R1+0xd0], R16 ;  /* 0x0000d01001007387 */ /* 0x0001e80000100a00 */
[----:B0-----:R-:W2:Y:S01]  /*25080*/  LDL.LU.64 R16, [R1+0xff0] ;  /* 0x000ff00001107983 */ /* 0x001ea20000300a00 */
[----:B------:R-:W-:Y:S02]  /*25090*/  LOP3.LUT R4, R5, R4, RZ, 0x3c, !PT ;  /* 0x0000000405047212 */ /* 0x000fe400078e3cff */
[----:B------:R-:W-:Y:S02]  /*250a0*/  LOP3.LUT R9, R9, R8, RZ, 0x3c, !PT ;  /* 0x0000000809097212 */ /* 0x000fe400078e3cff */
[----:B------:R-:W-:Y:S02]  /*250b0*/  LOP3.LUT R24, R25, R24, RZ, 0x3c, !PT ;  /* 0x0000001819187212 */ /* 0x000fe400078e3cff */
[----:B------:R-:W-:-:S02]  /*250c0*/  LOP3.LUT R5, R5, R4, RZ, 0x3c, !PT ;  /* 0x0000000405057212 */ /* 0x000fc400078e3cff */
[----:B------:R-:W-:Y:S02]  /*250d0*/  LOP3.LUT R11, R11, R10, RZ, 0x3c, !PT ;  /* 0x0000000a0b0b7212 */ /* 0x000fe400078e3cff */
[----:B------:R-:W-:Y:S02]  /*250e0*/  LOP3.LUT R8, R9, R8, RZ, 0x3c, !PT ;  /* 0x0000000809087212 */ /* 0x000fe400078e3cff */
[----:B------:R-:W-:Y:S01]  /*250f0*/  LOP3.LUT R25, R25, R24, RZ, 0x3c, !PT ;  /* 0x0000001819197212 */ /* 0x000fe200078e3cff */
[----:B------:R0:W-:Y:S01]  /*25100*/  STL.64 [R1+0xc8], R4 ;  /* 0x0000c80401007387 */ /* 0x0001e20000100a00 */
[----:B------:R-:W-:Y:S02]  /*25110*/  LOP3.LUT R10, R11, R10, RZ, 0x3c, !PT ;  /* 0x0000000a0b0a7212 */ /* 0x000fe400078e3cff */
[----:B------:R-:W-:Y:S01]  /*25120*/  LOP3.LUT R9, R9, R8, RZ, 0x3c, !PT ;  /* 0x0000000809097212 */ /* 0x000fe200078e3cff */
[----:B------:R-:W-:Y:S01]  /*25130*/  STL.64 [R1+0xc0], R24 ;  /* 0x0000c01801007387 */ /* 0x000fe20000100a00 */
[----:B------:R-:W-:Y:S01]  /*25140*/  LOP3.LUT R11, R11, R10, RZ, 0x3c, !PT ;  /* 0x0000000a0b0b7212 */ /* 0x000fe200078e3cff */
[----:B0-----:R-:W-:-:S02]  /*25150*/  IMAD.MOV.U32 R4, RZ, RZ, R27 ;  /* 0x000000ffff047224 */ /* 0x001fc400078e001b */
[----:B------:R-:W-:-:S05]  /*25160*/  IMAD.MOV.U32 R5, RZ, RZ, R26 ;  /* 0x000000ffff057224 */ /* 0x000fca00078e001a */
[----:B------:R0:W-:Y:S04]  /*25170*/  STL.64 [R1+0xb8], R4 ;  /* 0x0000b80401007387 */ /* 0x0001e80000100a00 */
[----:B------:R-:W-:Y:S04]  /*25180*/  STL.64 [R1+0xb0], R8 ;  /* 0x0000b00801007387 */ /* 0x000fe80000100a00 */
[----:B------:R1:W-:Y:S01]  /*25190*/  STL.64 [R1+0xa8], R10 ;  /* 0x0000a80a01007387 */ /* 0x0003e20000100a00 */
[----:B0-----:R-:W-:Y:S02]  /*251a0*/  IMAD.MOV.U32 R4, RZ, RZ, R29 ;  /* 0x000000ffff047224 */ /* 0x001fe400078e001d */
[----:B------:R-:W-:-:S02]  /*251b0*/  IMAD.MOV.U32 R5, RZ, RZ, R28 ;  /* 0x000000ffff057224 */ /* 0x000fc400078e001c */
[----:B-1----:R-:W-:Y:S02]  /*251c0*/  IMAD.MOV.U32 R10, RZ, RZ, R19 ;  /* 0x000000ffff0a7224 */ /* 0x002fe400078e0013 */
[----:B------:R-:W-:Y:S01]  /*251d0*/  IMAD.MOV.U32 R11, RZ, RZ, R18 ;  /* 0x000000ffff0b7224 */ /* 0x000fe200078e0012 */
[----:B------:R0:W-:Y:S02]  /*251e0*/  STL.64 [R1+0xa0], R4 ;  /* 0x0000a00401007387 */ /* 0x0001e40000100a00 */
[----:B0-----:R-:W-:Y:S02]  /*251f0*/  IMAD.MOV.U32 R4, RZ, RZ, R13 ;  /* 0x000000ffff047224 */ /* 0x001fe400078e000d */
[----:B------:R-:W-:Y:S02]  /*25200*/  IMAD.MOV.U32 R5, RZ, RZ, R12 ;  /* 0x000000ffff057224 */ /* 0x000fe400078e000c */
[----:B--2---:R-:W-:Y:S02]  /*25210*/  IMAD.MOV.U32 R8, RZ, RZ, R17 ;  /* 0x000000ffff087224 */ /* 0x004fe400078e0011 */
[----:B------:R-:W-:-:S05]  /*25220*/  IMAD.MOV.U32 R9, RZ, RZ, R16 ;  /* 0x000000ffff097224 */ /* 0x000fca00078e0010 */
[----:B------:R0:W-:Y:S04]  /*25230*/  STL.64 [R1+0x98], R8 ;  /* 0x0000980801007387 */ /* 0x0001e80000100a00 */
[----:B------:R1:W-:Y:S04]  /*25240*/  STL.64 [R1+0x90], R10 ;  /* 0x0000900a01007387 */ /* 0x0003e80000100a00 */
[----:B------:R2:W-:Y:S01]  /*25250*/  STL.64 [R1+0x88], R4 ;  /* 0x0000880401007387 */ /* 0x0005e20000100a00 */
[----:B0-----:R-:W-:Y:S02]  /*25260*/  IMAD.MOV.U32 R8, RZ, RZ, R15 ;  /* 0x000000ffff087224 */ /* 0x001fe400078e000f */
[----:B------:R-:W-:-:S02]  /*25270*/  IMAD.MOV.U32 R9, RZ, RZ, R14 ;  /* 0x000000ffff097224 */ /* 0x000fc400078e000e */
[----:B-1----:R-:W-:Y:S02]  /*25280*/  IMAD.MOV.U32 R10, RZ, RZ, R21 ;  /* 0x000000ffff0a7224 */ /* 0x002fe400078e0015 */
[----:B------:R-:W-:Y:S02]  /*25290*/  IMAD.MOV.U32 R11, RZ, RZ, R20 ;  /* 0x000000ffff0b7224 */ /* 0x000fe400078e0014 */
[----:B--2---:R-:W-:Y:S02]  /*252a0*/  IMAD.MOV.U32 R4, RZ, RZ, R23 ;  /* 0x000000ffff047224 */ /* 0x004fe400078e0017 */
[----:B------:R-:W-:Y:S01]  /*252b0*/  IMAD.MOV.U32 R5, RZ, RZ, R22 ;  /* 0x000000ffff057224 */ /* 0x000fe200078e0016 */
[----:B------:R0:W-:Y:S04]  /*252c0*/  STL.64 [R1+0x80], R8 ;  /* 0x0000800801007387 */ /* 0x0001e80000100a00 */
[----:B------:R-:W-:Y:S04]  /*252d0*/  STL.64 [R1+0x78], R10 ;  /* 0x0000780a01007387 */ /* 0x000fe80000100a00 */
[----:B------:R1:W-:Y:S01]  /*252e0*/  STL.64 [R1+0x70], R4 ;  /* 0x0000700401007387 */ /* 0x0003e20000100a00 */
[----:B0-----:R-:W-:-:S02]  /*252f0*/  IMAD.MOV.U32 R8, RZ, RZ, R7 ;  /* 0x000000ffff087224 */ /* 0x001fc400078e0007 */
[----:B------:R-:W-:Y:S01]  /*25300*/  IMAD.MOV.U32 R9, RZ, RZ, R6 ;  /* 0x000000ffff097224 */ /* 0x000fe200078e0006 */
[----:B-1----:R-:W2:Y:S04]  /*25310*/  LDL.LU R4, [R1+0x41c] ;  /* 0x00041c0001047983 */ /* 0x002ea80000300800 */
[----:B------:R-:W-:Y:S04]  /*25320*/  STL.64 [R1+0x68], R8 ;  /* 0x0000680801007387 */ /* 0x000fe80000100a00 */
[----:B------:R-:W2:Y:S01]  /*25330*/  LDL.LU R5, [R1+0x7d8] ;  /* 0x0007d80001057983 */ /* 0x000ea20000300800 */
[----:B------:R-:W-:-:S02]  /*25340*/  IMAD.MOV.U32 R6, RZ, RZ, R0 ;  /* 0x000000ffff067224 */ /* 0x000fc400078e0000 */
[----:B------:R-:W-:-:S05]  /*25350*/  IMAD.MOV.U32 R7, RZ, RZ, R3 ;  /* 0x000000ffff077224 */ /* 0x000fca00078e0003 */
        /* <DEDUP_REMOVED lines=91> */
[----:B---3--:R-:W-:-:S04]  /*25910*/  LOP3.LUT R29, R29, R28, RZ, 0x3c, !PT ;  /* 0x0000001c1d1d7212 */ /* 0x008fc800078e3cff */
[----:B------:R-:W-:Y:S02]  /*25920*/  LOP3.LUT R28, R29, R28, RZ, 0x3c, !PT ;  /* 0x0000001c1d1c7212 */ /* 0x000fe400078e3cff */
[----:B------:R-:W-:Y:S02]  /*25930*/  LOP3.LUT R7, R7, R6, RZ, 0x3c, !PT ;  /* 0x0000000607077212 */ /* 0x000fe400078e3cff */
[----:B------:R-:W-:Y:S02]  /*25940*/  LOP3.LUT R29, R29, R28, RZ, 0x3c, !PT ;  /* 0x0000001c1d1d7212 */ /* 0x000fe400078e3cff */
[----:B------:R-:W-:Y:S02]  /*25950*/  LOP3.LUT R13, R13, R12, RZ, 0x3c, !PT ;  /* 0x0000000c0d0d7212 */ /* 0x000fe400078e3cff */
[----:B------:R-:W-:Y:S02]  /*25960*/  LOP3.LUT R6, R7, R6, RZ, 0x3c, !PT ;  /* 0x0000000607067212 */ /* 0x000fe400078e3cff */
[----:B------:R-:W-:-:S02]  /*25970*/  LOP3.LUT R15, R15, R14, RZ, 0x3c, !PT ;  /* 0x0000000e0f0f7212 */ /* 0x000fc400078e3cff */
[----:B------:R-:W-:Y:S02]  /*25980*/  LOP3.LUT R12, R13, R12, RZ, 0x3c, !PT ;  /* 0x0000000c0d0c7212 */ /* 0x000fe400078e3cff */
[----:B------:R-:W-:Y:S02]  /*25990*/  LOP3.LUT R7, R7, R6, RZ, 0x3c, !PT ;  /* 0x0000000607077212 */ /* 0x000fe400078e3cff */
[----:B------:R-:W-:Y:S02]  /*259a0*/  LOP3.LUT R14, R15, R14, RZ, 0x3c, !PT ;  /* 0x0000000e0f0e7212 */ /* 0x000fe400078e3cff */
[----:B------:R-:W-:Y:S02]  /*259b0*/  LOP3.LUT R13, R13, R12, RZ, 0x3c, !PT ;  /* 0x0000000c0d0d7212 */ /* 0x000fe400078e3cff */
[----:B------:R-:W-:Y:S02]  /*259c0*/  LOP3.LUT R15, R15, R14, RZ, 0x3c, !PT ;  /* 0x0000000e0f0f7212 */ /* 0x000fe400078e3cff */
[----:B--2---:R-:W-:-:S04]  /*259d0*/  LOP3.LUT R5, R5, R4, RZ, 0x3c, !PT ;  /* 0x0000000405057212 */ /* 0x004fc800078e3cff */
[----:B------:R-:W-:-:S04]  /*259e0*/  LOP3.LUT R4, R5, R4, RZ, 0x3c, !PT ;  /* 0x0000000405047212 */ /* 0x000fc800078e3cff */
[----:B------:R-:W-:-:S05]  /*259f0*/  LOP3.LUT R5, R5, R4, RZ, 0x3c, !PT ;  /* 0x0000000405057212 */ /* 0x000fca00078e3cff */
[----:B------:R0:W-:Y:S02]  /*25a00*/  STL.64 [R1+0x18], R4 ;  /* 0x0000180401007387 */ /* 0x0001e40000100a00 */
[----:B0-----:R-:W-:Y:S02]  /*25a10*/  IMAD.MOV.U32 R4, RZ, RZ, R25 ;  /* 0x000000ffff047224 */ /* 0x001fe400078e0019 */
[----:B------:R-:W-:Y:S02]  /*25a20*/  IMAD.MOV.U32 R5, RZ, RZ, R24 ;  /* 0x000000ffff057224 */ /* 0x000fe400078e0018 */
[----:B------:R-:W-:Y:S02]  /*25a30*/  IMAD.MOV.U32 R24, RZ, RZ, R27 ;  /* 0x000000ffff187224 */ /* 0x000fe400078e001b */
[----:B------:R-:W-:Y:S01]  /*25a40*/  IMAD.MOV.U32 R25, RZ, RZ, R26 ;  /* 0x000000ffff197224 */ /* 0x000fe200078e001a */
[----:B------:R0:W-:Y:S04]  /*25a50*/  STL.64 [R1+0x10], R4 ;  /* 0x0000100401007387 */ /* 0x0001e80000100a00 */
[----:B------:R-:W-:Y:S04]  /*25a60*/  STL.64 [R1+0x8], R24 ;  /* 0x0000081801007387 */ /* 0x000fe80000100a00 */
[----:B------:R-:W-:Y:S01]  /*25a70*/  STL.64 [R1+0xd60], R28 ;  /* 0x000d601c01007387 */ /* 0x000fe20000100a00 */
[----:B0-----:R-:W-:-:S02]  /*25a80*/  IMAD.MOV.U32 R4, RZ, RZ, R9 ;  /* 0x000000ffff047224 */ /* 0x001fc400078e0009 */
[----:B------:R-:W-:Y:S02]  /*25a90*/  IMAD.MOV.U32 R5, RZ, RZ, R8 ;  /* 0x000000ffff057224 */ /* 0x000fe400078e0008 */
[----:B------:R-:W-:Y:S02]  /*25aa0*/  IMAD.MOV.U32 R8, RZ, RZ, R17 ;  /* 0x000000ffff087224 */ /* 0x000fe400078e0011 */
[----:B------:R-:W-:Y:S01]  /*25ab0*/  IMAD.MOV.U32 R9, RZ, RZ, R16 ;  /* 0x000000ffff097224 */ /* 0x000fe200078e0010 */
[----:B------:R0:W-:Y:S01]  /*25ac0*/  STL.64 [R1], R4 ;  /* 0x0000000401007387 */ /* 0x0001e20000100a00 */
[----:B------:R-:W-:Y:S02]  /*25ad0*/  IMAD.MOV.U32 R16, RZ, RZ, R21 ;  /* 0x000000ffff107224 */ /* 0x000fe400078e0015 */
[----:B------:R-:W-:Y:S02]  /*25ae0*/  IMAD.MOV.U32 R17, RZ, RZ, R20 ;  /* 0x000000ffff117224 */ /* 0x000fe400078e0014 */
[----:B0-----:R-:W-:-:S02]  /*25af0*/  IMAD.MOV.U32 R4, RZ, RZ, R11 ;  /* 0x000000ffff047224 */ /* 0x001fc400078e000b */
[----:B------:R-:W-:Y:S02]  /*25b00*/  IMAD.MOV.U32 R5, RZ, RZ, R10 ;  /* 0x000000ffff057224 */ /* 0x000fe400078e000a */
[----:B------:R-:W-:Y:S02]  /*25b10*/  IMAD.MOV.U32 R10, RZ, RZ, R19 ;  /* 0x000000ffff0a7224 */ /* 0x000fe400078e0013 */
[----:B------:R-:W-:Y:S02]  /*25b20*/  IMAD.MOV.U32 R11, RZ, RZ, R18 ;  /* 0x000000ffff0b7224 */ /* 0x000fe400078e0012 */
[----:B------:R-:W-:Y:S01]  /*25b30*/  IMAD.MOV.U32 R18, RZ, RZ, R23 ;  /* 0x000000ffff127224 */ /* 0x000fe200078e0017 */
[----:B------:R-:W-:Y:S04]  /*25b40*/  STL.64 [R1+0xd68], R4 ;  /* 0x000d680401007387 */ /* 0x000fe80000100a00 */
[----:B------:R-:W-:Y:S04]  /*25b50*/  STL.64 [R1+0xd70], R6 ;  /* 0x000d700601007387 */ /* 0x000fe80000100a00 */
[----:B------:R-:W-:Y:S01]  /*25b60*/  STL.64 [R1+0xd78], R8 ;  /* 0x000d780801007387 */ /* 0x000fe20000100a00 */
[----:B------:R-:W-:-:S03]  /*25b70*/  IMAD.MOV.U32 R19, RZ, RZ, R22 ;  /* 0x000000ffff137224 */ /* 0x000fc600078e0016 */
[----:B------:R-:W-:Y:S04]  /*25b80*/  STL.64 [R1+0xd80], R10 ;  /* 0x000d800a01007387 */ /* 0x000fe80000100a00 */
[----:B------:R-:W-:Y:S04]  /*25b90*/  STL.64 [R1+0xd88], R12 ;  /* 0x000d880c01007387 */ /* 0x000fe80000100a00 */
[----:B------:R-:W-:Y:S04]  /*25ba0*/  STL.64 [R1+0xd90], R14 ;  /* 0x000d900e01007387 */ /* 0x000fe80000100a00 */
[----:B------:R-:W-:Y:S04]  /*25bb0*/  STL.64 [R1+0xd98], R16 ;  /* 0x000d981001007387 */ /* 0x000fe80000100a00 */
[----:B------:R0:W-:Y:S04]  /*25bc0*/  STL.64 [R1+0xda0], R18 ;  /* 0x000da01201007387 */ /* 0x0001e80000100a00 */
[----:B------:R-:W2:Y:S04]  /*25bd0*/  LDL.LU R22, [R1+0x454] ;  /* 0x0004540001167983 */ /* 0x000ea80000300800 */
[----:B------:R-:W2:Y:S04]  /*25be0*/  LDL.LU R23, [R1+0x810] ;  /* 0x0008100001177983 */ /* 0x000ea80000300800 */
[----:B------:R-:W3:Y:S04]  /*25bf0*/  LDL.LU R24, [R1+0x458] ;  /* 0x0004580001187983 */ /* 0x000ee80000300800 */
[----:B------:R-:W3:Y:S04]  /*25c00*/  LDL.LU R25, [R1+0x814] ;  /* 0x0008140001197983 */ /* 0x000ee80000300800 */
[----:B------:R-:W2:Y:S04]  /*25c10*/  LDL.LU R26, [R1+0x45c] ;  /* 0x00045c00011a7983 */ /* 0x000ea80000300800 */
[----:B------:R-:W2:Y:S04]  /*25c20*/  LDL.LU R27, [R1+0x818] ;  /* 0x00081800011b7983 */ /* 0x000ea80000300800 */
        /* <DEDUP_REMOVED lines=31> */
[----:B------:R-:W2:Y:S01]  /*25e20*/  LDL.LU R19, [R1+0x820] ;  /* 0x0008200001137983 */ /* 0x000ea20000300800 */
[----:B------:R-:W-:-:S02]  /*25e30*/  LOP3.LUT R23, R23, R22, RZ, 0x3c, !PT ;  /* 0x0000001617177212 */ /* 0x000fc400078e3cff */
[----:B---3--:R-:W-:Y:S01]  /*25e40*/  LOP3.LUT R25, R25, R24, RZ, 0x3c, !PT ;  /* 0x0000001819197212 */ /* 0x008fe200078e3cff */
        /* <DEDUP_REMOVED lines=16> */
[----:B------:R-:W-:Y:S01]  /*25f50*/  LOP3.LUT R22, R23, R22, RZ, 0x3c, !PT ;  /* 0x0000001617167212 */ /* 0x000fe200078e3cff */
[----:B------:R-:W-:-:S02]  /*25f60*/  IMAD.MOV.U32 R20, RZ, RZ, R0 ;  /* 0x000000ffff147224 */ /* 0x000fc400078e0000 */
[----:B------:R-:W-:Y:S01]  /*25f70*/  IMAD.MOV.U32 R21, RZ, RZ, R3 ;  /* 0x000000ffff157224 */ /* 0x000fe200078e0003 */
[----:B------:R-:W3:Y:S04]  /*25f80*/  LDL.LU R5, [R1+0x874] ;  /* 0x0008740001057983 */ /* 0x000ee80000300800 */
[----:B------:R-:W3:Y:S01]  /*25f90*/  LDL.LU R28, [R1+0x4bc] ;  /* 0x0004bc00011c7983 */ /* 0x000ee20000300800 */
[----:B------:R-:W-:-:S03]  /*25fa0*/  LOP3.LUT R27, R27, R26, RZ, 0x3c, !PT ;  /* 0x0000001a1b1b7212 */ /* 0x000fc600078e3cff */
[----:B------:R-:W3:Y:S01]  /*25fb0*/  LDL.LU R29, [R1+0x878] ;  /* 0x00087800011d7983 */ /* 0x000ee20000300800 */
[----:B------:R-:W-:-:S03]  /*25fc0*/  LOP3.LUT R24, R25, R24, RZ, 0x3c, !PT ;  /* 0x0000001819187212 */ /* 0x000fc600078e3cff */
[----:B------:R-:W3:Y:S01]  /*25fd0*/  LDL.LU R3, [R1+0x4c0] ;  /* 0x0004c00001037983 */ /* 0x000ee20000300800 */
[----:B------:R-:W-:-:S03]  /*25fe0*/  LOP3.LUT R23, R23, R22, RZ, 0x3c, !PT ;  /* 0x0000001617177212 */ /* 0x000fc600078e3cff */
[----:B------:R-:W3:Y:S04]  /*25ff0*/  LDL.LU R0, [R1+0x87c] ;  /* 0x00087c0001007983 */ /* 0x000ee80000300800 */
[----:B------:R0:W-:Y:S01]  /*26000*/  STL.64 [R1+0xda8], R20 ;  /* 0x000da81401007387 */ /* 0x0001e20000100a00 */
[----:B------:R-:W-:Y:S02]  /*26010*/  LOP3.LUT R26, R27, R26, RZ, 0x3c, !PT ;  /* 0x0000001a1b1a7212 */ /* 0x000fe400078e3cff */
[----:B------:R-:W-:Y:S02]  /*26020*/  LOP3.LUT R25, R25, R24, RZ, 0x3c, !PT ;  /* 0x0000001819197212 */ /* 0x000fe400078e3cff */
[----:B------:R-:W-:Y:S01]  /*26030*/  LOP3.LUT R27, R27, R26, RZ, 0x3c, !PT ;  /* 0x0000001a1b1b7212 */ /* 0x000fe200078e3cff */
[----:B0-----:R-:W3:Y:S04]  /*26040*/  LDL.LU R20, [R1+0x498] ;  /* 0x0004980001147983 */ /* 0x001ee80000300800 */
[----:B------:R-:W3:Y:S04]  /*26050*/  LDL.LU R21, [R1+0x854] ;  /* 0x0008540001157983 */ /* 0x000ee80000300800 */
[----:B------:R0:W-:Y:S04]  /*26060*/  STL.64 [R1+0xdb0], R22 ;  /* 0x000db01601007387 */ /* 0x0001e80000100a00 */
[----:B0-----:R-:W3:Y:S04]  /*26070*/  LDL.LU R22, [R1+0x494] ;  /* 0x0004940001167983 */ /* 0x001ee80000300800 */
[----:B------:R-:W3:Y:S04]  /*26080*/  LDL.LU R23, [R1+0x850] ;  /* 0x0008500001177983 */ /* 0x000ee80000300800 */
[----:B------:R0:W-:Y:S04]  /*26090*/  STL.64 [R1+0xdb8], R24 ;  /* 0x000db81801007387 */ /* 0x0001e80000100a00 */
[----:B0-----:R-:W3:Y:S04]  /*260a0*/  LDL.LU R24, [R1+0x490] ;  /* 0x0004900001187983 */ /* 0x001ee80000300800 */
[----:B------:R-:W3:Y:S04]  /*260b0*/  LDL.LU R25, [R1+0x84c] ;  /* 0x00084c0001197983 */ /* 0x000ee80000300800 */
[----:B------:R0:W-:Y:S04]  /*260c0*/  STL.64 [R1+0xdc0], R26 ;  /* 0x000dc01a01007387 */ /* 0x0001e80000100a00 */
[----:B0-----:R-:W3:Y:S04]  /*260d0*/  LDL.LU R26, [R1+0x48c] ;  /* 0x00048c00011a7983 */ /* 0x001ee80000300800 */
        /* <DEDUP_REMOVED lines=61> */
[----:B------:R-:W-:-:S03]  /*264b0*/  LOP3.LUT R25, R25, R24, RZ, 0x3c, !PT ;  /* 0x0000001819197212 */ /* 0x000fc600078e3cff */
[----:B------:R0:W-:Y:S04]  /*264c0*/  STL.64 [R1+0x188], R26 ;  /* 0x0001881a01007387 */ /* 0x0001e80000100a00 */
[----:B------:R1:W-:Y:S01]  /*264d0*/  STL.64 [R1+0x190], R24 ;  /* 0x0001901801007387 */ /* 0x0003e20000100a00 */
[----:B0-----:R-:W-:Y:S02]  /*264e0*/  IMAD.MOV.U32 R26, RZ, RZ, R23 ;  /* 0x000000ffff1a7224 */ /* 0x001fe400078e0017 */
[----:B------:R-:W-:Y:S02]  /*264f0*/  IMAD.MOV.U32 R27, RZ, RZ, R22 ;  /* 0x000000ffff1b7224 */ /* 0x000fe400078e0016 */
[----:B-1----:R-:W-:Y:S02]  /*26500*/  IMAD.MOV.U32 R24, RZ, RZ, R21 ;  /* 0x000000ffff187224 */ /* 0x002fe400078e0015 */
[----:B------:R-:W-:-:S02]  /*26510*/  IMAD.MOV.U32 R25, RZ, RZ, R20 ;  /* 0x000000ffff197224 */ /* 0x000fc400078e0014 */
[----:B------:R-:W-:Y:S02]  /*26520*/  IMAD.MOV.U32 R20, RZ, RZ, R17 ;  /* 0x000000ffff147224 */ /* 0x000fe400078e0011 */
[----:B------:R-:W-:Y:S01]  /*26530*/  IMAD.MOV.U32 R21, RZ, RZ, R16 ;  /* 0x000000ffff157224 */ /* 0x000fe200078e0010 */
[----:B------:R0:W-:Y:S01]  /*26540*/  STL.64 [R1+0x398], R26 ;  /* 0x0003981a01007387 */ /* 0x0001e20000100a00 */
[----:B------:R-:W-:Y:S02]  /*26550*/  IMAD.MOV.U32 R16, RZ, RZ, R13 ;  /* 0x000000ffff107224 */ /* 0x000fe400078e000d */
[----:B------:R-:W-:Y:S01]  /*26560*/  IMAD.MOV.U32 R17, RZ, RZ, R12 ;  /* 0x000000ffff117224 */ /* 0x000fe200078e000c */
[----:B------:R-:W-:Y:S01]  /*26570*/  STL.64 [R1+0x3a0], R24 ;  /* 0x0003a01801007387 */ /* 0x000fe20000100a00 */
[----:B------:R-:W-:Y:S02]  /*26580*/  IMAD.MOV.U32 R12, RZ, RZ, R9 ;  /* 0x000000ffff0c7224 */ /* 0x000fe400078e0009 */
[----:B------:R-:W-:-:S02]  /*26590*/  IMAD.MOV.U32 R13, RZ, RZ, R8 ;  /* 0x000000ffff0d7224 */ /* 0x000fc400078e0008 */
[----:B------:R-:W-:Y:S02]  /*265a0*/  IMAD.MOV.U32 R8, RZ, RZ, R5 ;  /* 0x000000ffff087224 */ /* 0x000fe400078e0005 */
[----:B------:R-:W-:Y:S02]  /*265b0*/  IMAD.MOV.U32 R9, RZ, RZ, R4 ;  /* 0x000000ffff097224 */ /* 0x000fe400078e0004 */
[----:B--2---:R-:W-:Y:S02]  /*265c0*/  IMAD.MOV.U32 R22, RZ, RZ, R19 ;  /* 0x000000ffff167224 */ /* 0x004fe400078e0013 */
[----:B------:R-:W-:Y:S02]  /*265d0*/  IMAD.MOV.U32 R23, RZ, RZ, R18 ;  /* 0x000000ffff177224 */ /* 0x000fe400078e0012 */
[----:B------:R-:W-:Y:S02]  /*265e0*/  IMAD.MOV.U32 R18, RZ, RZ, R15 ;  /* 0x000000ffff127224 */ /* 0x000fe400078e000f */
[----:B------:R-:W-:-:S02]  /*265f0*/  IMAD.MOV.U32 R19, RZ, RZ, R14 ;  /* 0x000000ffff137224 */ /* 0x000fc400078e000e */
[----:B------:R-:W-:Y:S02]  /*26600*/  IMAD.MOV.U32 R14, RZ, RZ, R11 ;  /* 0x000000ffff0e7224 */ /* 0x000fe400078e000b */
[----:B------:R-:W-:Y:S01]  /*26610*/  IMAD.MOV.U32 R15, RZ, RZ, R10 ;  /* 0x000000ffff0f7224 */ /* 0x000fe200078e000a */
[----:B------:R-:W-:Y:S04]  /*26620*/  STL.64 [R1+0x3a8], R22 ;  /* 0x0003a81601007387 */ /* 0x000fe80000100a00 */
[----:B------:R-:W-:Y:S01]  /*26630*/  STL.64 [R1+0x3b0], R20 ;  /* 0x0003b01401007387 */ /* 0x000fe20000100a00 */
[----:B------:R-:W-:Y:S02]  /*26640*/  IMAD.MOV.U32 R10, RZ, RZ, R7 ;  /* 0x000000ffff0a7224 */ /* 0x000fe400078e0007 */
[----:B------:R-:W-:Y:S01]  /*26650*/  IMAD.MOV.U32 R11, RZ, RZ, R6 ;  /* 0x000000ffff0b7224 */ /* 0x000fe200078e0006 */
[----:B------:R-:W-:Y:S04]  /*26660*/  STL.64 [R1+0x3b8], R18 ;  /* 0x0003b81201007387 */ /* 0x000fe80000100a00 */
[----:B------:R-:W-:Y:S04]  /*26670*/  STL.64 [R1+0x3c0], R16 ;  /* 0x0003c01001007387 */ /* 0x000fe80000100a00 */
[----:B------:R-:W-:Y:S01]  /*26680*/  STL.64 [R1+0x3c8], R14 ;  /* 0x0003c80e01007387 */ /* 0x000fe20000100a00 */
[----:B------:R-:W-:-:S02]  /*26690*/  IMAD.MOV.U32 R6, RZ, RZ, R29 ;  /* 0x000000ffff067224 */ /* 0x000fc400078e001d */
[----:B------:R-:W-:Y:S01]  /*266a0*/  IMAD.MOV.U32 R7, RZ, RZ, R28 ;  /* 0x000000ffff077224 */ /* 0x000fe200078e001c */
[----:B------:R-:W-:Y:S04]  /*266b0*/  STL.64 [R1+0x3d0], R12 ;  /* 0x0003d00c01007387 */ /* 0x000fe80000100a00 */
[----:B------:R-:W-:Y:S04]  /*266c0*/  STL.64 [R1+0x3d8], R10 ;  /* 0x0003d80a01007387 */ /* 0x000fe80000100a00 */
[----:B------:R-:W-:Y:S04]  /*266d0*/  STL.64 [R1+0x3e0], R8 ;  /* 0x0003e00801007387 */ /* 0x000fe80000100a00 */
[----:B0-----:R-:W2:Y:S04]  /*266e0*/  LDL.LU R26, [R1+0x500] ;  /* 0x00050000011a7983 */ /* 0x001ea80000300800 */
        /* <DEDUP_REMOVED lines=154> */
[----:B------:R3:W-:Y:S02]  /*27090*/  STL.64 [R1+0x470], R26 ;  /* 0x0004701a01007387 */ /* 0x0007e40000100a00 */
[----:B---3--:R-:W-:Y:S02]  /*270a0*/  IMAD.MOV.U32 R26, RZ, RZ, R25 ;  /* 0x000000ffff1a7224 */ /* 0x008fe400078e0019 */
[----:B------:R-:W-:Y:S02]  /*270b0*/  IMAD.MOV.U32 R25, RZ, RZ, R22 ;  /* 0x000000ffff197224 */ /* 0x000fe400078e0016 */
[----:B------:R-:W-:Y:S02]  /*270c0*/  IMAD.MOV.U32 R22, RZ, RZ, R21 ;  /* 0x000000ffff167224 */ /* 0x000fe400078e0015 */
[----:B------:R-:W-:Y:S02]  /*270d0*/  IMAD.MOV.U32 R21, RZ, RZ, R18 ;  /* 0x000000ffff157224 */ /* 0x000fe400078e0012 */
[----:B------:R-:W-:-:S02]  /*270e0*/  IMAD.MOV.U32 R18, RZ, RZ, R17 ;  /* 0x000000ffff127224 */ /* 0x000fc400078e0011 */
[----:B------:R-:W-:Y:S02]  /*270f0*/  IMAD.MOV.U32 R17, RZ, RZ, R14 ;  /* 0x000000ffff117224 */ /* 0x000fe400078e000e */
[----:B------:R-:W-:Y:S02]  /*27100*/  IMAD.MOV.U32 R14, RZ, RZ, R13 ;  /* 0x000000ffff0e7224 */ /* 0x000fe400078e000d */
[----:B------:R-:W-:Y:S02]  /*27110*/  IMAD.MOV.U32 R13, RZ, RZ, R10 ;  /* 0x000000ffff0d7224 */ /* 0x000fe400078e000a */
[----:B------:R-:W-:Y:S02]  /*27120*/  IMAD.MOV.U32 R10, RZ, RZ, R3 ;  /* 0x000000ffff0a7224 */ /* 0x000fe400078e0003 */
[----:B------:R-:W4:Y:S01]  /*27130*/  LDC R3, c[0x0][0x3ac] ;  /* 0x0000eb00ff037b82 */ /* 0x000f220000000800 */
[----:B------:R-:W-:Y:S02]  /*27140*/  IMAD.MOV.U32 R27, RZ, RZ, R24 ;  /* 0x000000ffff1b7224 */ /* 0x000fe400078e0018 */
[----:B------:R-:W-:-:S02]  /*27150*/  IMAD.MOV.U32 R24, RZ, RZ, R23 ;  /* 0x000000ffff187224 */ /* 0x000fc400078e0017 */
[----:B------:R-:W-:Y:S02]  /*27160*/  IMAD.MOV.U32 R23, RZ, RZ, R20 ;  /* 0x000000ffff177224 */ /* 0x000fe400078e0014 */
[----:B------:R-:W-:Y:S02]  /*27170*/  IMAD.MOV.U32 R20, RZ, RZ, R19 ;  /* 0x000000ffff147224 */ /* 0x000fe400078e0013 */
[----:B------:R-:W-:Y:S01]  /*27180*/  IMAD.MOV.U32 R19, RZ, RZ, R16 ;  /* 0x000000ffff137224 */ /* 0x000fe200078e0010 */
[----:B------:R-:W-:Y:S01]  /*27190*/  STL.64 [R1+0x478], R26 ;  /* 0x0004781a01007387 */ /* 0x000fe20000100a00 */
[----:B------:R-:W-:-:S03]  /*271a0*/  IMAD.MOV.U32 R16, RZ, RZ, R15 ;  /* 0x000000ffff107224 */ /* 0x000fc600078e000f */
[----:B------:R-:W-:Y:S01]  /*271b0*/  STL.64 [R1+0x480], R24 ;  /* 0x0004801801007387 */ /* 0x000fe20000100a00 */
[----:B------:R-:W-:-:S03]  /*271c0*/  IMAD.MOV.U32 R15, RZ, RZ, R12 ;  /* 0x000000ffff0f7224 */ /* 0x000fc600078e000c */
[----:B------:R-:W-:Y:S01]  /*271d0*/  STL.64 [R1+0x488], R22 ;  /* 0x0004881601007387 */ /* 0x000fe20000100a00 */
[----:B------:R-:W-:-:S03]  /*271e0*/  IMAD.MOV.U32 R12, RZ, RZ, R11 ;  /* 0x000000ffff0c7224 */ /* 0x000fc600078e000b */
[----:B------:R-:W-:Y:S04]  /*271f0*/  STL.64 [R1+0x490], R20 ;  /* 0x0004901401007387 */ /* 0x000fe80000100a00 */
[----:B------:R-:W-:Y:S04]  /*27200*/  STL.64 [R1+0x498], R18 ;  /* 0x0004981201007387 */ /* 0x000fe80000100a00 */
[----:B------:R-:W-:Y:S04]  /*27210*/  STL.64 [R1+0x4a0], R16 ;  /* 0x0004a01001007387 */ /* 0x000fe80000100a00 */
[----:B------:R-:W-:Y:S01]  /*27220*/  STL.64 [R1+0x4a8], R14 ;  /* 0x0004a80e01007387 */ /* 0x000fe20000100a00 */
[----:B------:R-:W-:-:S03]  /*27230*/  IMAD.MOV.U32 R11, RZ, RZ, R8 ;  /* 0x000000ffff0b7224 */ /* 0x000fc600078e0008 */
[----:B------:R-:W-:Y:S01]  /*27240*/  STL.64 [R1+0x4b0], R12 ;  /* 0x0004b00c01007387 */ /* 0x000fe20000100a00 */
[----:B------:R-:W-:Y:S02]  /*27250*/  IMAD.MOV.U32 R8, RZ, RZ, R6 ;  /* 0x000000ffff087224 */ /* 0x000fe400078e0006 */
[----:B------:R-:W-:Y:S01]  /*27260*/  IMAD.MOV.U32 R6, RZ, RZ, R28 ;  /* 0x000000ffff067224 */ /* 0x000fe200078e001c */
[----:B----4-:R0:W-:Y:S04]  /*27270*/  STL.64 [R1+0xe58], R2 ;  /* 0x000e580201007387 */ /* 0x0101e80000100a00 */
[----:B------:R-:W-:Y:S04]  /*27280*/  STL.64 [R1+0x4b8], R10 ;  /* 0x0004b80a01007387 */ /* 0x000fe80000100a00 */
[----:B------:R-:W-:Y:S01]  /*27290*/  STL.64 [R1+0x4c0], R8 ;  /* 0x0004c00801007387 */ /* 0x000fe20000100a00 */
[----:B0-----:R-:W-:-:S02]  /*272a0*/  IMAD.MOV.U32 R2, RZ, RZ, R4 ;  /* 0x000000ffff027224 */ /* 0x001fc400078e0004 */
[----:B------:R-:W-:Y:S02]  /*272b0*/  IMAD.MOV.U32 R3, RZ, RZ, R7 ;  /* 0x000000ffff037224 */ /* 0x000fe400078e0007 */
[----:B------:R-:W-:-:S03]  /*272c0*/  IMAD.MOV.U32 R7, RZ, RZ, R5 ;  /* 0x000000ffff077224 */ /* 0x000fc600078e0005 */
[----:B------:R0:W-:Y:S04]  /*272d0*/  STL.64 [R1+0x4c8], R2 ;  /* 0x0004c80201007387 */ /* 0x0001e80000100a00 */
[----:B0-----:R-:W2:Y:S04]  /*272e0*/  LDL.LU R2, [R1+0x930] ;  /* 0x0009300001027983 */ /* 0x001ea80000300800 */
[----:B------:R-:W-:Y:S04]  /*272f0*/  STL.64 [R1+0x4d0], R6 ;  /* 0x0004d00601007387 */ /* 0x000fe80000100a00 */
[----:B------:R-:W3:Y:S01]  /*27300*/  LDL.LU R3, [R1+0x578] ;  /* 0x0005780001037983 */ /* 0x000ee20000300800 */
[----:B------:R-:W-:-:S02]  /*27310*/  IMAD.MOV.U32 R4, RZ, RZ, R0 ;  /* 0x000000ffff047224 */ /* 0x000fc400078e0000 */
[----:B------:R-:W-:-:S05]  /*27320*/  IMAD.MOV.U32 R5, RZ, RZ, R29 ;  /* 0x000000ffff057224 */ /* 0x000fca00078e001d */
[----:B------:R-:W-:Y:S04]  /*27330*/  STL.64 [R1+0x4d8], R4 ;  /* 0x0004d80401007387 */ /* 0x000fe80000100a00 */
[----:B---3--:R0:W-:Y:S04]  /*27340*/  STL [R1+0xe60], R3 ;  /* 0x000e600301007387 */ /* 0x0081e80000100800 */
[----:B0-----:R-:W2:Y:S04]  /*27350*/  LDL.LU R3, [R1+0x574] ;  /* 0x0005740001037983 */ /* 0x001ea80000300800 */
        /* <DEDUP_REMOVED lines=46> */
[----:B------:R-:W4:Y:S04]  /*27640*/  LDL.LU R27, [R1+0x57c] ;  /* 0x00057c00011b7983 */ /* 0x000f280000300800 */
        /* <DEDUP_REMOVED lines=11> */
[----:B------:R-:W3:Y:S04]  /*27700*/  LDL.LU.64 R14, [R1+0x128] ;  /* 0x00012800010e7983 */ /* 0x000ee80000300a00 */
[----:B------:R-:W3:Y:S04]  /*27710*/  LDL.LU.64 R12, [R1+0x120] ;  /* 0x00012000010c7983 */ /* 0x000ee80000300a00 */
[----:B------:R-:W3:Y:S04]  /*27720*/  LDL.LU.64 R10, [R1+0x118] ;  /* 0x00011800010a7983 */ /* 0x000ee80000300a00 */
[----:B------:R-:W3:Y:S04]  /*27730*/  LDL.LU.64 R8, [R1+0x110] ;  /* 0x0001100001087983 */ /* 0x000ee80000300a00 */
[----:B------:R-:W3:Y:S04]  /*27740*/  LDL.LU.64 R6, [R1+0x108] ;  /* 0x0001080001067983 */ /* 0x000ee80000300a00 */
[----:B------:R-:W3:Y:S04]  /*27750*/  LDL.LU.64 R4, [R1+0x100] ;  /* 0x0001000001047983 */ /* 0x000ee80000300a00 */
[----:B------:R-:W3:Y:S01]  /*27760*/  LDL.LU.64 R28, [R1+0xf8] ;  /* 0x0000f800011c7983 */ /* 0x000ee20000300a00 */
        /* <DEDUP_REMOVED lines=74> */
[----:B0-----:R-:W2:Y:S04]  /*27c10*/  LDL.LU.64 R2, [R1+0xe68] ;  /* 0x000e680001027983 */ /* 0x001ea80000300a00 */
[----:B--2---:R0:W-:Y:S04]  /*27c20*/  STL.64 [R1+0x558], R2 ;  /* 0x0005580201007387 */ /* 0x0041e80000100a00 */
[----:B0-----:R-:W2:Y:S01]  /*27c30*/  LDL.LU R3, [R1+0xe60] ;  /* 0x000e600001037983 */ /* 0x001ea20000300800 */
[----:B---3--:R-:W-:-:S02]  /*27c40*/  IMAD.MOV.U32 R2, RZ, RZ, R26 ;  /* 0x000000ffff027224 */ /* 0x008fc400078e001a */
[----:B------:R-:W-:-:S03]  /*27c50*/  IMAD.MOV.U32 R26, RZ, RZ, R24 ;  /* 0x000000ffff1a7224 */ /* 0x000fc600078e0018 */
[----:B--2---:R0:W-:Y:S04]  /*27c60*/  STL.64 [R1+0x560], R2 ;  /* 0x0005600201007387 */ /* 0x0041e80000100a00 */
[----:B0-----:R-:W2:Y:S04]  /*27c70*/  LDL.LU.64 R2, [R1+0xe58] ;  /* 0x000e580001027983 */ /* 0x001ea80000300a00 */
[----:B----4-:R0:W-:Y:S01]  /*27c80*/  STL.64 [R1+0x568], R26 ;  /* 0x0005681a01007387 */ /* 0x0101e20000100a00 */
[----:B------:R-:W-:Y:S02]  /*27c90*/  IMAD.MOV.U32 R24, RZ, RZ, R20 ;  /* 0x000000ffff187224 */ /* 0x000fe400078e0014 */
[----:B------:R-:W-:-:S02]  /*27ca0*/  IMAD.MOV.U32 R20, RZ, RZ, R16 ;  /* 0x000000ffff147224 */ /* 0x000fc400078e0010 */
[----:B0-----:R-:W-:Y:S02]  /*27cb0*/  IMAD.MOV.U32 R26, RZ, RZ, R22 ;  /* 0x000000ffff1a7224 */ /* 0x001fe400078e0016 */
[----:B------:R-:W-:Y:S02]  /*27cc0*/  IMAD.MOV.U32 R27, RZ, RZ, R25 ;  /* 0x000000ffff1b7224 */ /* 0x000fe400078e0019 */
[----:B------:R-:W-:Y:S02]  /*27cd0*/  IMAD.MOV.U32 R25, RZ, RZ, R23 ;  /* 0x000000ffff197224 */ /* 0x000fe400078e0017 */
[----:B------:R-:W-:Y:S02]  /*27ce0*/  IMAD.MOV.U32 R22, RZ, RZ, R18 ;  /* 0x000000ffff167224 */ /* 0x000fe400078e0012 */
[----:B------:R-:W-:Y:S02]  /*27cf0*/  IMAD.MOV.U32 R23, RZ, RZ, R21 ;  /* 0x000000ffff177224 */ /* 0x000fe400078e0015 */
[----:B------:R-:W-:-:S02]  /*27d00*/  IMAD.MOV.U32 R21, RZ, RZ, R19 ;  /* 0x000000ffff157224 */ /* 0x000fc400078e0013 */
[----:B------:R-:W-:Y:S02]  /*27d10*/  IMAD.MOV.U32 R18, RZ, RZ, R0 ;  /* 0x000000ffff127224 */ /* 0x000fe400078e0000 */
[----:B------:R-:W-:Y:S01]  /*27d20*/  IMAD.MOV.U32 R19, RZ, RZ, R17 ;  /* 0x000000ffff137224 */ /* 0x000fe200078e0011 */
[----:B------:R0:W-:Y:S04]  /*27d30*/  STL.64 [R1+0x570], R26 ;  /* 0x0005701a01007387 */ /* 0x0001e80000100a00 */
[----:B------:R-:W-:Y:S04]  /*27d40*/  STL.64 [R1+0x578], R24 ;  /* 0x0005781801007387 */ /* 0x000fe80000100a00 */
[----:B------:R-:W-:Y:S04]  /*27d50*/  STL.64 [R1+0x580], R22 ;  /* 0x0005801601007387 */ /* 0x000fe80000100a00 */
[----:B------:R-:W-:Y:S04]  /*27d60*/  STL.64 [R1+0x588], R20 ;  /* 0x0005881401007387 */ /* 0x000fe80000100a00 */
[----:B------:R-:W-:Y:S01]  /*27d70*/  STL.64 [R1+0x590], R18 ;  /* 0x0005901201007387 */ /* 0x000fe20000100a00 */
[----:B--2---:R-:W-:-:S04]  /*27d80*/  IMAD.SHL.U32 R3, R3, 0x80, RZ ;  /* 0x0000008003037824 */ /* 0x004fc800078e00ff */
[----:B------:R-:W-:-:S04]  /*27d90*/  IMAD.WIDE R16, R3, 0x2, R14 ;  /* 0x0000000203107825 */ /* 0x000fc800078e020e */
[----:B------:R-:W-:-:S04]  /*27da0*/  IMAD.WIDE R14, R3, 0x2, R12 ;  /* 0x00000002030e7825 */ /* 0x000fc800078e020c */
[----:B------:R-:W-:-:S04]  /*27db0*/  IMAD.WIDE R12, R3, 0x2, R10 ;  /* 0x00000002030c7825 */ /* 0x000fc800078e020a */
[----:B------:R-:W-:-:S04]  /*27dc0*/  IMAD.WIDE R10, R3, 0x2, R8 ;  /* 0x00000002030a7825 */ /* 0x000fc800078e0208 */
[C---:B------:R-:W-:Y:S01]  /*27dd0*/  IMAD.WIDE R8, R3.reuse, 0x2, R6 ;  /* 0x0000000203087825 */ /* 0x040fe200078e0206 */
[----:B------:R-:W-:Y:S04]  /*27de0*/  STL.64 [R1+0x390], R16 ;  /* 0x0003901001007387 */ /* 0x000fe80000100a00 */
[----:B------:R-:W-:Y:S04]  /*27df0*/  STL.64 [R1+0x388], R14 ;  /* 0x0003880e01007387 */ /* 0x000fe80000100a00 */
[----:B------:R-:W-:Y:S04]  /*27e00*/  STL.64 [R1+0x380], R12 ;  /* 0x0003800c01007387 */ /* 0x000fe80000100a00 */
[----:B------:R-:W-:Y:S04]  /*27e10*/  STL.64 [R1+0x378], R10 ;  /* 0x0003780a01007387 */ /* 0x000fe80000100a00 */
[----:B------:R-:W-:Y:S04]  /*27e20*/  STL.64 [R1+0x370], R8 ;  /* 0x0003700801007387 */ /* 0x000fe80000100a00 */
[----:B0-----:R-:W2:Y:S01]  /*27e30*/  LDL.LU.64 R26, [R1+0x60] ;  /* 0x00006000011a7983 */ /* 0x001ea20000300a00 */
[----:B------:R-:W-:-:S04]  /*27e40*/  IMAD.WIDE R6, R3, 0x2, R4 ;  /* 0x0000000203067825 */ /* 0x000fc800078e0204 */
[C---:B------:R-:W-:Y:S01]  /*27e50*/  IMAD.WIDE R4, R3.reuse, 0x2, R28 ;  /* 0x0000000203047825 */ /* 0x040fe200078e021c */
[----:B------:R-:W-:Y:S04]  /*27e60*/  STL.64 [R1+0x368], R6 ;  /* 0x0003680601007387 */ /* 0x000fe80000100a00 */
[----:B--2---:R0:W-:Y:S04]  /*27e70*/  STL.64 [R1+0xdc8], R26 ;  /* 0x000dc81a01007387 */ /* 0x0041e80000100a00 */
[----:B------:R-:W-:Y:S04]  /*27e80*/  STL.64 [R1+0x360], R4 ;  /* 0x0003600401007387 */ /* 0x000fe80000100a00 */
[----:B0-----:R-:W2:Y:S04]  /*27e90*/  LDL.LU.64 R26, [R1+0x68] ;  /* 0x00006800011a7983 */ /* 0x001ea80000300a00 */
[----:B--2---:R0:W-:Y:S04]  /*27ea0*/  STL.64 [R1+0xdd0], R26 ;  /* 0x000dd01a01007387 */ /* 0x0041e80000100a00 */
        /* <DEDUP_REMOVED lines=33> */
[----:B------:R-:W3:Y:S04]  /*280c0*/  LDL.LU.64 R24, [R1+0x58] ;  /* 0x0000580001187983 */ /* 0x000ee80000300a00 */
[----:B------:R-:W4:Y:S04]  /*280d0*/  LDL.LU.64 R22, [R1+0x50] ;  /* 0x0000500001167983 */ /* 0x000f280000300a00 */
[----:B------:R-:W3:Y:S04]  /*280e0*/  LDL.LU.64 R20, [R1+0x48] ;  /* 0x0000480001147983 */ /* 0x000ee80000300a00 */
        /* <DEDUP_REMOVED lines=8> */
[----:B------:R-:W3:Y:S01]  /*28170*/  LDL.LU.64 R28, [R1] ;  /* 0x00000000011c7983 */ /* 0x000ee20000300a00 */
[----:B--2---:R-:W-:-:S05]  /*28180*/  IMAD.WIDE R26, R3, 0x2, R26 ;  /* 0x00000002031a7825 */ /* 0x004fca00078e021a */
[----:B------:R0:W-:Y:S04]  /*28190*/  STL.64 [R1+0x358], R26 ;  /* 0x0003581a01007387 */ /* 0x0001e80000100a00 */
[----:B0-----:R-:W2:Y:S02]  /*281a0*/  LDL.LU.64 R26, [R1+0xe50] ;  /* 0x000e5000011a7983 */ /* 0x001ea40000300a00 */
        /* <DEDUP_REMOVED lines=50> */
[----:B0-----:R-:W2:Y:S01]  /*284d0*/  LDL.LU.64 R26, [R1+0xdc8] ;  /* 0x000dc800011a7983 */ /* 0x001ea20000300a00 */
[----:B---3--:R-:W-:-:S04]  /*284e0*/  IMAD.WIDE R24, R3, 0x2, R24 ;  /* 0x0000000203187825 */ /* 0x008fc800078e0218 */
[----:B----4-:R-:W-:-:S04]  /*284f0*/  IMAD.WIDE R22, R3, 0x2, R22 ;  /* 0x0000000203167825 */ /* 0x010fc800078e0216 */
[----:B------:R-:W-:-:S04]  /*28500*/  IMAD.WIDE R20, R3, 0x2, R20 ;  /* 0x0000000203147825 */ /* 0x000fc800078e0214 */
        /* <DEDUP_REMOVED lines=9> */
[----:B--2---:R-:W-:-:S05]  /*285a0*/  IMAD.WIDE R26, R3, 0x2, R26 ;  /* 0x00000002031a7825 */ /* 0x004fca00078e021a */
[----:B------:R0:W-:Y:S04]  /*285b0*/  STL.64 [R1+0x2c8], R26 ;  /* 0x0002c81a01007387 */ /* 0x0001e80000100a00 */
[----:B0-----:R-:W2:Y:S04]  /*285c0*/  LDL.LU.64 R26, [R1+0xdc0] ;  /* 0x000dc000011a7983 */ /* 0x001ea80000300a00 */
[----:B------:R0:W-:Y:S04]  /*285d0*/  STL.64 [R1+0x2c0], R24 ;  /* 0x0002c01801007387 */ /* 0x0001e80000100a00 */
[----:B0-----:R-:W3:Y:S04]  /*285e0*/  LDL.LU.64 R24, [R1+0xdb8] ;  /* 0x000db80001187983 */ /* 0x001ee80000300a00 */
[----:B------:R0:W-:Y:S04]  /*285f0*/  STL.64 [R1+0x2b8], R22 ;  /* 0x0002b81601007387 */ /* 0x0001e80000100a00 */
[----:B0-----:R-:W4:Y:S04]  /*28600*/  LDL.LU.64 R22, [R1+0xdb0] ;  /* 0x000db00001167983 */ /* 0x001f280000300a00 */
[----:B------:R0:W-:Y:S04]  /*28610*/  STL.64 [R1+0x2b0], R20 ;  /* 0x0002b01401007387 */ /* 0x0001e80000100a00 */
[----:B0-----:R-:W2:Y:S04]  /*28620*/  LDL.LU.64 R20, [R1+0xda8] ;  /* 0x000da80001147983 */ /* 0x001ea80000300a00 */
        /* <DEDUP_REMOVED lines=17> */
[----:B0-----:R-:W2:Y:S01]  /*28740*/  LDL.LU.64 R28, [R1+0xd60] ;  /* 0x000d6000011c7983 */ /* 0x001ea20000300a00 */
[----:B---3--:R-:W-:-:S04]  /*28750*/  IMAD.WIDE R24, R3, 0x2, R24 ;  /* 0x0000000203187825 */ /* 0x008fc800078e0218 */
[----:B----4-:R-:W-:-:S04]  /*28760*/  IMAD.WIDE R22, R3, 0x2, R22 ;  /* 0x0000000203167825 */ /* 0x010fc800078e0216 */
[----:B--2---:R-:W-:-:S04]  /*28770*/  IMAD.WIDE R20, R3, 0x2, R20 ;  /* 0x0000000203147825 */ /* 0x004fc800078e0214 */
        /* <DEDUP_REMOVED lines=8> */
[----:B------:R-:W-:-:S05]  /*28800*/  IMAD.WIDE R28, R3, 0x2, R28 ;  /* 0x00000002031c7825 */ /* 0x000fca00078e021c */
        /* <DEDUP_REMOVED lines=23> */
[----:B0-----:R-:W3:Y:S01]  /*28980*/  LDL.LU.64 R24, [R1+0x130] ;  /* 0x0001300001187983 */ /* 0x001ee20000300a00 */
[----:B------:R-:W-:-:S05]  /*28990*/  IMAD.WIDE R26, R3, 0x2, R26 ;  /* 0x00000002031a7825 */ /* 0x000fca00078e021a */
[----:B------:R2:W-:Y:S02]  /*289a0*/  STL.64 [R1+0x200], R26 ;  /* 0x0002001a01007387 */ /* 0x0005e40000100a00 */
[----:B--2---:R-:W-:-:S04]  /*289b0*/  IMAD.WIDE R26, R3, 0x2, R22 ;  /* 0x00000002031a7825 */ /* 0x004fc800078e0216 */
[----:B------:R-:W-:-:S04]  /*289c0*/  IMAD.WIDE R22, R3, 0x2, R18 ;  /* 0x0000000203167825 */ /* 0x000fc800078e0212 */
[----:B------:R-:W-:-:S04]  /*289d0*/  IMAD.WIDE R18, R3, 0x2, R14 ;  /* 0x0000000203127825 */ /* 0x000fc800078e020e */
[----:B---3--:R-:W-:-:S05]  /*289e0*/  IMAD.WIDE R24, R3, 0x2, R24 ;  /* 0x0000000203187825 */ /* 0x008fca00078e0218 */
[----:B------:R0:W-:Y:S04]  /*289f0*/  STL.64 [R1+0x1f8], R24 ;  /* 0x0001f81801007387 */ /* 0x0001e80000100a00 */
[----:B------:R-:W-:Y:S01]  /*28a00*/  STL.64 [R1+0x1f0], R26 ;  /* 0x0001f01a01007387 */ /* 0x000fe20000100a00 */
[----:B------:R-:W-:-:S04]  /*28a10*/  IMAD.WIDE R14, R3, 0x2, R10 ;  /* 0x00000002030e7825 */ /* 0x000fc800078e020a */
[----:B----4-:R-:W-:-:S04]  /*28a20*/  IMAD.WIDE R10, R3, 0x2, R6 ;  /* 0x00000002030a7825 */ /* 0x010fc800078e0206 */
[----:B0-----:R-:W-:-:S04]  /*28a30*/  IMAD.WIDE R24, R3, 0x2, R20 ;  /* 0x0000000203187825 */ /* 0x001fc800078e0214 */
[----:B------:R-:W-:-:S04]  /*28a40*/  IMAD.WIDE R20, R3, 0x2, R16 ;  /* 0x0000000203147825 */ /* 0x000fc800078e0210 */
[----:B------:R-:W-:-:S04]  /*28a50*/  IMAD.WIDE R16, R3, 0x2, R12 ;  /* 0x0000000203107825 */ /* 0x000fc800078e020c */
[C---:B------:R-:W-:Y:S01]  /*28a60*/  IMAD.WIDE R12, R3.reuse, 0x2, R8 ;  /* 0x00000002030c7825 */ /* 0x040fe200078e0208 */
[----:B------:R-:W-:Y:S04]  /*28a70*/  STL.64 [R1+0x1e8], R24 ;  /* 0x0001e81801007387 */ /* 0x000fe80000100a00 */
[----:B------:R-:W-:Y:S04]  /*28a80*/  STL.64 [R1+0x1e0], R22 ;  /* 0x0001e01601007387 */ /* 0x000fe80000100a00 */
[----:B------:R-:W-:Y:S04]  /*28a90*/  STL.64 [R1+0x1d8], R20 ;  /* 0x0001d81401007387 */ /* 0x000fe80000100a00 */
[----:B------:R-:W-:Y:S04]  /*28aa0*/  STL.64 [R1+0x1d0], R18 ;  /* 0x0001d01201007387 */ /* 0x000fe80000100a00 */
[----:B------:R-:W-:Y:S01]  /*28ab0*/  STL.64 [R1+0x1c8], R16 ;  /* 0x0001c81001007387 */ /* 0x000fe20000100a00 */
[----:B------:R-:W-:-:S03]  /*28ac0*/  IMAD.WIDE R8, R3, 0x2, R4 ;  /* 0x0000000203087825 */ /* 0x000fc600078e0204 */
[----:B------:R-:W-:Y:S04]  /*28ad0*/  STL.64 [R1+0x1c0], R14 ;  /* 0x0001c00e01007387 */ /* 0x000fe80000100a00 */
[----:B------:R-:W-:Y:S04]  /*28ae0*/  STL.64 [R1+0x1b8], R12 ;  /* 0x0001b80c01007387 */ /* 0x000fe80000100a00 */
[----:B------:R-:W-:Y:S04]  /*28af0*/  STL.64 [R1+0x1b0], R10 ;  /* 0x0001b00a01007387 */ /* 0x000fe80000100a00 */
[----:B------:R-:W2:Y:S04]  /*28b00*/  LDL.LU.64 R4, [R1+0x190] ;  /* 0x0001900001047983 */ /* 0x000ea80000300a00 */
[----:B------:R0:W-:Y:S04]  /*28b10*/  STL.64 [R1+0x1a8], R8 ;  /* 0x0001a80801007387 */ /* 0x0001e80000100a00 */
[----:B0-----:R-:W3:Y:S01]  /*28b20*/  LDL.LU.64 R8, [R1+0x3c0] ;  /* 0x0003c00001087983 */ /* 0x001ee20000300a00 */
[----:B------:R-:W-:-:S05]  /*28b30*/  IMAD.WIDE R6, R3, 0x2, R28 ;  /* 0x0000000203067825 */ /* 0x000fca00078e021c */
[----:B------:R-:W-:Y:S04]  /*28b40*/  STL.64 [R1+0x1a0], R6 ;  /* 0x0001a00601007387 */ /* 0x000fe80000100a00 */
[----:B---3--:R0:W-:Y:S04]  /*28b50*/  STL.64 [R1+0xd38], R8 ;  /* 0x000d380801007387 */ /* 0x0081e80000100a00 */
[----:B0-----:R-:W3:Y:S04]  /*28b60*/  LDL.LU.64 R8, [R1+0x3b8] ;  /* 0x0003b80001087983 */ /* 0x001ee80000300a00 */
        /* <DEDUP_REMOVED lines=8> */
[----:B------:R-:W4:Y:S04]  /*28bf0*/  LDL.LU.64 R10, [R1+0x3c8] ;  /* 0x0003c800010a7983 */ /* 0x000f280000300a00 */
[----:B------:R-:W2:Y:S04]  /*28c00*/  LDL.LU.64 R26, [R1+0x420] ;  /* 0x00042000011a7983 */ /* 0x000ea80000300a00 */
        /* <DEDUP_REMOVED lines=17> */
[----:B0-----:R-:W2:Y:S01]  /*28d20*/  LDL.LU.64 R26, [R1+0x3d8] ;  /* 0x0003d800011a7983 */ /* 0x001ea20000300a00 */
[----:B------:R-:W-:-:S04]  /*28d30*/  IMAD.WIDE R4, R3, 0x2, R4 ;  /* 0x0000000203047825 */ /* 0x000fc800078e0204 */
[C---:B---3--:R-:W-:Y:S01]  /*28d40*/  IMAD.WIDE R8, R3.reuse, 0x2, R8 ;  /* 0x0000000203087825 */ /* 0x048fe200078e0208 */
[----:B--2---:R0:W-:Y:S04]  /*28d50*/  STL.64 [R1+0xd30], R26 ;  /* 0x000d301a01007387 */ /* 0x0041e80000100a00 */
[----:B0-----:R-:W2:Y:S04]  /*28d60*/  LDL.LU.64 R26, [R1+0x3d0] ;  /* 0x0003d000011a7983 */ /* 0x001ea80000300a00 */
[----:B------:R-:W3:Y:S04]  /*28d70*/  LDL.LU.64 R24, [R1+0x428] ;  /* 0x0004280001187983 */ /* 0x000ee80000300a00 */
[----:B------:R-:W2:Y:S04]  /*28d80*/  LDL.LU.64 R22, [R1+0x430] ;  /* 0x0004300001167983 */ /* 0x000ea80000300a00 */
[----:B------:R-:W2:Y:S04]  /*28d90*/  LDL.LU.64 R20, [R1+0x438] ;  /* 0x0004380001147983 */ /* 0x000ea80000300a00 */
[----:B------:R-:W2:Y:S04]  /*28da0*/  LDL.LU.64 R18, [R1+0x440] ;  /* 0x0004400001127983 */ /* 0x000ea80000300a00 */
[----:B------:R-:W2:Y:S04]  /*28db0*/  LDL.LU.64 R16, [R1+0x448] ;  /* 0x0004480001107983 */ /* 0x000ea80000300a00 */
[----:B------:R-:W2:Y:S04]  /*28dc0*/  LDL.LU.64 R14, [R1+0x450] ;  /* 0x00045000010e7983 */ /* 0x000ea80000300a00 */
[----:B------:R-:W2:Y:S04]  /*28dd0*/  LDL.LU.64 R12, [R1+0x458] ;  /* 0x00045800010c7983 */ /* 0x000ea80000300a00 */
[----:B------:R-:W2:Y:S04]  /*28de0*/  LDL.LU.64 R28, [R1+0x460] ;  /* 0x00046000011c7983 */ /* 0x000ea80000300a00 */
[----:B------:R-:W2:Y:S04]  /*28df0*/  LDL.LU.64 R6, [R1+0x468] ;  /* 0x0004680001067983 */ /* 0x000ea80000300a00 */
[----:B------:R0:W-:Y:S04]  /*28e00*/  STL.64 [R1+0x198], R4 ;  /* 0x0001980401007387 */ /* 0x0001e80000100a00 */
[----:B0-----:R-:W2:Y:S04]  /*28e10*/  LDL.LU.64 R4, [R1+0x470] ;  /* 0x0004700001047983 */ /* 0x001ea80000300a00 */
        /* <DEDUP_REMOVED lines=14> */
[----:B----4-:R-:W-:-:S04]  /*28f00*/  IMAD.WIDE R10, R3, 0x2, R10 ;  /* 0x00000002030a7825 */ /* 0x010fc800078e020a */
[----:B------:R-:W-:-:S04]  /*28f10*/  IMAD.WIDE R26, R3, 0x2, R26 ;  /* 0x00000002031a7825 */ /* 0x000fc800078e021a */
[----:B--2---:R-:W-:-:S05]  /*28f20*/  IMAD.WIDE R8, R3, 0x2, R8 ;  /* 0x0000000203087825 */ /* 0x004fca00078e0208 */
[----:B------:R0:W-:Y:S04]  /*28f30*/  STL.64 [R1+0x168], R8 ;  /* 0x0001680801007387 */ /* 0x0001e80000100a00 */
[----:B0-----:R-:W2:Y:S04]  /*28f40*/  LDL.LU.64 R8, [R1+0x478] ;  /* 0x0004780001087983 */ /* 0x001ea80000300a00 */
[----:B------:R0:W-:Y:S04]  /*28f50*/  STL.64 [R1+0x160], R10 ;  /* 0x0001600a01007387 */ /* 0x0001e80000100a00 */
[----:B0-----:R-:W4:Y:S04]  /*28f60*/  LDL.LU.64 R10, [R1+0x480] ;  /* 0x00048000010a7983 */ /* 0x001f280000300a00 */
        /* <DEDUP_REMOVED lines=29> */
[----:B------:R-:W-:-:S04]  /*29140*/  IMAD.WIDE R12, R3, 0x2, R12 ;  /* 0x00000002030c7825 */ /* 0x000fc800078e020c */
[----:B--2---:R-:W-:-:S05]  /*29150*/  IMAD.WIDE R26, R3, 0x2, R26 ;  /* 0x00000002031a7825 */ /* 0x004fca00078e021a */
[----:B------:R3:W-:Y:S02]  /*29160*/  STL.64 [R1+0x108], R26 ;  /* 0x0001081a01007387 */ /* 0x0007e40000100a00 */
[----:B---3--:R-:W-:-:S04]  /*29170*/  IMAD.WIDE R26, R3, 0x2, R24 ;  /* 0x00000002031a7825 */ /* 0x008fc800078e0218 */
[----:B------:R-:W-:-:S04]  /*29180*/  IMAD.WIDE R24, R3, 0x2, R22 ;  /* 0x0000000203187825 */ /* 0x000fc800078e0216 */
[----:B------:R-:W-:-:S04]  /*29190*/  IMAD.WIDE R22, R3, 0x2, R20 ;  /* 0x0000000203167825 */ /* 0x000fc800078e0214 */
[----:B------:R-:W-:-:S04]  /*291a0*/  IMAD.WIDE R20, R3, 0x2, R18 ;  /* 0x0000000203147825 */ /* 0x000fc800078e0212 */
[C---:B------:R-:W-:Y:S01]  /*291b0*/  IMAD.WIDE R18, R3.reuse, 0x2, R16 ;  /* 0x0000000203127825 */ /* 0x040fe200078e0210 */
[----:B------:R-:W-:Y:S03]  /*291c0*/  STL.64 [R1+0x100], R26 ;  /* 0x0001001a01007387 */ /* 0x000fe60000100a00 */
[C---:B------:R-:W-:Y:S01]  /*291d0*/  IMAD.WIDE R16, R3.reuse, 0x2, R14 ;  /* 0x0000000203107825 */ /* 0x040fe200078e020e */
[----:B------:R-:W-:Y:S04]  /*291e0*/  STL.64 [R1+0xf8], R24 ;  /* 0x0000f81801007387 */ /* 0x000fe80000100a00 */
[----:B------:R-:W-:Y:S04]  /*291f0*/  STL.64 [R1+0xf0], R22 ;  /* 0x0000f01601007387 */ /* 0x000fe80000100a00 */
[----:B------:R-:W-:Y:S04]  /*29200*/  STL.64 [R1+0xe8], R20 ;  /* 0x0000e81401007387 */ /* 0x000fe80000100a00 */
[----:B------:R-:W-:Y:S01]  /*29210*/  STL.64 [R1+0xe0], R18 ;  /* 0x0000e01201007387 */ /* 0x000fe20000100a00 */
[----:B------:R-:W-:-:S03]  /*29220*/  IMAD.WIDE R14, R3, 0x2, R28 ;  /* 0x00000002030e7825 */ /* 0x000fc600078e021c */
[----:B------:R-:W-:Y:S04]  /*29230*/  STL.64 [R1+0xd8], R16 ;  /* 0x0000d81001007387 */ /* 0x000fe80000100a00 */
[----:B------:R-:W2:Y:S04]  /*29240*/  LDL.LU.64 R28, [R1+0x488] ;  /* 0x00048800011c7983 */ /* 0x000ea80000300a00 */
[----:B------:R0:W-:Y:S04]  /*29250*/  STL.64 [R1+0xd0], R12 ;  /* 0x0000d00c01007387 */ /* 0x0001e80000100a00 */
[----:B------:R-:W-:Y:S01]  /*29260*/  STL.64 [R1+0xc8], R14 ;  /* 0x0000c80e01007387 */ /* 0x000fe20000100a00 */
[----:B0-----:R-:W-:-:S04]  /*29270*/  IMAD.WIDE R12, R3, 0x2, R6 ;  /* 0x00000002030c7825 */ /* 0x001fc800078e0206 */
[C---:B------:R-:W-:Y:S02]  /*29280*/  IMAD.WIDE R6, R3.reuse, 0x2, R4 ;  /* 0x0000000203067825 */ /* 0x040fe400078e0204 */
[----:B------:R-:W3:Y:S04]  /*29290*/  LDL.LU.64 R4, [R1+0x498] ;  /* 0x0004980001047983 */ /* 0x000ee80000300a00 */
[----:B------:R-:W-:Y:S04]  /*292a0*/  STL.64 [R1+0xc0], R12 ;  /* 0x0000c00c01007387 */ /* 0x000fe80000100a00 */
[----:B---3--:R0:W-:Y:S04]  /*292b0*/  STL.64 [R1+0xce0], R4 ;  /* 0x000ce00401007387 */ /* 0x0081e80000100a00 */
[----:B------:R1:W-:Y:S04]  /*292c0*/  STL.64 [R1+0xb8], R6 ;  /* 0x0000b80601007387 */ /* 0x0003e80000100a00 */
[----:B0-----:R-:W3:Y:S04]  /*292d0*/  LDL.LU.64 R4, [R1+0x490] ;  /* 0x0004900001047983 */ /* 0x001ee80000300a00 */
[----:B-1----:R-:W2:Y:S01]  /*292e0*/  LDL.LU.64 R6, [R1+0x4a8] ;  /* 0x0004a80001067983 */ /* 0x002ea20000300a00 */
[----:B------:R-:W-:-:S04]  /*292f0*/  IMAD.WIDE R12, R3, 0x2, R8 ;  /* 0x00000002030c7825 */ /* 0x000fc800078e0208 */
[C---:B----4-:R-:W-:Y:S01]  /*29300*/  IMAD.WIDE R14, R3.reuse, 0x2, R10 ;  /* 0x00000002030e7825 */ /* 0x050fe200078e020a */
[----:B--2---:R0:W-:Y:S04]  /*29310*/  STL.64 [R1+0xcd8], R6 ;  /* 0x000cd80601007387 */ /* 0x0041e80000100a00 */
[----:B0-----:R-:W2:Y:S04]  /*29320*/  LDL.LU.64 R6, [R1+0x4a0] ;  /* 0x0004a00001067983 */ /* 0x001ea80000300a00 */
[----:B------:R-:W4:Y:S04]  /*29330*/  LDL.LU.64 R8, [R1+0x4b0] ;  /* 0x0004b00001087983 */ /* 0x000f280000300a00 */
[----:B------:R0:W-:Y:S04]  /*29340*/  STL.64 [R1+0xb0], R12 ;  /* 0x0000b00c01007387 */ /* 0x0001e80000100a00 */
[----:B------:R-:W2:Y:S04]  /*29350*/  LDL.LU.64 R10, [R1+0x4b8] ;  /* 0x0004b800010a7983 */ /* 0x000ea80000300a00 */
[----:B0-----:R-:W2:Y:S04]  /*29360*/  LDL.LU.64 R12, [R1+0x4c0] ;  /* 0x0004c000010c7983 */ /* 0x001ea80000300a00 */
[----:B------:R0:W-:Y:S04]  /*29370*/  STL.64 [R1+0xa8], R14 ;  /* 0x0000a80e01007387 */ /* 0x0001e80000100a00 */
[----:B0-----:R-:W2:Y:S04]  /*29380*/  LDL.LU.64 R14, [R1+0x4c8] ;  /* 0x0004c800010e7983 */ /* 0x001ea80000300a00 */
[----:B------:R-:W2:Y:S04]  /*29390*/  LDL.LU.64 R16, [R1+0x4d8] ;  /* 0x0004d80001107983 */ /* 0x000ea80000300a00 */
[----:B--2---:R0:W-:Y:S04]  /*293a0*/  STL.64 [R1+0xcd0], R16 ;  /* 0x000cd01001007387 */ /* 0x0041e80000100a00 */
[----:B0-----:R-:W2:Y:S04]  /*293b0*/  LDL.LU.64 R16, [R1+0x4d0] ;  /* 0x0004d00001107983 */ /* 0x001ea80000300a00 */
[----:B------:R-:W2:Y:S04]  /*293c0*/  LDL.LU.64 R18, [R1+0x4f0] ;  /* 0x0004f00001127983 */ /* 0x000ea80000300a00 */
[----:B--2---:R0:W-:Y:S04]  /*293d0*/  STL.64 [R1+0xcc0], R18 ;  /* 0x000cc01201007387 */ /* 0x0041e80000100a00 */
[----:B0-----:R-:W2:Y:S04]  /*293e0*/  LDL.LU.64 R18, [R1+0x4e8] ;  /* 0x0004e80001127983 */ /* 0x001ea80000300a00 */
[----:B--2---:R0:W-:Y:S04]  /*293f0*/  STL.64 [R1+0xcc8], R18 ;  /* 0x000cc81201007387 */ /* 0x0041e80000100a00 */
[----:B0-----:R-:W2:Y:S04]  /*29400*/  LDL.LU.64 R18, [R1+0x4e0] ;  /* 0x0004e00001127983 */ /* 0x001ea80000300a00 */
[----:B------:R-:W2:Y:S04]  /*29410*/  LDL.LU.64 R20, [R1+0x500] ;  /* 0x0005000001147983 */ /* 0x000ea80000300a00 */
[----:B--2---:R0:W-:Y:S04]  /*29420*/  STL.64 [R1+0xcb8], R20 ;  /* 0x000cb81401007387 */ /* 0x0041e80000100a00 */
[----:B0-----:R-:W2:Y:S04]  /*29430*/  LDL.LU.64 R20, [R1+0x4f8] ;  /* 0x0004f80001147983 */ /* 0x001ea80000300a00 */
[----:B------:R-:W2:Y:S04]  /*29440*/  LDL.LU.64 R22, [R1+0x518] ;  /* 0x0005180001167983 */ /* 0x000ea80000300a00 */
        /* <DEDUP_REMOVED lines=8> */
[----:B------:R0:W-:Y:S04]  /*294d0*/  STL.64 [R1+0xa0], R28 ;  /* 0x0000a01c01007387 */ /* 0x0001e80000100a00 */
[----:B0-----:R-:W2:Y:S04]  /*294e0*/  LDL.LU.64 R28, [R1+0x530] ;  /* 0x00053000011c7983 */ /* 0x001ea80000300a00 */
[----:B------:R0:W-:Y:S04]  /*294f0*/  STL.64 [R1+0x98], R4 ;  /* 0x0000980401007387 */ /* 0x0001e80000100a00 */
[----:B0-----:R-:W2:Y:S01]  /*29500*/  LDL.LU.64 R4, [R1+0xce0] ;  /* 0x000ce00001047983 */ /* 0x001ea20000300a00 */
[----:B------:R-:W-:-:S04]  /*29510*/  IMAD.WIDE R6, R3, 0x2, R6 ;  /* 0x0000000203067825 */ /* 0x000fc800078e0206 */
[----:B--2---:R-:W-:-:S05]  /*29520*/  IMAD.WIDE R4, R3, 0x2, R4 ;  /* 0x0000000203047825 */ /* 0x004fca00078e0204 */
[----:B------:R0:W-:Y:S04]  /*29530*/  STL.64 [R1+0x90], R4 ;  /* 0x0000900401007387 */ /* 0x0001e80000100a00 */
[----:B0-----:R-:W2:Y:S04]  /*29540*/  LDL.LU.64 R4, [R1+0x538] ;  /* 0x0005380001047983 */ /* 0x001ea80000300a00 */
[----:B------:R0:W-:Y:S04]  /*29550*/  STL.64 [R1+0x88], R6 ;  /* 0x0000880601007387 */ /* 0x0001e80000100a00 */
[----:B0-----:R-:W2:Y:S01]  /*29560*/  LDL.LU.64 R6, [R1+0xcd8] ;  /* 0x000cd80001067983 */ /* 0x001ea20000300a00 */
[----:B----4-:R-:W-:-:S04]  /*29570*/  IMAD.WIDE R8, R3, 0x2, R8 ;  /* 0x0000000203087825 */ /* 0x010fc800078e0208 */
        /* <DEDUP_REMOVED lines=22> */
[----:B0-----:R-:W2:Y:S02]  /*296e0*/  LDL.LU.64 R18, [R1+0xcc8] ;  /* 0x000cc80001127983 */ /* 0x001ea40000300a00 */
[----:B--2---:R-:W-:-:S05]  /*296f0*/  IMAD.WIDE R18, R3, 0x2, R18 ;  /* 0x0000000203127825 */ /* 0x004fca00078e0212 */
        /* <DEDUP_REMOVED lines=17> */
[----:B---3--:R-:W-:-:S04]  /*29810*/  IMAD.WIDE R26, R3, 0x2, R26 ;  /* 0x00000002031a7825 */ /* 0x008fc800078e021a */
[----:B------:R-:W-:-:S04]  /*29820*/  IMAD.WIDE R28, R3, 0x2, R28 ;  /* 0x00000002031c7825 */ /* 0x000fc800078e021c */
[----:B------:R-:W-:-:S04]  /*29830*/  IMAD.WIDE R4, R3, 0x2, R4 ;  /* 0x0000000203047825 */ /* 0x000fc800078e0204 */
[----:B------:R-:W-:-:S04]  /*29840*/  IMAD.WIDE R6, R3, 0x2, R6 ;  /* 0x0000000203067825 */ /* 0x000fc800078e0206 */
[----:B----4-:R-:W-:-:S04]  /*29850*/  IMAD.WIDE R8, R3, 0x2, R8 ;  /* 0x0000000203087825 */ /* 0x010fc800078e0208 */
[----:B------:R-:W-:-:S04]  /*29860*/  IMAD.WIDE R10, R3, 0x2, R10 ;  /* 0x00000002030a7825 */ /* 0x000fc800078e020a */
[----:B------:R-:W-:-:S04]  /*29870*/  IMAD.WIDE R12, R3, 0x2, R12 ;  /* 0x00000002030c7825 */ /* 0x000fc800078e020c */
[----:B------:R-:W-:-:S04]  /*29880*/  IMAD.WIDE R14, R3, 0x2, R14 ;  /* 0x00000002030e7825 */ /* 0x000fc800078e020e */
[----:B--2---:R-:W-:-:S05]  /*29890*/  IMAD.WIDE R22, R3, 0x2, R22 ;  /* 0x0000000203167825 */ /* 0x004fca00078e0216 */
[----:B------:R0:W-:Y:S04]  /*298a0*/  STL.64 [R1+0x10], R22 ;  /* 0x0000101601007387 */ /* 0x0001e80000100a00 */
[----:B0-----:R-:W2:Y:S04]  /*298b0*/  LDL.LU.64 R22, [R1+0x580] ;  /* 0x0005800001167983 */ /* 0x001ea80000300a00 */
[----:B------:R0:W-:Y:S02]  /*298c0*/  STL.64 [R1+0x8], R26 ;  /* 0x0000081a01007387 */ /* 0x0001e40000100a00 */
[----:B0-----:R-:W-:-:S02]  /*298d0*/  IMAD.WIDE R26, R3, 0x2, R24 ;  /* 0x00000002031a7825 */ /* 0x001fc400078e0218 */
[----:B------:R-:W3:Y:S04]  /*298e0*/  LDL.LU.64 R24, [R1+0x588] ;  /* 0x0005880001187983 */ /* 0x000ee80000300a00 */
[----:B------:R0:W-:Y:S04]  /*298f0*/  STL.64 [R1], R26 ;  /* 0x0000001a01007387 */ /* 0x0001e80000100a00 */
[----:B------:R-:W-:Y:S01]  /*29900*/  STL.64 [R1+0xc28], R28 ;  /* 0x000c281c01007387 */ /* 0x000fe20000100a00 */
[----:B------:R-:W-:-:S03]  /*29910*/  IMAD.WIDE R16, R3, 0x2, R16 ;  /* 0x0000000203107825 */ /* 0x000fc600078e0210 */
[----:B0-----:R-:W4:Y:S04]  /*29920*/  LDL.LU.64 R26, [R1+0x590] ;  /* 0x00059000011a7983 */ /* 0x001f280000300a00 */
[----:B------:R-:W-:Y:S04]  /*29930*/  STL.64 [R1+0xc30], R4 ;  /* 0x000c300401007387 */ /* 0x000fe80000100a00 */
[----:B------:R-:W-:Y:S04]  /*29940*/  STL.64 [R1+0xc38], R6 ;  /* 0x000c380601007387 */ /* 0x000fe80000100a00 */
[----:B------:R-:W-:Y:S04]  /*29950*/  STL.64 [R1+0xc40], R8 ;  /* 0x000c400801007387 */ /* 0x000fe80000100a00 */
[----:B------:R-:W-:Y:S04]  /*29960*/  STL.64 [R1+0xc48], R10 ;  /* 0x000c480a01007387 */ /* 0x000fe80000100a00 */
[----:B------:R-:W-:Y:S04]  /*29970*/  STL.64 [R1+0xc50], R12 ;  /* 0x000c500c01007387 */ /* 0x000fe80000100a00 */
[----:B------:R0:W-:Y:S01]  /*29980*/  STL.64 [R1+0xc58], R14 ;  /* 0x000c580e01007387 */ /* 0x0001e20000100a00 */
[----:B------:R-:W-:-:S04]  /*29990*/  IMAD.WIDE R18, R3, 0x2, R18 ;  /* 0x0000000203127825 */ /* 0x000fc800078e0212 */
[C---:B------:R-:W-:Y:S01]  /*299a0*/  IMAD.WIDE R20, R3.reuse, 0x2, R20 ;  /* 0x0000000203147825 */ /* 0x040fe200078e0214 */
[----:B0-----:R-:W4:Y:S04]  /*299b0*/  LDL.LU.64 R14, [R1+0x388] ;  /* 0x00038800010e7983 */ /* 0x001f280000300a00 */
[----:B------:R-:W4:Y:S04]  /*299c0*/  LDL.LU.64 R12, [R1+0x370] ;  /* 0x00037000010c7983 */ /* 0x000f280000300a00 */
[----:B------:R0:W-:Y:S04]  /*299d0*/  STL.64 [R1+0xc60], R16 ;  /* 0x000c601001007387 */ /* 0x0001e80000100a00 */
[----:B0-----:R-:W4:Y:S04]  /*299e0*/  LDL.LU.64 R16, [R1+0x390] ;  /* 0x0003900001107983 */ /* 0x001f280000300a00 */
[----:B------:R0:W-:Y:S04]  /*299f0*/  STL.64 [R1+0xc68], R18 ;  /* 0x000c681201007387 */ /* 0x0001e80000100a00 */
[----:B0-----:R-:W4:Y:S04]  /*29a00*/  LDL.LU.64 R18, [R1+0x368] ;  /* 0x0003680001127983 */ /* 0x001f280000300a00 */
[----:B------:R-:W4:Y:S04]  /*29a10*/  LDL.LU.64 R10, [R1+0x360] ;  /* 0x00036000010a7983 */ /* 0x000f280000300a00 */
[----:B------:R0:W-:Y:S04]  /*29a20*/  STL.64 [R1+0xc70], R20 ;  /* 0x000c701401007387 */ /* 0x0001e80000100a00 */
[----:B0-----:R-:W4:Y:S04]  /*29a30*/  LDL.LU.64 R20, [R1+0x378] ;  /* 0x0003780001147983 */ /* 0x001f280000300a00 */
[----:B------:R-:W4:Y:S01]  /*29a40*/  LDL.LU.64 R8, [R1+0x358] ;  /* 0x0003580001087983 */ /* 0x000f220000300a00 */
[----:B--2---:R-:W-:-:S05]  /*29a50*/  IMAD.WIDE R22, R3, 0x2, R22 ;  /* 0x0000000203167825 */ /* 0x004fca00078e0216 */
[----:B------:R0:W-:Y:S04]  /*29a60*/  STL.64 [R1+0xc78], R22 ;  /* 0x000c781601007387 */ /* 0x0001e80000100a00 */
[----:B0-----:R-:W2:Y:S01]  /*29a70*/  LDL.LU.64 R22, [R1+0x380] ;  /* 0x0003800001167983 */ /* 0x001ea20000300a00 */
[----:B---3--:R-:W-:-:S03]  /*29a80*/  IMAD.WIDE R24, R3, 0x2, R24 ;  /* 0x0000000203187825 */ /* 0x008fc600078e0218 */
[----:B------:R-:W3:Y:S04]  /*29a90*/  LDL.LU.64 R6, [R1+0x350] ;  /* 0x0003500001067983 */ /* 0x000ee80000300a00 */
[----:B------:R-:W-:Y:S04]  /*29aa0*/  STL.64 [R1+0xc80], R24 ;  /* 0x000c801801007387 */ /* 0x000fe80000100a00 */
[----:B------:R-:W3:Y:S04]  /*29ab0*/  LDL.LU.64 R4, [R1+0x348] ;  /* 0x0003480001047983 */ /* 0x000ee80000300a00 */
[----:B------:R-:W3:Y:S01]  /*29ac0*/  LDL.LU.64 R28, [R1+0x340] ;  /* 0x00034000011c7983 */ /* 0x000ee20000300a00 */
[----:B----4-:R-:W-:-:S05]  /*29ad0*/  IMAD.WIDE R26, R3, 0x2, R26 ;  /* 0x00000002031a7825 */ /* 0x010fca00078e021a */
[----:B------:R-:W-:Y:S04]  /*29ae0*/  STL.64 [R1+0xc90], R26 ;  /* 0x000c901a01007387 */ /* 0x000fe80000100a00 */
[----:B------:R-:W-:Y:S04]  /*29af0*/  STL [R1+0xc88], R2 ;  /* 0x000c880201007387 */ /* 0x000fe80000100800 */
[----:B------:R0:W-:Y:S01]  /*29b00*/  STL [R1+0x3b0], R16 ;  /* 0x0003b01001007387 */ /* 0x0001e20000100800 */
[----:B------:R-:W-:-:S03]  /*29b10*/  IMAD.MOV.U32 R0, RZ, RZ, R17 ;  /* 0x000000ffff007224 */ /* 0x000fc600078e0011 */
[----:B0-----:R-:W4:Y:S04]  /*29b20*/  LDL.LU.64 R16, [R1+0x338] ;  /* 0x0003380001107983 */ /* 0x001f280000300a00 */
[----:B------:R0:W-:Y:S04]  /*29b30*/  STL [R1+0x978], R0 ;  /* 0x0009780001007387 */ /* 0x0001e80000100800 */
[----:B------:R1:W-:Y:S01]  /*29b40*/  STL [R1+0x3b4], R14 ;  /* 0x0003b40e01007387 */ /* 0x0003e20000100800 */
[----:B0-----:R-:W-:-:S03]  /*29b50*/  IMAD.MOV.U32 R0, RZ, RZ, R15 ;  /* 0x000000ffff007224 */ /* 0x001fc600078e000f */
[----:B-1----:R-:W3:Y:S04]  /*29b60*/  LDL.LU.64 R14, [R1+0x330] ;  /* 0x00033000010e7983 */ /* 0x002ee80000300a00 */
[----:B------:R0:W-:Y:S04]  /*29b70*/  STL [R1+0x974], R0 ;  /* 0x0009740001007387 */ /* 0x0001e80000100800 */
[----:B--2---:R1:W-:Y:S01]  /*29b80*/  STL [R1+0x3b8], R22 ;  /* 0x0003b81601007387 */ /* 0x0043e20000100800 */
[----:B0-----:R-:W-:-:S03]  /*29b90*/  IMAD.MOV.U32 R0, RZ, RZ, R23 ;  /* 0x000000ffff007224 */ /* 0x001fc600078e0017 */
[----:B-1----:R-:W2:Y:S04]  /*29ba0*/  LDL.LU.64 R22, [R1+0x328] ;  /* 0x0003280001167983 */ /* 0x002ea80000300a00 */
[----:B------:R0:W-:Y:S04]  /*29bb0*/  STL [R1+0x970], R0 ;  /* 0x0009700001007387 */ /* 0x0001e80000100800 */
[----:B------:R1:W-:Y:S01]  /*29bc0*/  STL [R1+0x3bc], R20 ;  /* 0x0003bc1401007387 */ /* 0x0003e20000100800 */
        /* <DEDUP_REMOVED lines=19> */
[----:B---3--:R1:W-:Y:S01]  /*29d00*/  STL [R1+0x3a4], R6 ;  /* 0x0003a40601007387 */ /* 0x0083e20000100800 */
[----:B0-----:R-:W-:-:S03]  /*29d10*/  IMAD.MOV.U32 R0, RZ, RZ, R7 ;  /* 0x000000ffff007224 */ /* 0x001fc600078e0007 */
[----:B-1----:R-:W3:Y:S04]  /*29d20*/  LDL.LU.64 R6, [R1+0x2f8] ;  /* 0x0002f80001067983 */ /* 0x002ee80000300a00 */
[----:B------:R0:W-:Y:S04]  /*29d30*/  STL [R1+0x958], R0 ;  /* 0x0009580001007387 */ /* 0x0001e80000100800 */
[----:B------:R1:W-:Y:S01]  /*29d40*/  STL [R1+0x3a0], R4 ;  /* 0x0003a00401007387 */ /* 0x0003e20000100800 */
[----:B0-----:R-:W-:-:S03]  /*29d50*/  IMAD.MOV.U32 R0, RZ, RZ, R5 ;  /* 0x000000ffff007224 */ /* 0x001fc600078e0005 */
[----:B-1----:R-:W3:Y:S04]  /*29d60*/  LDL.LU.64 R4, [R1+0x2f0] ;  /* 0x0002f00001047983 */ /* 0x002ee80000300a00 */
[----:B------:R0:W-:Y:S04]  /*29d70*/  STL [R1+0x954], R0 ;  /* 0x0009540001007387 */ /* 0x0001e80000100800 */
[----:B------:R1:W-:Y:S01]  /*29d80*/  STL [R1+0x39c], R28 ;  /* 0x00039c1c01007387 */ /* 0x0003e20000100800 */
[----:B0-----:R-:W-:-:S03]  /*29d90*/  IMAD.MOV.U32 R0, RZ, RZ, R29 ;  /* 0x000000ffff007224 */ /* 0x001fc600078e001d */
[----:B-1----:R-:W3:Y:S04]  /*29da0*/  LDL.LU.64 R28, [R1+0x2e8] ;  /* 0x0002e800011c7983 */ /* 0x002ee80000300a00 */
[----:B------:R0:W-:Y:S04]  /*29db0*/  STL [R1+0x940], R0 ;  /* 0x0009400001007387 */ /* 0x0001e80000100800 */
[----:B----4-:R1:W-:Y:S01]  /*29dc0*/  STL [R1+0x398], R16 ;  /* 0x0003981001007387 */ /* 0x0103e20000100800 */
[----:B0-----:R-:W-:-:S03]  /*29dd0*/  IMAD.MOV.U32 R0, RZ, RZ, R17 ;  /* 0x000000ffff007224 */ /* 0x001fc600078e0011 */
[----:B-1----:R-:W4:Y:S04]  /*29de0*/  LDL.LU.64 R16, [R1+0x2e0] ;  /* 0x0002e00001107983 */ /* 0x002f280000300a00 */
[----:B------:R0:W-:Y:S04]  /*29df0*/  STL [R1+0x7a8], R0 ;  /* 0x0007a80001007387 */ /* 0x0001e80000100800 */
[----:B------:R1:W-:Y:S01]  /*29e00*/  STL [R1+0x394], R14 ;  /* 0x0003940e01007387 */ /* 0x0003e20000100800 */
[----:B0-----:R-:W-:-:S03]  /*29e10*/  IMAD.MOV.U32 R0, RZ, RZ, R15 ;  /* 0x000000ffff007224 */ /* 0x001fc600078e000f */
[----:B-1----:R-:W4:Y:S04]  /*29e20*/  LDL.LU.64 R14, [R1+0x2d8] ;  /* 0x0002d800010e7983 */ /* 0x002f280000300a00 */
        /* <DEDUP_REMOVED lines=145> */
[----:B------:R-:W-:Y:S04]  /*2a740*/  STL [R1+0x814], R18 ;  /* 0x0008141201007387 */ /* 0x000fe80000100800 */
[----:B------:R-:W2:Y:S01]  /*2a750*/  LDL.LU.64 R24, [R1+0x1b0] ;  /* 0x0001b00001187983 */ /* 0x000ea20000300a00 */
[----:B0-----:R-:W-:-:S05]  /*2a760*/  IMAD.MOV.U32 R0, RZ, RZ, R19 ;  /* 0x000000ffff007224 */ /* 0x001fca00078e0013 */
        /* <DEDUP_REMOVED lines=9> */
[----:B---3--:R1:W-:Y:S04]  /*2a800*/  STL [R1+0x820], R6 ;  /* 0x0008200601007387 */ /* 0x0083e80000100800 */
[----:B------:R-:W3:Y:S01]  /*2a810*/  LDL.LU.64 R18, [R1+0x198] ;  /* 0x0001980001127983 */ /* 0x000ee20000300a00 */
[----:B0-----:R-:W-:-:S05]  /*2a820*/  IMAD.MOV.U32 R0, RZ, RZ, R7 ;  /* 0x000000ffff007224 */ /* 0x001fca00078e0007 */
[----:B------:R0:W-:Y:S04]  /*2a830*/  STL [R1+0x464], R0 ;  /* 0x0004640001007387 */ /* 0x0001e80000100800 */
[----:B------:R0:W-:Y:S04]  /*2a840*/  STL [R1+0x824], R4 ;  /* 0x0008240401007387 */ /* 0x0001e80000100800 */
[----:B-1----:R-:W3:Y:S01]  /*2a850*/  LDL.LU.64 R6, [R1+0x190] ;  /* 0x0001900001067983 */ /* 0x002ee20000300a00 */
[----:B0-----:R-:W-:-:S05]  /*2a860*/  IMAD.MOV.U32 R0, RZ, RZ, R5 ;  /* 0x000000ffff007224 */ /* 0x001fca00078e0005 */
[----:B------:R0:W-:Y:S04]  /*2a870*/  STL [R1+0x468], R0 ;  /* 0x0004680001007387 */ /* 0x0001e80000100800 */
[----:B------:R1:W-:Y:S04]  /*2a880*/  STL [R1+0x828], R28 ;  /* 0x0008281c01007387 */ /* 0x0003e80000100800 */
[----:B------:R-:W3:Y:S01]  /*2a890*/  LDL.LU.64 R4, [R1+0x188] ;  /* 0x0001880001047983 */ /* 0x000ee20000300a00 */
[----:B0-----:R-:W-:-:S03]  /*2a8a0*/  IMAD.MOV.U32 R0, RZ, RZ, R29 ;  /* 0x000000ffff007224 */ /* 0x001fc600078e001d */
[----:B----4-:R-:W-:Y:S04]  /*2a8b0*/  STL [R1+0x82c], R16 ;  /* 0x00082c1001007387 */ /* 0x010fe80000100800 */
[----:B------:R0:W-:Y:S04]  /*2a8c0*/  STL [R1+0x46c], R0 ;  /* 0x00046c0001007387 */ /* 0x0001e80000100800 */
[----:B-1----:R-:W4:Y:S01]  /*2a8d0*/  LDL.LU.64 R28, [R1+0x180] ;  /* 0x00018000011c7983 */ /* 0x002f220000300a00 */
[----:B0-----:R-:W-:-:S03]  /*2a8e0*/  IMAD.MOV.U32 R0, RZ, RZ, R17 ;  /* 0x000000ffff007224 */ /* 0x001fc600078e0011 */
[----:B------:R-:W-:Y:S04]  /*2a8f0*/  STL [R1+0x830], R14 ;  /* 0x0008300e01007387 */ /* 0x000fe80000100800 */
[----:B------:R0:W-:Y:S04]  /*2a900*/  STL [R1+0x470], R0 ;  /* 0x0004700001007387 */ /* 0x0001e80000100800 */
[----:B------:R-:W4:Y:S01]  /*2a910*/  LDL.LU.64 R16, [R1+0x178] ;  /* 0x0001780001107983 */ /* 0x000f220000300a00 */
[----:B0-----:R-:W-:-:S03]  /*2a920*/  IMAD.MOV.U32 R0, RZ, RZ, R15 ;  /* 0x000000ffff007224 */ /* 0x001fc600078e000f */
[----:B--2---:R-:W-:Y:S04]  /*2a930*/  STL [R1+0x834], R22 ;  /* 0x0008341601007387 */ /* 0x004fe80000100800 */
[----:B------:R0:W-:Y:S04]  /*2a940*/  STL [R1+0x474], R0 ;  /* 0x0004740001007387 */ /* 0x0001e80000100800 */
[----:B------:R-:W2:Y:S01]  /*2a950*/  LDL.LU.64 R14, [R1+0x170] ;  /* 0x00017000010e7983 */ /* 0x000ea20000300a00 */
[----:B0-----:R-:W-:-:S03]  /*2a960*/  IMAD.MOV.U32 R0, RZ, RZ, R23 ;  /* 0x000000ffff007224 */ /* 0x001fc600078e0017 */
[----:B------:R-:W-:Y:S04]  /*2a970*/  STL [R1+0x838], R20 ;  /* 0x0008381401007387 */ /* 0x000fe80000100800 */
[----:B------:R0:W-:Y:S04]  /*2a980*/  STL [R1+0x478], R0 ;  /* 0x0004780001007387 */ /* 0x0001e80000100800 */
[----:B------:R-:W2:Y:S01]  /*2a990*/  LDL.LU.64 R22, [R1+0x168] ;  /* 0x0001680001167983 */ /* 0x000ea20000300a00 */
[----:B0-----:R-:W-:-:S03]  /*2a9a0*/  IMAD.MOV.U32 R0, RZ, RZ, R21 ;  /* 0x000000ffff007224 */ /* 0x001fc600078e0015 */
[----:B------:R-:W-:Y:S04]  /*2a9b0*/  STL [R1+0x83c], R12 ;  /* 0x00083c0c01007387 */ /* 0x000fe80000100800 */
[----:B------:R0:W-:Y:S04]  /*2a9c0*/  STL [R1+0x47c], R0 ;  /* 0x00047c0001007387 */ /* 0x0001e80000100800 */
[----:B------:R-:W2:Y:S04]  /*2a9d0*/  LDL.LU.64 R20, [R1+0x160] ;  /* 0x0001600001147983 */ /* 0x000ea80000300a00 */
[----:B------:R-:W-:Y:S01]  /*2a9e0*/  STL [R1+0x840], R24 ;  /* 0x0008401801007387 */ /* 0x000fe20000100800 */
[----:B0-----:R-:W-:-:S05]  /*2a9f0*/  IMAD.MOV.U32 R0, RZ, RZ, R13 ;  /* 0x000000ffff007224 */ /* 0x001fca00078e000d */
[----:B------:R0:W-:Y:S04]  /*2aa00*/  STL [R1+0x480], R0 ;  /* 0x0004800001007387 */ /* 0x0001e80000100800 */
[----:B------:R-:W2:Y:S01]  /*2aa10*/  LDL.LU.64 R12, [R1+0x158] ;  /* 0x00015800010c7983 */ /* 0x000ea20000300a00 */
[----:B0-----:R-:W-:-:S03]  /*2aa20*/  IMAD.MOV.U32 R0, RZ, RZ, R25 ;  /* 0x000000ffff007224 */ /* 0x001fc600078e0019 */
[----:B------:R-:W-:Y:S04]  /*2aa30*/  STL [R1+0x844], R10 ;  /* 0x0008440a01007387 */ /* 0x000fe80000100800 */
[----:B------:R0:W-:Y:S02]  /*2aa40*/  STL [R1+0x484], R0 ;  /* 0x0004840001007387 */ /* 0x0001e40000100800 */
[----:B0-----:R-:W-:Y:S02]  /*2aa50*/  IMAD.MOV.U32 R0, RZ, RZ, R11 ;  /* 0x000000ffff007224 */ /* 0x001fe400078e000b */
[----:B------:R-:W2:Y:S04]  /*2aa60*/  LDL.LU.64 R10, [R1+0x150] ;  /* 0x00015000010a7983 */ /* 0x000ea80000300a00 */
        /* <DEDUP_REMOVED lines=9> */
[----:B------:R1:W-:Y:S04]  /*2ab00*/  STL [R1+0x850], R6 ;  /* 0x0008500601007387 */ /* 0x0003e80000100800 */
[----:B------:R-:W-:Y:S01]  /*2ab10*/  STL [R1+0x854], R4 ;  /* 0x0008540401007387 */ /* 0x000fe20000100800 */
[----:B0-----:R-:W-:-:S05]  /*2ab20*/  IMAD.MOV.U32 R0, RZ, RZ, R7 ;  /* 0x000000ffff007224 */ /* 0x001fca00078e0007 */
[----:B------:R0:W-:Y:S04]  /*2ab30*/  STL [R1+0x494], R0 ;  /* 0x0004940001007387 */ /* 0x0001e80000100800 */
[----:B-1----:R-:W3:Y:S04]  /*2ab40*/  LDL.LU.64 R6, [R1+0x138] ;  /* 0x0001380001067983 */ /* 0x002ee80000300a00 */
[----:B----4-:R-:W-:Y:S01]  /*2ab50*/  STL [R1+0x858], R28 ;  /* 0x0008581c01007387 */ /* 0x010fe20000100800 */
[----:B0-----:R-:W-:-:S05]  /*2ab60*/  IMAD.MOV.U32 R0, RZ, RZ, R5 ;  /* 0x000000ffff007224 */ /* 0x001fca00078e0005 */
[----:B------:R0:W-:Y:S04]  /*2ab70*/  STL [R1+0x498], R0 ;  /* 0x0004980001007387 */ /* 0x0001e80000100800 */
[----:B------:R-:W4:Y:S04]  /*2ab80*/  LDL.LU.64 R4, [R1+0x130] ;  /* 0x0001300001047983 */ /* 0x000f280000300a00 */
[----:B------:R-:W-:Y:S01]  /*2ab90*/  STL [R1+0x85c], R16 ;  /* 0x00085c1001007387 */ /* 0x000fe20000100800 */
[----:B0-----:R-:W-:-:S05]  /*2aba0*/  IMAD.MOV.U32 R0, RZ, RZ, R29 ;  /* 0x000000ffff007224 */ /* 0x001fca00078e001d */
        /* <DEDUP_REMOVED lines=13> */
[----:B------:R-:W2:Y:S01]  /*2ac80*/  LDL.LU.64 R26, [R1+0x110] ;  /* 0x00011000011a7983 */ /* 0x000ea20000300a00 */
[----:B0-----:R-:W-:-:S05]  /*2ac90*/  IMAD.MOV.U32 R0, RZ, RZ, R21 ;  /* 0x000000ffff007224 */ /* 0x001fca00078e0015 */
[----:B------:R0:W-:Y:S04]  /*2aca0*/  STL [R1+0x4ac], R0 ;  /* 0x0004ac0001007387 */ /* 0x0001e80000100800 */
[----:B------:R1:W-:Y:S04]  /*2acb0*/  STL [R1+0x86c], R12 ;  /* 0x00086c0c01007387 */ /* 0x0003e80000100800 */
[----:B------:R-:W2:Y:S01]  /*2acc0*/  LDL.LU.64 R24, [R1+0x108] ;  /* 0x0001080001187983 */ /* 0x000ea20000300a00 */
[----:B0-----:R-:W-:-:S03]  /*2acd0*/  IMAD.MOV.U32 R0, RZ, RZ, R13 ;  /* 0x000000ffff007224 */ /* 0x001fc600078e000d */
[----:B-1----:R-:W2:Y:S04]  /*2ace0*/  LDL.LU.64 R12, [R1+0x100] ;  /* 0x00010000010c7983 */ /* 0x002ea80000300a00 */
[----:B------:R0:W-:Y:S04]  /*2acf0*/  STL [R1+0x4b0], R0 ;  /* 0x0004b00001007387 */ /* 0x0001e80000100800 */
[----:B------:R1:W-:Y:S04]  /*2ad00*/  STL [R1+0x870], R10 ;  /* 0x0008700a01007387 */ /* 0x0003e80000100800 */
[----:B------:R-:W2:Y:S01]  /*2ad10*/  LDL.LU.64 R22, [R1+0xf8] ;  /* 0x0000f80001167983 */ /* 0x000ea20000300a00 */
[----:B0-----:R-:W-:-:S03]  /*2ad20*/  IMAD.MOV.U32 R0, RZ, RZ, R11 ;  /* 0x000000ffff007224 */ /* 0x001fc600078e000b */
[----:B------:R-:W-:Y:S04]  /*2ad30*/  STL [R1+0x874], R8 ;  /* 0x0008740801007387 */ /* 0x000fe80000100800 */
[----:B------:R0:W-:Y:S04]  /*2ad40*/  STL [R1+0x4b4], R0 ;  /* 0x0004b40001007387 */ /* 0x0001e80000100800 */
[----:B-1----:R-:W2:Y:S01]  /*2ad50*/  LDL.LU.64 R10, [R1+0xf0] ;  /* 0x0000f000010a7983 */ /* 0x002ea20000300a00 */
[----:B0-----:R-:W-:-:S03]  /*2ad60*/  IMAD.MOV.U32 R0, RZ, RZ, R9 ;  /* 0x000000ffff007224 */ /* 0x001fc600078e0009 */
[----:B---3--:R-:W-:Y:S04]  /*2ad70*/  STL [R1+0x878], R18 ;  /* 0x0008781201007387 */ /* 0x008fe80000100800 */
[----:B------:R0:W-:Y:S04]  /*2ad80*/  STL [R1+0x4b8], R0 ;  /* 0x0004b80001007387 */ /* 0x0001e80000100800 */
[----:B------:R-:W3:Y:S04]  /*2ad90*/  LDL.LU.64 R8, [R1+0xe8] ;  /* 0x0000e80001087983 */ /* 0x000ee80000300a00 */
[----:B------:R-:W3:Y:S01]  /*2ada0*/  LDL.LU.64 R20, [R1+0xe0] ;  /* 0x0000e00001147983 */ /* 0x000ee20000300a00 */
[----:B0-----:R-:W-:-:S05]  /*2adb0*/  IMAD.MOV.U32 R0, RZ, RZ, R19 ;  /* 0x000000ffff007224 */ /* 0x001fca00078e0013 */
        /* <DEDUP_REMOVED lines=9> */
[----:B------:R1:W-:Y:S04]  /*2ae50*/  STL [R1+0x884], R28 ;  /* 0x0008841c01007387 */ /* 0x0003e80000100800 */
[----:B------:R-:W4:Y:S01]  /*2ae60*/  LDL.LU.64 R18, [R1+0xc8] ;  /* 0x0000c80001127983 */ /* 0x000f220000300a00 */
[----:B0-----:R-:W-:-:S03]  /*2ae70*/  IMAD.MOV.U32 R0, RZ, RZ, R29 ;  /* 0x000000ffff007224 */ /* 0x001fc600078e001d */
[----:B--2---:R-:W-:Y:S04]  /*2ae80*/  STL [R1+0x888], R16 ;  /* 0x0008881001007387 */ /* 0x004fe80000100800 */
[----:B------:R0:W-:Y:S04]  /*2ae90*/  STL [R1+0x4c8], R0 ;  /* 0x0004c80001007387 */ /* 0x0001e80000100800 */
[----:B-1----:R-:W2:Y:S01]  /*2aea0*/  LDL.LU.64 R28, [R1+0xc0] ;  /* 0x0000c000011c7983 */ /* 0x002ea20000300a00 */
[----:B0-----:R-:W-:-:S03]  /*2aeb0*/  IMAD.MOV.U32 R0, RZ, RZ, R17 ;  /* 0x000000ffff007224 */ /* 0x001fc600078e0011 */
[----:B------:R-:W-:Y:S04]  /*2aec0*/  STL [R1+0x88c], R14 ;  /* 0x00088c0e01007387 */ /* 0x000fe80000100800 */
[----:B------:R0:W-:Y:S04]  /*2aed0*/  STL [R1+0x4cc], R0 ;  /* 0x0004cc0001007387 */ /* 0x0001e80000100800 */
[----:B------:R-:W2:Y:S01]  /*2aee0*/  LDL.LU.64 R16, [R1+0xb8] ;  /* 0x0000b80001107983 */ /* 0x000ea20000300a00 */
[----:B0-----:R-:W-:-:S03]  /*2aef0*/  IMAD.MOV.U32 R0, RZ, RZ, R15 ;  /* 0x000000ffff007224 */ /* 0x001fc600078e000f */
[----:B------:R-:W2:Y:S04]  /*2af00*/  LDL.LU.64 R14, [R1+0xb0] ;  /* 0x0000b000010e7983 */ /* 0x000ea80000300a00 */
[----:B------:R0:W-:Y:S04]  /*2af10*/  STL [R1+0x4d0], R0 ;  /* 0x0004d00001007387 */ /* 0x0001e80000100800 */
[----:B------:R-:W-:Y:S01]  /*2af20*/  STL [R1+0x890], R26 ;  /* 0x0008901a01007387 */ /* 0x000fe20000100800 */
[----:B0-----:R-:W-:-:S03]  /*2af30*/  IMAD.MOV.U32 R0, RZ, RZ, R27 ;  /* 0x000000ffff007224 */ /* 0x001fc600078e001b */
[----:B------:R-:W-:Y:S04]  /*2af40*/  STL [R1+0x894], R24 ;  /* 0x0008941801007387 */ /* 0x000fe80000100800 */
[----:B------:R0:W-:Y:S02]  /*2af50*/  STL [R1+0x4d4], R0 ;  /* 0x0004d40001007387 */ /* 0x0001e40000100800 */
[----:B0-----:R-:W-:Y:S02]  /*2af60*/  IMAD.MOV.U32 R0, RZ, RZ, R25 ;  /* 0x000000ffff007224 */ /* 0x001fe400078e0019 */
[----:B------:R-:W-:Y:S04]  /*2af70*/  STL [R1+0x898], R12 ;  /* 0x0008980c01007387 */ /* 0x000fe80000100800 */
[----:B------:R0:W-:Y:S02]  /*2af80*/  STL [R1+0x4d8], R0 ;  /* 0x0004d80001007387 */ /* 0x0001e40000100800 */
[----:B0-----:R-:W-:-:S02]  /*2af90*/  IMAD.MOV.U32 R0, RZ, RZ, R13 ;  /* 0x000000ffff007224 */ /* 0x001fc400078e000d */
[----:B------:R-:W-:Y:S04]  /*2afa0*/  STL [R1+0x89c], R22 ;  /* 0x00089c1601007387 */ /* 0x000fe80000100800 */
        /* <DEDUP_REMOVED lines=8> */
[----:B---3--:R1:W-:Y:S04]  /*2b030*/  STL [R1+0x8a4], R8 ;  /* 0x0008a40801007387 */ /* 0x0083e80000100800 */
[----:B------:R-:W-:Y:S01]  /*2b040*/  STL [R1+0x8a8], R20 ;  /* 0x0008a81401007387 */ /* 0x000fe20000100800 */
[----:B0-----:R-:W-:-:S05]  /*2b050*/  IMAD.MOV.U32 R0, RZ, RZ, R9 ;  /* 0x000000ffff007224 */ /* 0x001fca00078e0009 */
[----:B------:R0:W-:Y:S04]  /*2b060*/  STL [R1+0x4e8], R0 ;  /* 0x0004e80001007387 */ /* 0x0001e80000100800 */
[----:B-1----:R-:W3:Y:S04]  /*2b070*/  LDL.LU.64 R8, [R1+0x98] ;  /* 0x0000980001087983 */ /* 0x002ee80000300a00 */
[----:B------:R-:W-:Y:S01]  /*2b080*/  STL [R1+0x8ac], R6 ;  /* 0x0008ac0601007387 */ /* 0x000fe20000100800 */
[----:B0-----:R-:W-:-:S05]  /*2b090*/  IMAD.MOV.U32 R0, RZ, RZ, R21 ;  /* 0x000000ffff007224 */ /* 0x001fca00078e0015 */
[----:B------:R0:W-:Y:S02]  /*2b0a0*/  STL [R1+0x4ec], R0 ;  /* 0x0004ec0001007387 */ /* 0x0001e40000100800 */
[----:B0-----:R-:W-:Y:S02]  /*2b0b0*/  IMAD.MOV.U32 R0, RZ, RZ, R7 ;  /* 0x000000ffff007224 */ /* 0x001fe400078e0007 */
[----:B------:R-:W3:Y:S04]  /*2b0c0*/  LDL.LU.64 R6, [R1+0x90] ;  /* 0x0000900001067983 */ /* 0x000ee80000300a00 */
[----:B------:R0:W-:Y:S04]  /*2b0d0*/  STL [R1+0x4f0], R0 ;  /* 0x0004f00001007387 */ /* 0x0001e80000100800 */
[----:B----4-:R1:W-:Y:S04]  /*2b0e0*/  STL [R1+0x8b0], R4 ;  /* 0x0008b00401007387 */ /* 0x0103e80000100800 */
[----:B------:R-:W-:Y:S01]  /*2b0f0*/  STL [R1+0x8b4], R18 ;  /* 0x0008b41201007387 */ /* 0x000fe20000100800 */
[----:B0-----:R-:W-:-:S05]  /*2b100*/  IMAD.MOV.U32 R0, RZ, RZ, R5 ;  /* 0x000000ffff007224 */ /* 0x001fca00078e0005 */
[----:B------:R0:W-:Y:S04]  /*2b110*/  STL [R1+0x4f4], R0 ;  /* 0x0004f40001007387 */ /* 0x0001e80000100800 */
[----:B-1----:R-:W4:Y:S01]  /*2b120*/  LDL.LU.64 R4, [R1+0x88] ;  /* 0x0000880001047983 */ /* 0x002f220000300a00 */
[----:B0-----:R-:W-:-:S03]  /*2b130*/  IMAD.MOV.U32 R0, RZ, RZ, R19 ;  /* 0x000000ffff007224 */ /* 0x001fc600078e0013 */
[----:B--2---:R-:W-:Y:S04]  /*2b140*/  STL [R1+0x8b8], R28 ;  /* 0x0008b81c01007387 */ /* 0x004fe80000100800 */
[----:B------:R0:W-:Y:S02]  /*2b150*/  STL [R1+0x4f8], R0 ;  /* 0x0004f80001007387 */ /* 0x0001e40000100800 */
[----:B0-----:R-:W-:Y:S02]  /*2b160*/  IMAD.MOV.U32 R0, RZ, RZ, R29 ;  /* 0x000000ffff007224 */ /* 0x001fe400078e001d */
[----:B------:R-:W2:Y:S04]  /*2b170*/  LDL.LU.64 R28, [R1+0x80] ;  /* 0x00008000011c7983 */ /* 0x000ea80000300a00 */
[----:B------:R0:W-:Y:S04]  /*2b180*/  STL [R1+0x4fc], R0 ;  /* 0x0004fc0001007387 */ /* 0x0001e80000100800 */
[----:B------:R-:W-:Y:S01]  /*2b190*/  STL [R1+0x8bc], R16 ;  /* 0x0008bc1001007387 */ /* 0x000fe20000100800 */
[----:B0-----:R-:W-:-:S03]  /*2b1a0*/  IMAD.MOV.U32 R0, RZ, RZ, R17 ;  /* 0x000000ffff007224 */ /* 0x001fc600078e0011 */
[----:B------:R-:W-:Y:S04]  /*2b1b0*/  STL [R1+0x8c0], R14 ;  /* 0x0008c00e01007387 */ /* 0x000fe80000100800 */
[----:B------:R-:W-:Y:S04]  /*2b1c0*/  STL [R1+0x500], R0 ;  /* 0x0005000001007387 */ /* 0x000fe80000100800 */
[----:B------:R-:W2:Y:S04]  /*2b1d0*/  LDL.LU.64 R26, [R1+0x68] ;  /* 0x00006800011a7983 */ /* 0x000ea80000300a00 */
[----:B--2---:R0:W-:Y:S04]  /*2b1e0*/  STL.64 [R1+0xc98], R26 ;  /* 0x000c981a01007387 */ /* 0x0041e80000100a00 */
[----:B0-----:R-:W2:Y:S01]  /*2b1f0*/  LDL.LU.64 R26, [R1+0x70] ;  /* 0x00007000011a7983 */ /* 0x001ea20000300a00 */
[----:B------:R-:W-:-:S03]  /*2b200*/  IMAD.MOV.U32 R0, RZ, RZ, R15 ;  /* 0x000000ffff007224 */ /* 0x000fc600078e000f */
[----:B--2---:R0:W-:Y:S04]  /*2b210*/  STL.64 [R1+0xca0], R26 ;  /* 0x000ca01a01007387 */ /* 0x0041e80000100a00 */
[----:B0-----:R-:W2:Y:S04]  /*2b220*/  LDL.LU.64 R26, [R1+0x78] ;  /* 0x00007800011a7983 */ /* 0x001ea80000300a00 */
[----:B------:R-:W2:Y:S04]  /*2b230*/  LDL.LU.64 R2, [R1+0x60] ;  /* 0x0000600001027983 */ /* 0x000ea80000300a00 */
[----:B------:R0:W-:Y:S04]  /*2b240*/  STL [R1+0x504], R0 ;  /* 0x0005040001007387 */ /* 0x0001e80000100800 */
[----:B------:R-:W-:Y:S04]  /*2b250*/  STL [R1+0x8c4], R12 ;  /* 0x0008c40c01007387 */ /* 0x000fe80000100800 */
[----:B------:R-:W2:Y:S04]  /*2b260*/  LDL.LU.64 R24, [R1+0x58] ;  /* 0x0000580001187983 */ /* 0x000ea80000300a00 */
[----:B------:R-:W2:Y:S01]  /*2b270*/  LDL.LU.64 R22, [R1+0x50] ;  /* 0x0000500001167983 */ /* 0x000ea20000300a00 */
[----:B0-----:R-:W-:-:S05]  /*2b280*/  IMAD.MOV.U32 R0, RZ, RZ, R13 ;  /* 0x000000ffff007224 */ /* 0x001fca00078e000d */
[----:B------:R0:W-:Y:S04]  /*2b290*/  STL [R1+0x508], R0 ;  /* 0x0005080001007387 */ /* 0x0001e80000100800 */
[----:B------:R-:W-:Y:S04]  /*2b2a0*/  STL [R1+0x8c8], R10 ;  /* 0x0008c80a01007387 */ /* 0x000fe80000100800 */
[----:B------:R-:W2:Y:S04]  /*2b2b0*/  LDL.LU.64 R20, [R1+0x48] ;  /* 0x0000480001147983 */ /* 0x000ea80000300a00 */
[----:B------:R-:W2:Y:S01]  /*2b2c0*/  LDL.LU.64 R18, [R1+0x40] ;  /* 0x0000400001127983 */ /* 0x000ea20000300a00 */
[----:B0-----:R-:W-:-:S05]  /*2b2d0*/  IMAD.MOV.U32 R0, RZ, RZ, R11 ;  /* 0x000000ffff007224 */ /* 0x001fca00078e000b */
[----:B------:R0:W-:Y:S04]  /*2b2e0*/  STL [R1+0x50c], R0 ;  /* 0x00050c0001007387 */ /* 0x0001e80000100800 */
[----:B---3--:R-:W-:Y:S04]  /*2b2f0*/  STL [R1+0x8cc], R8 ;  /* 0x0008cc0801007387 */ /* 0x008fe80000100800 */
[----:B------:R-:W3:Y:S04]  /*2b300*/  LDL.LU.64 R16, [R1+0x38] ;  /* 0x0000380001107983 */ /* 0x000ee80000300a00 */
[----:B------:R-:W3:Y:S01]  /*2b310*/  LDL.LU.64 R14, [R1+0x30] ;  /* 0x00003000010e7983 */ /* 0x000ee20000300a00 */
[----:B0-----:R-:W-:-:S05]  /*2b320*/  IMAD.MOV.U32 R0, RZ, RZ, R9 ;  /* 0x000000ffff007224 */ /* 0x001fca00078e0009 */
[----:B------:R0:W-:Y:S04]  /*2b330*/  STL [R1+0x510], R0 ;  /* 0x0005100001007387 */ /* 0x0001e80000100800 */
[----:B------:R1:W-:Y:S04]  /*2b340*/  STL [R1+0x8d0], R6 ;  /* 0x0008d00601007387 */ /* 0x0003e80000100800 */
[----:B------:R-:W3:Y:S04]  /*2b350*/  LDL.LU.64 R12, [R1+0x28] ;  /* 0x00002800010c7983 */ /* 0x000ee80000300a00 */
[----:B------:R-:W3:Y:S01]  /*2b360*/  LDL.LU.64 R10, [R1+0x20] ;  /* 0x00002000010a7983 */ /* 0x000ee20000300a00 */
[----:B0-----:R-:W-:-:S05]  /*2b370*/  IMAD.MOV.U32 R0, RZ, RZ, R7 ;  /* 0x000000ffff007224 */ /* 0x001fca00078e0007 */
[----:B------:R0:W-:Y:S04]  /*2b380*/  STL [R1+0x514], R0 ;  /* 0x0005140001007387 */ /* 0x0001e80000100800 */
[----:B----4-:R4:W-:Y:S04]  /*2b390*/  STL [R1+0x8d4], R4 ;  /* 0x0008d40401007387 */ /* 0x0109e80000100800 */
[----:B------:R-:W3:Y:S04]  /*2b3a0*/  LDL.LU.64 R8, [R1+0x18] ;  /* 0x0000180001087983 */ /* 0x000ee80000300a00 */
[----:B-1----:R-:W3:Y:S01]  /*2b3b0*/  LDL.LU.64 R6, [R1+0x10] ;  /* 0x0000100001067983 */ /* 0x002ee20000300a00 */
[----:B0-----:R-:W-:-:S05]  /*2b3c0*/  IMAD.MOV.U32 R0, RZ, RZ, R5 ;  /* 0x000000ffff007224 */ /* 0x001fca00078e0005 */
[----:B------:R0:W-:Y:S04]  /*2b3d0*/  STL [R1+0x518], R0 ;  /* 0x0005180001007387 */ /* 0x0001e80000100800 */
[----:B------:R1:W-:Y:S04]  /*2b3e0*/  STL [R1+0x8d8], R28 ;  /* 0x0008d81c01007387 */ /* 0x0003e80000100800 */
[----:B----4-:R-:W4:Y:S01]  /*2b3f0*/  LDL.LU.64 R4, [R1+0x8] ;  /* 0x0000080001047983 */ /* 0x010f220000300a00 */
[----:B0-----:R-:W-:-:S03]  /*2b400*/  IMAD.MOV.U32 R0, RZ, RZ, R29 ;  /* 0x000000ffff007224 */ /* 0x001fc600078e001d */
[----:B-1----:R-:W3:Y:S04]  /*2b410*/  LDL.LU.64 R28, [R1] ;  /* 0x00000000011c7983 */ /* 0x002ee80000300a00 */
[----:B------:R0:W-:Y:S04]  /*2b420*/  STL [R1+0x51c], R0 ;  /* 0x00051c0001007387 */ /* 0x0001e80000100800 */
[----:B--2---:R1:W-:Y:S01]  /*2b430*/  STL [R1+0x8dc], R26 ;  /* 0x0008dc1a01007387 */ /* 0x0043e20000100800 */
[----:B0-----:R-:W-:-:S03]  /*2b440*/  IMAD.MOV.U32 R0, RZ, RZ, R27 ;  /* 0x000000ffff007224 */ /* 0x001fc600078e001b */
[----:B-1----:R-:W2:Y:S04]  /*2b450*/  LDL.LU.64 R26, [R1+0xca0] ;  /* 0x000ca000011a7983 */ /* 0x002ea80000300a00 */
[----:B--2---:R-:W-:Y:S04]  /*2b460*/  STL [R1+0x8e0], R26 ;  /* 0x0008e01a01007387 */ /* 0x004fe80000100800 */
[----:B------:R0:W-:Y:S02]  /*2b470*/  STL [R1+0x520], R0 ;  /* 0x0005200001007387 */ /* 0x0001e40000100800 */
[----:B0-----:R-:W-:-:S02]  /*2b480*/  IMAD.MOV.U32 R0, RZ, RZ, R27 ;  /* 0x000000ffff007224 */ /* 0x001fc400078e001b */
[----:B------:R-:W2:Y:S04]  /*2b490*/  LDL.LU.64 R26, [R1+0xc98] ;  /* 0x000c9800011a7983 */ /* 0x000ea80000300a00 */
[----:B--2---:R-:W-:Y:S04]  /*2b4a0*/  STL [R1+0x8e4], R26 ;  /* 0x0008e41a01007387 */ /* 0x004fe80000100800 */
[----:B------:R0:W-:Y:S02]  /*2b4b0*/  STL [R1+0x524], R0 ;  /* 0x0005240001007387 */ /* 0x0001e40000100800 */
[----:B0-----:R-:W-:-:S02]  /*2b4c0*/  IMAD.MOV.U32 R0, RZ, RZ, R27 ;  /* 0x000000ffff007224 */ /* 0x001fc400078e001b */
[----:B------:R-:W2:Y:S04]  /*2b4d0*/  LDL.LU.64 R26, [R1+0xc90] ;  /* 0x000c9000011a7983 */ /* 0x000ea80000300a00 */
[----:B------:R0:W-:Y:S04]  /*2b4e0*/  STL [R1+0x528], R0 ;  /* 0x0005280001007387 */ /* 0x0001e80000100800 */
[----:B0-----:R0:W5:Y:S04]  /*2b4f0*/  LDL.LU R0, [R1+0xc8c] ;  /* 0x000c8c0001007983 */ /* 0x0011680000300800 */
[----:B------:R1:W-:Y:S04]  /*2b500*/  STL [R1+0x8e8], R2 ;  /* 0x0008e80201007387 */ /* 0x0003e80000100800 */
[----:B-1----:R0:W5:Y:S04]  /*2b510*/  LDL.LU R2, [R1+0xc88] ;  /* 0x000c880001027983 */ /* 0x0021680000300800 */
[----:B------:R-:W-:Y:S04]  /*2b520*/  STL [R1+0x8ec], R24 ;  /* 0x0008ec1801007387 */ /* 0x000fe80000100800 */
[----:B------:R1:W-:Y:S02]  /*2b530*/  STL [R1+0x52c], R3 ;  /* 0x00052c0301007387 */ /* 0x0003e40000100800 */
[----:B-1----:R-:W-:-:S02]  /*2b540*/  IMAD.MOV.U32 R3, RZ, RZ, R25 ;  /* 0x000000ffff037224 */ /* 0x002fc400078e0019 */
[----:B------:R-:W2:Y:S04]  /*2b550*/  LDL.LU.64 R24, [R1+0xc80] ;  /* 0x000c800001187983 */ /* 0x000ea80000300a00 */
        /* <DEDUP_REMOVED lines=12> */
[----:B---3--:R-:W-:Y:S04]  /*2b620*/  STL [R1+0x8fc], R16 ;  /* 0x0008fc1001007387 */ /* 0x008fe80000100800 */
[----:B------:R1:W-:Y:S02]  /*2b630*/  STL [R1+0x53c], R3 ;  /* 0x00053c0301007387 */ /* 0x0003e40000100800 */
[----:B-1----:R-:W-:-:S02]  /*2b640*/  IMAD.MOV.U32 R3, RZ, RZ, R17 ;  /* 0x000000ffff037224 */ /* 0x002fc400078e0011 */
[----:B------:R-:W3:Y:S04]  /*2b650*/  LDL.LU.64 R16, [R1+0xc60] ;  /* 0x000c600001107983 */ /* 0x000ee80000300a00 */
        /* <DEDUP_REMOVED lines=20> */
[----:B----4-:R-:W-:Y:S04]  /*2b7a0*/  STL [R1+0x914], R4 ;  /* 0x0009140401007387 */ /* 0x010fe80000100800 */
[----:B------:R1:W-:Y:S02]  /*2b7b0*/  STL [R1+0x554], R3 ;  /* 0x0005540301007387 */ /* 0x0003e40000100800 */
[----:B-1----:R-:W-:-:S02]  /*2b7c0*/  IMAD.MOV.U32 R3, RZ, RZ, R5 ;  /* 0x000000ffff037224 */ /* 0x002fc400078e0005 */
[----:B------:R-:W4:Y:S04]  /*2b7d0*/  LDL.LU.64 R4, [R1+0xc30] ;  /* 0x000c300001047983 */ /* 0x000f280000300a00 */
[----:B------:R-:W-:Y:S04]  /*2b7e0*/  STL [R1+0x918], R28 ;  /* 0x0009181c01007387 */ /* 0x000fe80000100800 */
[----:B------:R1:W-:Y:S02]  /*2b7f0*/  STL [R1+0x558], R3 ;  /* 0x0005580301007387 */ /* 0x0003e40000100800 */
[----:B-1----:R-:W-:-:S02]  /*2b800*/  IMAD.MOV.U32 R3, RZ, RZ, R29 ;  /* 0x000000ffff037224 */ /* 0x002fc400078e001d */
[----:B------:R-:W2:Y:S01]  /*2b810*/  LDL.LU.64 R28, [R1+0xc28] ;  /* 0x000c2800011c7983 */ /* 0x000ea20000300a00 */
[----:B------:R-:W-:-:S04]  /*2b820*/  UIADD3 UR5, UPT, UPT, UR5, -0x1, URZ ;  /* 0xffffffff05057890 */ /* 0x000fc8000fffe0ff */
[----:B------:R-:W-:Y:S02]  /*2b830*/  UISETP.NE.U32.AND UP0, UPT, UR5, URZ, UPT ;  /* 0x000000ff0500728c */ /* 0x000fe4000bf05070 */
[----:B------:R-:W-:Y:S01]  /*2b840*/  UIADD3 UR14, UPT, UPT, UR14, -0x80, URZ ;  /* 0xffffff800e0e7890 */ /* 0x000fe2000fffe0ff */
[----:B--2---:R0:W-:Y:S04]  /*2b850*/  STL [R1+0x91c], R28 ;  /* 0x00091c1c01007387 */ /* 0x0041e80000100800 */
[----:B------:R0:W-:Y:S04]  /*2b860*/  STL [R1+0x55c], R3 ;  /* 0x00055c0301007387 */ /* 0x0001e80000100800 */
[----:B------:R0:W-:Y:S04]  /*2b870*/  STL [R1+0x560], R29 ;  /* 0x0005601d01007387 */ /* 0x0001e80000100800 */
[----:B----4-:R0:W-:Y:S04]  /*2b880*/  STL [R1+0x920], R4 ;  /* 0x0009200401007387 */ /* 0x0101e80000100800 */
[----:B------:R0:W-:Y:S04]  /*2b890*/  STL [R1+0x564], R5 ;  /* 0x0005640501007387 */ /* 0x0001e80000100800 */
        /* <DEDUP_REMOVED lines=10> */
[----:B---3--:R0:W-:Y:S04]  /*2b940*/  STL [R1+0x938], R16 ;  /* 0x0009381001007387 */ /* 0x0081e80000100800 */
        /* <DEDUP_REMOVED lines=10> */
[----:B------:R0:W-:Y:S01]  /*2b9f0*/  STL [R1+0x594], R27 ;  /* 0x0005941b01007387 */ /* 0x0001e20000100800 */
[----:B------:R-:W-:Y:S05]  /*2ba00*/  BRA.U UP0, `(.L_x_2) ;  /* 0xfffffe5100907547 */ /* 0x000fea000b83ffff */
[----:B-----5:R-:W2:Y:S04]  /*2ba10*/  LDL.LU R2, [R1+0x5cc] ;  /* 0x0005cc0001027983 */ /* 0x020ea80000300800 */
[----:B--2---:R1:W-:Y:S04]  /*2ba20*/  STL [R1+0xcb8], R2 ;  /* 0x000cb80201007387 */ /* 0x0043e80000100800 */
[----:B-1----:R-:W2:Y:S04]  /*2ba30*/  LDL.LU R2, [R1+0x61c] ;  /* 0x00061c0001027983 */ /* 0x002ea80000300800 */
        /* <DEDUP_REMOVED lines=32> */
[----:B------:R-:W3:Y:S04]  /*2bc40*/  LDL.LU R0, [R1+0x6ac] ;  /* 0x0006ac0001007983 */ /* 0x000ee80000300800 */
[----:B---3--:R1:W-:Y:S04]  /*2bc50*/  STL [R1+0xcb4], R0 ;  /* 0x000cb40001007387 */ /* 0x0083e80000100800 */
[----:B-1----:R-:W3:Y:S04]  /*2bc60*/  LDL.LU R0, [R1+0x62c] ;  /* 0x00062c0001007983 */ /* 0x002ee80000300800 */
        /* <DEDUP_REMOVED lines=33> */
[----:B-1----:R-:W2:Y:S04]  /*2be80*/  LDL.LU R0, [R1+0x5bc] ;  /* 0x0005bc0001007983 */ /* 0x002ea80000300800 */
[----:B0-----:R-:W3:Y:S04]  /*2be90*/  LDL.LU R26, [R1+0x6fc] ;  /* 0x0006fc00011a7983 */ /* 0x001ee80000300800 */
[----:B------:R-:W4:Y:S04]  /*2bea0*/  LDL.LU R27, [R1+0x73c] ;  /* 0x00073c00011b7983 */ /* 0x000f280000300800 */
        /* <DEDUP_REMOVED lines=25> */
[----:B--2---:R-:W-:-:S03]  /*2c040*/  F2FP.F16.F32.PACK_AB R2, R0, R2 ;  /* 0x000000020002723e */ /* 0x004fc600000000ff */
[----:B------:R-:W2:Y:S04]  /*2c050*/  LDL.LU R0, [R1+0xd3c] ;  /* 0x000d3c0001007983 */ /* 0x000ea80000300800 */
[----:B------:R0:W-:Y:S04]  /*2c060*/  STL [R1+0x9c], R2 ;  /* 0x00009c0201007387 */ /* 0x0001e80000100800 */
[----:B0-----:R-:W2:Y:S02]  /*2c070*/  LDL.LU R2, [R1+0xd38] ;  /* 0x000d380001027983 */ /* 0x001ea40000300800 */
[----:B--2---:R-:W-:-:S02]  /*2c080*/  F2FP.F16.F32.PACK_AB R2, R0, R2 ;  /* 0x000000020002723e */ /* 0x004fc400000000ff */
        /* <DEDUP_REMOVED lines=64> */
[----:B------:R-:W2:Y:S01]  /*2c490*/  LDL.LU R0, [R1+0xcb4] ;  /* 0x000cb40001007983 */ /* 0x000ea20000300800 */
[----:B---3--:R-:W-:Y:S02]  /*2c4a0*/  F2FP.F16.F32.PACK_AB R22, R25, R22 ;  /* 0x000000161916723e */ /* 0x008fe400000000ff */
[----:B------:R-:W-:Y:S01]  /*2c4b0*/  F2FP.F16.F32.PACK_AB R16, R19, R16 ;  /* 0x000000101310723e */ /* 0x000fe200000000ff */
[----:B------:R2:W-:Y:S01]  /*2c4c0*/  STL [R1+0x58], R2 ;  /* 0x0000580201007387 */ /* 0x0005e20000100800 */
[----:B------:R-:W-:Y:S02]  /*2c4d0*/  F2FP.F16.F32.PACK_AB R10, R13, R10 ;  /* 0x0000000a0d0a723e */ /* 0x000fe400000000ff */
[----:B------:R-:W-:Y:S02]  /*2c4e0*/  F2FP.F16.F32.PACK_AB R4, R7, R4 ;  /* 0x000000040704723e */ /* 0x000fe400000000ff */
[----:B--2---:R-:W-:Y:S02]  /*2c4f0*/  F2FP.F16.F32.PACK_AB R2, R0, R26 ;  /* 0x0000001a0002723e */ /* 0x004fe400000000ff */
[----:B----4-:R-:W-:-:S03]  /*2c500*/  F2FP.F16.F32.PACK_AB R0, R27, R24 ;  /* 0x000000181b00723e */ /* 0x010fc600000000ff */
[----:B------:R0:W-:Y:S04]  /*2c510*/  STL [R1+0x54], R2 ;  /* 0x0000540201007387 */ /* 0x0001e80000100800 */
[----:B------:R1:W-:Y:S04]  /*2c520*/  STL [R1+0x50], R0 ;  /* 0x0000500001007387 */ /* 0x0003e80000100800 */
[----:B------:R-:W-:Y:S01]  /*2c530*/  STL [R1+0x4c], R22 ;  /* 0x00004c1601007387 */ /* 0x000fe20000100800 */
[----:B0-----:R-:W-:Y:S02]  /*2c540*/  F2FP.F16.F32.PACK_AB R2, R23, R20 ;  /* 0x000000141702723e */ /* 0x001fe400000000ff */
[----:B-1----:R-:W-:-:S03]  /*2c550*/  F2FP.F16.F32.PACK_AB R0, R21, R18 ;  /* 0x000000121500723e */ /* 0x002fc600000000ff */
        /* <DEDUP_REMOVED lines=13> */
[----:B0-----:R-:W-:-:S03]  /*2c630*/  F2FP.F16.F32.PACK_AB R2, R5, R28 ;  /* 0x0000001c0502723e */ /* 0x001fc600000000ff */
[----:B------:R-:W2:Y:S01]  /*2c640*/  LDL.LU R7, [R1+0x664] ;  /* 0x0006640001077983 */ /* 0x000ea20000300800 */
[----:B-1----:R-:W-:-:S03]  /*2c650*/  F2FP.F16.F32.PACK_AB R0, R29, R3 ;  /* 0x000000031d00723e */ /* 0x002fc600000000ff */
        /* <DEDUP_REMOVED lines=18> */
[----:B------:R-:W3:Y:S04]  /*2c780*/  LDL.LU R6, [R1+0x5f4] ;  /* 0x0005f40001067983 */ /* 0x000ee80000300800 */
[----:B---3--:R0:W-:Y:S04]  /*2c790*/  STL [R1+0xc70], R6 ;  /* 0x000c700601007387 */ /* 0x0081e80000100800 */
[----:B0-----:R-:W3:Y:S04]  /*2c7a0*/  LDL.LU R6, [R1+0x634] ;  /* 0x0006340001067983 */ /* 0x001ee80000300800 */
        /* <DEDUP_REMOVED lines=15> */
[----:B0-----:R-:W2:Y:S04]  /*2c8a0*/  LDL.LU R6, [R1+0x63c] ;  /* 0x00063c0001067983 */ /* 0x001ea80000300800 */
[----:B------:R-:W3:Y:S04]  /*2c8b0*/  LDL.LU R5, [R1+0x714] ;  /* 0x0007140001057983 */ /* 0x000ee80000300800 */
[----:B---3--:R0:W-:Y:S04]  /*2c8c0*/  STL [R1+0xc6c], R5 ;  /* 0x000c6c0501007387 */ /* 0x0081e80000100800 */
[----:B0-----:R-:W3:Y:S04]  /*2c8d0*/  LDL.LU R5, [R1+0x674] ;  /* 0x0006740001057983 */ /* 0x001ee80000300800 */
[----:B------:R-:W4:Y:S04]  /*2c8e0*/  LDL.LU R4, [R1+0x784] ;  /* 0x0007840001047983 */ /* 0x000f280000300800 */
[----:B----4-:R0:W-:Y:S04]  /*2c8f0*/  STL [R1+0xc68], R4 ;  /* 0x000c680401007387 */ /* 0x0101e80000100800 */
[----:B0-----:R-:W4:Y:S04]  /*2c900*/  LDL.LU R4, [R1+0x6d4] ;  /* 0x0006d40001047983 */ /* 0x001f280000300800 */
[----:B------:R-:W2:Y:S04]  /*2c910*/  LDL.LU R11, [R1+0x660] ;  /* 0x00066000010b7983 */ /* 0x000ea80000300800 */
[----:B--2---:R0:W-:Y:S04]  /*2c920*/  STL [R1+0xc64], R11 ;  /* 0x000c640b01007387 */ /* 0x0041e80000100800 */
[----:B0-----:R-:W2:Y:S04]  /*2c930*/  LDL.LU R11, [R1+0x754] ;  /* 0x00075400010b7983 */ /* 0x001ea80000300800 */
        /* <DEDUP_REMOVED lines=42> */
[----:B------:R-:W2:Y:S01]  /*2cbe0*/  LDL.LU R2, [R1+0x774] ;  /* 0x0007740001027983 */ /* 0x000ea20000300800 */
[----:B------:R-:W-:-:S03]  /*2cbf0*/  F2FP.F16.F32.PACK_AB R7, R6, R7 ;  /* 0x000000070607723e */ /* 0x000fc600000000ff */
[----:B--2---:R0:W-:Y:S04]  /*2cc00*/  STL [R1+0xc28], R2 ;  /* 0x000c280201007387 */ /* 0x0041e80000100800 */
[----:B0-----:R-:W2:Y:S04]  /*2cc10*/  LDL.LU R2, [R1+0x704] ;  /* 0x0007040001027983 */ /* 0x001ea80000300800 */
        /* <DEDUP_REMOVED lines=38> */
[----:B------:R0:W-:Y:S04]  /*2ce80*/  STL [R1], R7 ;  /* 0x0000000701007387 */ /* 0x0001e80000100800 */
[----:B0-----:R-:W2:Y:S02]  /*2ce90*/  LDL.LU R7, [R1+0xc74] ;  /* 0x000c740001077983 */ /* 0x001ea40000300800 */
[----:B--2---:R-:W-:-:S02]  /*2cea0*/  F2FP.F16.F32.PACK_AB R7, R6, R7 ;  /* 0x000000070607723e */ /* 0x004fc400000000ff */
[----:B------:R-:W3:Y:S02]  /*2ceb0*/  LDL.LU R6, [R1+0xc70] ;  /* 0x000c700001067983 */ /* 0x000ee40000300800 */
[----:B---3--:R-:W-:Y:S02]  /*2cec0*/  F2FP.F16.F32.PACK_AB R6, R5, R6 ;  /* 0x000000060506723e */ /* 0x008fe400000000ff */
[----:B------:R-:W4:Y:S02]  /*2ced0*/  LDL.LU R5, [R1+0xc6c] ;  /* 0x000c6c0001057983 */ /* 0x000f240000300800 */
[----:B----4-:R-:W-:Y:S02]  /*2cee0*/  F2FP.F16.F32.PACK_AB R5, R4, R5 ;  /* 0x000000050405723e */ /* 0x010fe400000000ff */
[----:B------:R-:W2:Y:S02]  /*2cef0*/  LDL.LU R4, [R1+0xc68] ;  /* 0x000c680001047983 */ /* 0x000ea40000300800 */
[----:B--2---:R-:W-:-:S02]  /*2cf00*/  F2FP.F16.F32.PACK_AB R4, R11, R4 ;  /* 0x000000040b04723e */ /* 0x004fc400000000ff */
[----:B------:R-:W2:Y:S02]  /*2cf10*/  LDL.LU R11, [R1+0xc64] ;  /* 0x000c6400010b7983 */ /* 0x000ea40000300800 */
[----:B--2---:R-:W-:Y:S02]  /*2cf20*/  F2FP.F16.F32.PACK_AB R11, R10, R11 ;  /* 0x0000000b0a0b723e */ /* 0x004fe400000000ff */
[----:B------:R-:W2:Y:S02]  /*2cf30*/  LDL.LU R10, [R1+0xc60] ;  /* 0x000c6000010a7983 */ /* 0x000ea40000300800 */
[----:B--2---:R-:W-:Y:S02]  /*2cf40*/  F2FP.F16.F32.PACK_AB R10, R9, R10 ;  /* 0x0000000a090a723e */ /* 0x004fe400000000ff */
        /* <DEDUP_REMOVED lines=26> */
[----:B------:R-:W2:Y:S01]  /*2d0f0*/  LDL.LU R2, [R1+0xc28] ;  /* 0x000c280001027983 */ /* 0x000ea20000300800 */
[----:B------:R-:W-:Y:S02]  /*2d100*/  F2FP.F16.F32.PACK_AB R26, R26, R24 ;  /* 0x000000181a1a723e */ /* 0x000fe400000000ff */
[----:B------:R-:W-:Y:S02]  /*2d110*/  F2FP.F16.F32.PACK_AB R27, R0, R27 ;  /* 0x0000001b001b723e */ /* 0x000fe400000000ff */
[----:B------:R-:W-:Y:S02]  /*2d120*/  F2FP.F16.F32.PACK_AB R25, R25, R28 ;  /* 0x0000001c1919723e */ /* 0x000fe400000000ff */
[----:B------:R-:W-:Y:S02]  /*2d130*/  F2FP.F16.F32.PACK_AB R24, R29, R3 ;  /* 0x000000031d18723e */ /* 0x000fe400000000ff */
[----:B--2---:R-:W-:-:S07]  /*2d140*/  F2FP.F16.F32.PACK_AB R20, R2, R20 ;  /* 0x000000140214723e */ /* 0x004fce00000000ff */
.L_x_1:
[----:B------:R-:W2:Y:S01]  /*2d150*/  LDL.LU R2, [R1+0xa70] ;  /* 0x000a700001027983 */ /* 0x000ea20000300800 */
[----:B------:R-:W1:Y:S03]  /*2d160*/  LDCU.128 UR8, c[0x0][0x390] ;  /* 0x00007200ff0877ac */ /* 0x000e660008000c00 */
[----:B0-----:R-:W3:Y:S01]  /*2d170*/  LDL.LU R0, [R1+0xa6c] ;  /* 0x000a6c0001007983 */ /* 0x001ee20000300800 */
[----:B------:R-:W2:Y:S03]  /*2d180*/  LDCU UR4, c[0x0][0x39c] ;  /* 0x00007380ff0477ac */ /* 0x000ea60008000800 */
[----:B------:R-:W1:Y:S01]  /*2d190*/  LDL.LU R28, [R1+0x9c0] ;  /* 0x0009c000011c7983 */ /* 0x000e620000300800 */
[----:B------:R-:W0:Y:S01]  /*2d1a0*/  S2UR UR5, SR_CgaCtaId ;  /* 0x00000000000579c3 */ /* 0x000e220000008800 */
[----:B------:R-:W4:Y:S01]  /*2d1b0*/  LDCU UR6, c[0x0][0x39c] ;  /* 0x00007380ff0677ac */ /* 0x000f220008000800 */
[----:B------:R-:W5:Y:S01]  /*2d1c0*/  S2R R29, SR_TID.X ;  /* 0x00000000001d7919 */ /* 0x000f620000002100 */
[----:B------:R-:W0:Y:S01]  /*2d1d0*/  LDCU UR7, c[0x0][0x39c] ;  /* 0x00007380ff0777ac */ /* 0x000e220008000800 */
[----:B------:R-:W0:Y:S01]  /*2d1e0*/  LDCU UR14, c[0x0][0x39c] ;  /* 0x00007380ff0e77ac */ /* 0x000e220008000800 */
[----:B-----5:R-:W-:-:S03]  /*2d1f0*/  LOP3.LUT R3, R29, 0x100, RZ, 0xc0, !PT ;  /* 0x000001001d037812 */ /* 0x020fc600078ec0ff */
[----:B------:R-:W-:Y:S01]  /*2d200*/  BAR.SYNC.DEFER_BLOCKING 0x0 ;  /* 0x0000000000007b1d */ /* 0x000fe20000010000 */
[----:B---3--:R-:W-:Y:S02]  /*2d210*/  LOP3.LUT R0, R0, 0x7000, RZ, 0xc0, !PT ;  /* 0x0000700000007812 */ /* 0x008fe400078ec0ff */
[----:B-1----:R-:W-:-:S03]  /*2d220*/  ISETP.GE.AND P0, PT, R28, UR10, PT ;  /* 0x0000000a1c007c0c */ /* 0x002fc6000bf06270 */
[----:B------:R-:W1:Y:S01]  /*2d230*/  LDCU UR10, c[0x0][0x39c] ;  /* 0x00007380ff0a77ac */ /* 0x000e620008000800 */
[----:B--2---:R-:W-:Y:S01]  /*2d240*/  ISETP.LT.AND P1, PT, R2, UR4, !P0 ;  /* 0x0000000402007c0c */ /* 0x004fe2000c721270 */
[C---:B------:R-:W-:Y:S01]  /*2d250*/  IMAD.SHL.U32 R2, R29.reuse, 0x20, RZ ;  /* 0x000000201d027824 */ /* 0x040fe200078e00ff */
[----:B------:R-:W-:Y:S02]  /*2d260*/  UMOV UR4, 0x400 ;  /* 0x0000040000047882 */ /* 0x000fe40000000000 */
[----:B0-----:R-:W-:Y:S02]  /*2d270*/  ULEA UR4, UR5, UR4, 0x18 ;  /* 0x0000000405047291 */ /* 0x001fe4000f8ec0ff */
[----:B------:R-:W-:Y:S01]  /*2d280*/  LOP3.LUT R0, R0, 0x60, R2, 0xf8, !PT ;  /* 0x0000006000007812 */ /* 0x000fe200078ef802 */
[C---:B------:R-:W-:Y:S01]  /*2d290*/  IMAD.SHL.U32 R2, R29.reuse, 0x4, RZ ;  /* 0x000000041d027824 */ /* 0x040fe200078e00ff */
[----:B------:R-:W0:Y:S04]  /*2d2a0*/  LDCU UR5, c[0x0][0x3b4] ;  /* 0x00007680ff0577ac */ /* 0x000e280008000800 */
[----:B------:R-:W-:Y:S01]  /*2d2b0*/  LOP3.LUT R0, R0, 0x70, R2, 0x78, !PT ;  /* 0x0000007000007812 */ /* 0x000fe200078e7802 */
[----:B------:R-:W-:-:S05]  /*2d2c0*/  IMAD.SHL.U32 R2, R29, 0x1000, RZ ;  /* 0x000010001d027824 */ /* 0x000fca00078e00ff */
[----:B------:R-:W-:-:S04]  /*2d2d0*/  LOP3.LUT R2, R2, 0x18000, RZ, 0xc0, !PT ;  /* 0x0001800002027812 */ /* 0x000fc800078ec0ff */
[----:B------:R-:W-:-:S05]  /*2d2e0*/  IADD3 R0, PT, PT, R0, UR4, R2 ;  /* 0x0000000400007c10 */ /* 0x000fca000fffe002 */
[----:B------:R-:W-:-:S05]  /*2d2f0*/  IMAD.IADD R0, R3, 0x1, R0 ;  /* 0x0000000103007824 */ /* 0x000fca00078e0200 */
[----:B------:R2:W-:Y:S04]  /*2d300*/  STS.128 [R0], R24 ;  /* 0x0000001800007388 */ /* 0x0005e80000000c00 */
[----:B--2---:R-:W2:Y:S04]  /*2d310*/  LDL.LU R24, [R1+0x90] ;  /* 0x0000900001187983 */ /* 0x004ea80000300800 */
[----:B------:R-:W2:Y:S04]  /*2d320*/  LDL.LU R25, [R1+0x94] ;  /* 0x0000940001197983 */ /* 0x000ea80000300800 */
[----:B------:R-:W3:Y:S04]  /*2d330*/  LDL.LU R26, [R1+0x98] ;  /* 0x00009800011a7983 */ /* 0x000ee80000300800 */
[----:B------:R-:W3:Y:S04]  /*2d340*/  LDL.LU R27, [R1+0x9c] ;  /* 0x00009c00011b7983 */ /* 0x000ee80000300800 */
[----:B------:R5:W-:Y:S04]  /*2d350*/  STS.128 [R0+0x800], R20 ;  /* 0x0008001400007388 */ /* 0x000be80000000c00 */
[----:B---3--:R-:W-:Y:S04]  /*2d360*/  STL.64 [R1+0xc70], R26 ;  /* 0x000c701a01007387 */ /* 0x008fe80000100a00 */
[----:B--2---:R2:W-:Y:S04]  /*2d370*/  STL.64 [R1+0xc68], R24 ;  /* 0x000c681801007387 */ /* 0x0045e80000100a00 */
[----:B-----5:R-:W3:Y:S04]  /*2d380*/  LDL.LU R20, [R1+0x80] ;  /* 0x0000800001147983 */ /* 0x020ee80000300800 */
[----:B------:R-:W3:Y:S04]  /*2d390*/  LDL.LU R21, [R1+0x84] ;  /* 0x0000840001157983 */ /* 0x000ee80000300800 */
[----:B------:R-:W5:Y:S04]  /*2d3a0*/  LDL.LU R22, [R1+0x88] ;  /* 0x0000880001167983 */ /* 0x000f680000300800 */
[----:B------:R-:W5:Y:S04]  /*2d3b0*/  LDL.LU R23, [R1+0x8c] ;  /* 0x00008c0001177983 */ /* 0x000f680000300800 */
[----:B-----5:R-:W-:Y:S04]  /*2d3c0*/  STL.64 [R1+0xc80], R22 ;  /* 0x000c801601007387 */ /* 0x020fe80000100a00 */
[----:B---3--:R-:W-:Y:S04]  /*2d3d0*/  STL.64 [R1+0xc78], R20 ;  /* 0x000c781401007387 */ /* 0x008fe80000100a00 */
[----:B--2---:R-:W2:Y:S04]  /*2d3e0*/  LDL.LU R24, [R1+0x30] ;  /* 0x0000300001187983 */ /* 0x004ea80000300800 */
[----:B------:R-:W2:Y:S04]  /*2d3f0*/  LDL.LU R25, [R1+0x34] ;  /* 0x0000340001197983 */ /* 0x000ea80000300800 */
[----:B------:R-:W3:Y:S04]  /*2d400*/  LDL.LU R26, [R1+0x38] ;  /* 0x00003800011a7983 */ /* 0x000ee80000300800 */
[----:B------:R-:W3:Y:S04]  /*2d410*/  LDL.LU R27, [R1+0x3c] ;  /* 0x00003c00011b7983 */ /* 0x000ee80000300800 */
[----:B---3--:R-:W-:Y:S04]  /*2d420*/  STL.64 [R1+0xc90], R26 ;  /* 0x000c901a01007387 */ /* 0x008fe80000100a00 */
[----:B--2---:R2:W-:Y:S04]  /*2d430*/  STL.64 [R1+0xc88], R24 ;  /* 0x000c881801007387 */ /* 0x0045e80000100a00 */
[----:B--2---:R-:W2:Y:S04]  /*2d440*/  LDL.LU R24, [R1+0x10] ;  /* 0x0000100001187983 */ /* 0x004ea80000300800 */
[----:B------:R-:W2:Y:S04]  /*2d450*/  LDL.LU R25, [R1+0x14] ;  /* 0x0000140001197983 */ /* 0x000ea80000300800 */
[----:B------:R-:W3:Y:S04]  /*2d460*/  LDL.LU R26, [R1+0x18] ;  /* 0x00001800011a7983 */ /* 0x000ee80000300800 */
[----:B------:R-:W3:Y:S04]  /*2d470*/  LDL.LU R27, [R1+0x1c] ;  /* 0x00001c00011b7983 */ /* 0x000ee80000300800 */
[----:B------:R-:W-:Y:S04]  /*2d480*/  STS.128 [R0+0x80], R16 ;  /* 0x0000801000007388 */ /* 0x000fe80000000c00 */
[----:B---3--:R-:W-:Y:S04]  /*2d490*/  STL.64 [R1+0xca0], R26 ;  /* 0x000ca01a01007387 */ /* 0x008fe80000100a00 */
[----:B--2---:R2:W-:Y:S04]  /*2d4a0*/  STL.64 [R1+0xc98], R24 ;  /* 0x000c981801007387 */ /* 0x0045e80000100a00 */
[----:B--2---:R-:W2:Y:S04]  /*2d4b0*/  LDL.LU R24, [R1] ;  /* 0x0000000001187983 */ /* 0x004ea80000300800 */
[----:B------:R-:W2:Y:S04]  /*2d4c0*/  LDL.LU R25, [R1+0x4] ;  /* 0x0000040001197983 */ /* 0x000ea80000300800 */
[----:B------:R-:W2:Y:S04]  /*2d4d0*/  LDL.LU R26, [R1+0x8] ;  /* 0x00000800011a7983 */ /* 0x000ea80000300800 */
[----:B------:R-:W2:Y:S04]  /*2d4e0*/  LDL.LU R27, [R1+0xc] ;  /* 0x00000c00011b7983 */ /* 0x000ea80000300800 */
[----:B------:R-:W3:Y:S04]  /*2d4f0*/  LDL.LU R20, [R1+0x20] ;  /* 0x0000200001147983 */ /* 0x000ee80000300800 */
[----:B------:R-:W3:Y:S04]  /*2d500*/  LDL.LU R21, [R1+0x24] ;  /* 0x0000240001157983 */ /* 0x000ee80000300800 */
[----:B------:R-:W3:Y:S04]  /*2d510*/  LDL.LU R22, [R1+0x28] ;  /* 0x0000280001167983 */ /* 0x000ee80000300800 */
[----:B------:R-:W3:Y:S04]  /*2d520*/  LDL.LU R23, [R1+0x2c] ;  /* 0x00002c0001177983 */ /* 0x000ee80000300800 */
[----:B------:R-:W5:Y:S04]  /*2d530*/  LDL.LU R16, [R1+0x70] ;  /* 0x0000700001107983 */ /* 0x000f680000300800 */
[----:B------:R-:W5:Y:S04]  /*2d540*/  LDL.LU R17, [R1+0x74] ;  /* 0x0000740001117983 */ /* 0x000f680000300800 */
[----:B------:R-:W5:Y:S04]  /*2d550*/  LDL.LU R18, [R1+0x78] ;  /* 0x0000780001127983 */ /* 0x000f680000300800 */
[----:B------:R-:W5:Y:S04]  /*2d560*/  LDL.LU R19, [R1+0x7c] ;  /* 0x00007c0001137983 */ /* 0x000f680000300800 */
[----:B------:R0:W-:Y:S04]  /*2d570*/  STS.128 [R0+0x880], R12 ;  /* 0x0008800c00007388 */ /* 0x0001e80000000c00 */
[----:B------:R1:W-:Y:S04]  /*2d580*/  STS.128 [R0+0x200], R8 ;  /* 0x0002000800007388 */ /* 0x0003e80000000c00 */
[----:B------:R1:W-:Y:S04]  /*2d590*/  STS.128 [R0+0xa00], R4 ;  /* 0x000a000400007388 */ /* 0x0003e80000000c00 */
[----:B0-----:R-:W3:Y:S04]  /*2d5a0*/  LDL.LU R12, [R1+0x60] ;  /* 0x00006000010c7983 */ /* 0x001ee80000300800 */
[----:B------:R-:W3:Y:S04]  /*2d5b0*/  LDL.LU R13, [R1+0x64] ;  /* 0x00006400010d7983 */ /* 0x000ee80000300800 */
[----:B------:R-:W3:Y:S04]  /*2d5c0*/  LDL.LU R14, [R1+0x68] ;  /* 0x00006800010e7983 */ /* 0x000ee80000300800 */
[----:B------:R-:W3:Y:S01]  /*2d5d0*/  LDL.LU R15, [R1+0x6c] ;  /* 0x00006c00010f7983 */ /* 0x000ee20000300800 */
[----:B------:R-:W-:Y:S01]  /*2d5e0*/  IMAD R2, R29, 0x400, R29 ;  /* 0x000004001d027824 */ /* 0x000fe200078e021d */
[----:B------:R-:W-:Y:S01]  /*2d5f0*/  SHF.R.U32.HI R3, RZ, 0x3, R3 ;  /* 0x00000003ff037819 */ /* 0x000fe20000011603 */
[----:B------:R-:W0:Y:S01]  /*2d600*/  LDC R29, c[0x0][0x3b8] ;  /* 0x0000ee00ff1d7b82 */ /* 0x000e220000000800 */
[----:B-1----:R-:W3:Y:S01]  /*2d610*/  LDL.LU R8, [R1+0x50] ;  /* 0x0000500001087983 */ /* 0x002ee20000300800 */
[----:B------:R-:W-:-:S03]  /*2d620*/  IMAD.SHL.U32 R2, R2, 0x10, RZ ;  /* 0x0000001002027824 */ /* 0x000fc600078e00ff */
[----:B------:R-:W3:Y:S02]  /*2d630*/  LDL.LU R9, [R1+0x54] ;  /* 0x0000540001097983 */ /* 0x000ee40000300800 */
[----:B------:R-:W-:Y:S02]  /*2d640*/  LOP3.LUT R2, R3, 0x18ff0, R2, 0x78, !PT ;  /* 0x00018ff003027812 */ /* 0x000fe400078e7802 */
[----:B------:R-:W3:Y:S04]  /*2d650*/  LDL.LU R10, [R1+0x58] ;  /* 0x00005800010a7983 */ /* 0x000ee80000300800 */
[----:B------:R-:W3:Y:S04]  /*2d660*/  LDL.LU R11, [R1+0x5c] ;  /* 0x00005c00010b7983 */ /* 0x000ee80000300800 */
[----:B------:R-:W3:Y:S04]  /*2d670*/  LDL.LU R4, [R1+0x40] ;  /* 0x0000400001047983 */ /* 0x000ee80000300800 */
[----:B------:R-:W3:Y:S04]  /*2d680*/  LDL.LU R5, [R1+0x44] ;  /* 0x0000440001057983 */ /* 0x000ee80000300800 */
[----:B------:R-:W3:Y:S04]  /*2d690*/  LDL.LU R6, [R1+0x48] ;  /* 0x0000480001067983 */ /* 0x000ee80000300800 */
[----:B------:R-:W3:Y:S04]  /*2d6a0*/  LDL.LU R7, [R1+0x4c] ;  /* 0x00004c0001077983 */ /* 0x000ee80000300800 */
[----:B--2---:R1:W-:Y:S04]  /*2d6b0*/  STS.128 [R0+0x280], R24 ;  /* 0x0002801800007388 */ /* 0x0043e80000000c00 */
[----:B-1----:R-:W2:Y:S04]  /*2d6c0*/  LDL.LU.64 R26, [R1+0xca0] ;  /* 0x000ca000011a7983 */ /* 0x002ea80000300a00 */
[----:B------:R-:W2:Y:S04]  /*2d6d0*/  LDL.LU.64 R24, [R1+0xc98] ;  /* 0x000c980001187983 */ /* 0x000ea80000300a00 */
[----:B--2---:R1:W-:Y:S04]  /*2d6e0*/  STS.128 [R0+0xa80], R24 ;  /* 0x000a801800007388 */ /* 0x0043e80000000c00 */
[----:B-1----:R-:W2:Y:S04]  /*2d6f0*/  LDL.LU.64 R26, [R1+0xc90] ;  /* 0x000c9000011a7983 */ /* 0x002ea80000300a00 */
[----:B------:R-:W2:Y:S04]  /*2d700*/  LDL.LU.64 R24, [R1+0xc88] ;  /* 0x000c880001187983 */ /* 0x000ea80000300a00 */
[----:B---3--:R1:W-:Y:S04]  /*2d710*/  STS.128 [R0+0x400], R20 ;  /* 0x0004001400007388 */ /* 0x0083e80000000c00 */
[----:B-1----:R-:W3:Y:S04]  /*2d720*/  LDL.LU.64 R22, [R1+0xc80] ;  /* 0x000c800001167983 */ /* 0x002ee80000300a00 */
[----:B------:R-:W3:Y:S04]  /*2d730*/  LDL.LU.64 R20, [R1+0xc78] ;  /* 0x000c780001147983 */ /* 0x000ee80000300a00 */
[----:B------:R-:W-:Y:S04]  /*2d740*/  STS.128 [R0+0xc80], R8 ;  /* 0x000c800800007388 */ /* 0x000fe80000000c00 */
[----:B-----5:R-:W-:Y:S04]  /*2d750*/  STS.128 [R0+0xe00], R16 ;  /* 0x000e001000007388 */ /* 0x020fe80000000c00 */
[----:B--2---:R1:W-:Y:S04]  /*2d760*/  STS.128 [R0+0xc00], R24 ;  /* 0x000c001800007388 */ /* 0x0043e80000000c00 */
[----:B-1----:R-:W2:Y:S04]  /*2d770*/  LDL.LU.64 R26, [R1+0xc70] ;  /* 0x000c7000011a7983 */ /* 0x002ea80000300a00 */
[----:B------:R-:W2:Y:S04]  /*2d780*/  LDL.LU.64 R24, [R1+0xc68] ;  /* 0x000c680001187983 */ /* 0x000ea80000300a00 */
[----:B------:R-:W5:Y:S04]  /*2d790*/  LDL.LU R10, [R1+0x7a4] ;  /* 0x0007a400010a7983 */ /* 0x000f680000300800 */
[----:B------:R-:W4:Y:S04]  /*2d7a0*/  LDL.LU R9, [R1+0x9c4] ;  /* 0x0009c40001097983 */ /* 0x000f280000300800 */
[----:B------:R-:W4:Y:S04]  /*2d7b0*/  LDL.LU R16, [R1+0x9a8] ;  /* 0x0009a80001107983 */ /* 0x000f280000300800 */
[----:B------:R1:W-:Y:S04]  /*2d7c0*/  STS.128 [R0+0x480], R4 ;  /* 0x0004800400007388 */ /* 0x0003e80000000c00 */
[----:B------:R-:W4:Y:S04]  /*2d7d0*/  LDL R8, [R1+0x9b8] ;  /* 0x0009b80001087983 */ /* 0x000f280000100800 */
[----:B-1----:R-:W4:Y:S04]  /*2d7e0*/  LDL R5, [R1+0x9bc] ;  /* 0x0009bc0001057983 */ /* 0x002f280000100800 */
[----:B------:R-:W4:Y:S04]  /*2d7f0*/  LDL R6, [R1+0x9b4] ;  /* 0x0009b40001067983 */ /* 0x000f280000100800 */
[----:B------:R-:W4:Y:S04]  /*2d800*/  LDL R7, [R1+0x9b0] ;  /* 0x0009b00001077983 */ /* 0x000f280000100800 */
[----:B------:R-:W-:Y:S04]  /*2d810*/  STS.128 [R0+0x600], R12 ;  /* 0x0006000c00007388 */ /* 0x000fe80000000c00 */
[----:B---3--:R1:W-:Y:S02]  /*2d820*/  STS.128 [R0+0x680], R20 ;  /* 0x0006801400007388 */ /* 0x0083e40000000c00 */
[----:B-1----:R-:W-:-:S02]  /*2d830*/  LOP3.LUT R22, R2, 0x40, RZ, 0x3c, !PT ;  /* 0x0000004002167812 */ /* 0x002fc400078e3cff */
[----:B--2---:R1:W-:Y:S01]  /*2d840*/  STS.128 [R0+0xe80], R24 ;  /* 0x000e801800007388 */ /* 0x0043e20000000c00 */
[----:B------:R-:W-:Y:S06]  /*2d850*/  BAR.SYNC.DEFER_BLOCKING 0x0 ;  /* 0x0000000000007b1d */ /* 0x000fec0000010000 */
[----:B-1----:R-:W2:Y:S04]  /*2d860*/  LDL.LU R27, [R1+0x9ac] ;  /* 0x0009ac00011b7983 */ /* 0x002ea80000300800 */
[----:B------:R-:W1:Y:S04]  /*2d870*/  LDS.128 R12, [R2+UR4] ;  /* 0x00000004020c7984 */ /* 0x000e680008000c00 */
[----:B-1----:R-:W-:Y:S01]  /*2d880*/  STL.64 [R1+0x50], R12 ;  /* 0x0000500c01007387 */ /* 0x002fe20000100a00 */
[----:B------:R-:W-:-:S03]  /*2d890*/  IMAD.MOV.U32 R25, RZ, RZ, R12 ;  /* 0x000000ffff197224 */ /* 0x000fc600078e000c */
[----:B------:R-:W-:Y:S04]  /*2d8a0*/  STL.64 [R1+0x58], R14 ;  /* 0x0000580e01007387 */ /* 0x000fe80000100a00 */
[----:B------:R-:W1:Y:S04]  /*2d8b0*/  LDS.128 R12, [R22+UR4] ;  /* 0x00000004160c7984 */ /* 0x000e680008000c00 */
[----:B-1----:R0:W-:Y:S04]  /*2d8c0*/  STL.64 [R1+0x30], R12 ;  /* 0x0000300c01007387 */ /* 0x0021e80000100a00 */
[----:B------:R-:W-:Y:S04]  /*2d8d0*/  STL.64 [R1+0x38], R14 ;  /* 0x0000380e01007387 */ /* 0x000fe80000100a00 */
[----:B----4-:R-:W-:Y:S01]  /*2d8e0*/  STL [R1+0xc60], R16 ;  /* 0x000c601001007387 */ /* 0x010fe20000100800 */
[----:B0-----:R-:W-:-:S03]  /*2d8f0*/  IMAD R13, R16, R29, RZ ;  /* 0x0000001d100d7224 */ /* 0x001fc600078e02ff */
[----:B------:R-:W0:Y:S04]  /*2d900*/  LDS.128 R16, [R2+UR4+0x1000] ;  /* 0x0010000402107984 */ /* 0x000e280008000c00 */
[----:B0-----:R-:W-:Y:S04]  /*2d910*/  STL.64 [R1+0x70], R16 ;  /* 0x0000701001007387 */ /* 0x001fe80000100a00 */
[----:B------:R-:W-:Y:S04]  /*2d920*/  STL.64 [R1+0x78], R18 ;  /* 0x0000781201007387 */ /* 0x000fe80000100a00 */
[----:B------:R-:W0:Y:S01]  /*2d930*/  LDS.128 R16, [R22+UR4+0x1000] ;  /* 0x0010000416107984 */ /* 0x000e220008000c00 */
[----:B------:R-:W-:-:S02]  /*2d940*/  IMAD R4, R28, UR5, RZ ;  /* 0x000000051c047c24 */ /* 0x000fc4000f8e02ff */
[-C--:B------:R-:W-:Y:S01]  /*2d950*/  IMAD R11, R9, R29.reuse, RZ ;  /* 0x0000001d090b7224 */ /* 0x080fe200078e02ff */
[----:B-----5:R-:W-:Y:S01]  /*2d960*/  ISETP.LT.AND P2, PT, R10, UR11, !P0 ;  /* 0x0000000b0a007c0c */ /* 0x020fe2000c741270 */
[-C--:B------:R-:W-:Y:S01]  /*2d970*/  IMAD R5, R5, R29.reuse, RZ ;  /* 0x0000001d05057224 */ /* 0x080fe200078e02ff */
[----:B0-----:R-:W-:Y:S01]  /*2d980*/  STL.64 [R1+0x90], R16 ;  /* 0x0000901001007387 */ /* 0x001fe20000100a00 */
[----:B------:R-:W-:Y:S01]  /*2d990*/  IMAD.MOV.U32 R26, RZ, RZ, R16 ;  /* 0x000000ffff1a7224 */ /* 0x000fe200078e0010 */
[----:B------:R-:W-:Y:S01]  /*2d9a0*/  ISETP.LT.AND P4, PT, R9, UR6, !P0 ;  /* 0x0000000609007c0c */ /* 0x000fe2000c781270 */
[-C--:B------:R-:W-:Y:S01]  /*2d9b0*/  IMAD R15, R8, R29.reuse, RZ ;  /* 0x0000001d080f7224 */ /* 0x080fe200078e02ff */
[----:B------:R-:W-:Y:S01]  /*2d9c0*/  STL.64 [R1+0x98], R18 ;  /* 0x0000981201007387 */ /* 0x000fe20000100a00 */
[----:B------:R-:W-:Y:S01]  /*2d9d0*/  LEA R3, P3, R4, UR8, 0x1 ;  /* 0x0000000804037c11 */ /* 0x000fe2000f8608ff */
[-C--:B------:R-:W-:Y:S01]  /*2d9e0*/  IMAD R6, R6, R29.reuse, RZ ;  /* 0x0000001d06067224 */ /* 0x080fe200078e02ff */
[----:B------:R-:W0:Y:S01]  /*2d9f0*/  LDCU UR8, c[0x0][0x39c] ;  /* 0x00007380ff0877ac */ /* 0x000e220008000800 */
[----:B------:R-:W1:Y:S01]  /*2da00*/  LDS.128 R16, [R2+UR4+0x2000] ;  /* 0x0020000402107984 */ /* 0x000e620008000c00 */
[----:B------:R-:W-:Y:S01]  /*2da10*/  LEA.HI.X.SX32 R0, R4, UR9, 0x1, P3 ;  /* 0x0000000904007c11 */ /* 0x000fe200098f0eff */
[-C--:B------:R-:W-:Y:S01]  /*2da20*/  IMAD R4, R10, R29.reuse, RZ ;  /* 0x0000001d0a047224 */ /* 0x080fe200078e02ff */
[----:B------:R-:W3:Y:S01]  /*2da30*/  LDCU UR5, c[0x0][0x39c] ;  /* 0x00007380ff0577ac */ /* 0x000ee20008000800 */
[----:B------:R-:W-:Y:S01]  /*2da40*/  IMAD R7, R7, R29, RZ ;  /* 0x0000001d07077224 */ /* 0x000fe200078e02ff */
[----:B------:R-:W4:Y:S01]  /*2da50*/  LDCU UR6, c[0x0][0x39c] ;  /* 0x00007380ff0677ac */ /* 0x000f220008000800 */
[----:B-1----:R-:W-:-:S02]  /*2da60*/  IMAD.MOV.U32 R24, RZ, RZ, R16 ;  /* 0x000000ffff187224 */ /* 0x002fc400078e0010 */
[----:B--2---:R-:W-:Y:S01]  /*2da70*/  IMAD R14, R27, R29, RZ ;  /* 0x0000001d1b0e7224 */ /* 0x004fe200078e02ff */
[----:B------:R-:W-:Y:S01]  /*2da80*/  LEA R12, P5, R13, R3, 0x1 ;  /* 0x000000030d0c7211 */ /* 0x000fe200078a08ff */
[----:B------:R-:W2:Y:S01]  /*2da90*/  LDL.LU R29, [R1+0x9b8] ;  /* 0x0009b800011d7983 */ /* 0x000ea20000300800 */
[----:B------:R-:W1:Y:S03]  /*2daa0*/  LDCU UR9, c[0x0][0x39c] ;  /* 0x00007380ff0977ac */ /* 0x000e660008000800 */
[----:B------:R5:W-:Y:S04]  /*2dab0*/  STL.64 [R1+0xa0], R16 ;  /* 0x0000a01001007387 */ /* 0x000be80000100a00 */
[----:B------:R-:W-:Y:S04]  /*2dac0*/  STL.64 [R1+0xa8], R18 ;  /* 0x0000a81201007387 */ /* 0x000fe80000100a00 */
[----:B-----5:R-:W5:Y:S04]  /*2dad0*/  LDL.LU R16, [R1+0xc60] ;  /* 0x000c600001107983 */ /* 0x020f680000300800 */
[----:B------:R-:W-:Y:S04]  /*2dae0*/  STL.64 [R1+0xc58], R26 ;  /* 0x000c581a01007387 */ /* 0x000fe80000100a00 */
[----:B------:R-:W-:Y:S04]  /*2daf0*/  STL.64 [R1+0xc50], R24 ;  /* 0x000c501801007387 */ /* 0x000fe80000100a00 */
[----:B------:R-:W0:Y:S04]  /*2db00*/  LDS.128 R24, [R22+UR4+0x2000] ;  /* 0x0020000416187984 */ /* 0x000e280008000c00 */
[----:B0-----:R-:W-:Y:S01]  /*2db10*/  STL.64 [R1+0x80], R24 ;  /* 0x0000801801007387 */ /* 0x001fe20000100a00 */
[----:B------:R-:W-:-:S03]  /*2db20*/  IMAD.MOV.U32 R23, RZ, RZ, R24 ;  /* 0x000000ffff177224 */ /* 0x000fc600078e0018 */
[----:B------:R-:W-:Y:S04]  /*2db30*/  STL.64 [R1+0x88], R26 ;  /* 0x0000881a01007387 */ /* 0x000fe80000100a00 */
[----:B------:R-:W0:Y:S01]  /*2db40*/  LDS.128 R24, [R2+UR4+0x3000] ;  /* 0x0030000402187984 */ /* 0x000e220008000c00 */
[----:B------:R-:W-:-:S04]  /*2db50*/  LEA R10, P3, R11, R3, 0x1 ;  /* 0x000000030b0a7211 */ /* 0x000fc800078608ff */
[----:B------:R-:W-:Y:S01]  /*2db60*/  LEA.HI.X.SX32 R11, R11, R0, 0x1, P3 ;  /* 0x000000000b0b7211 */ /* 0x000fe200018f0eff */
[----:B0-----:R-:W-:Y:S01]  /*2db70*/  STL [R1+0x64], R25 ;  /* 0x0000641901007387 */ /* 0x001fe20000100800 */
[----:B------:R-:W-:-:S03]  /*2db80*/  IMAD.MOV.U32 R28, RZ, RZ, R24 ;  /* 0x000000ffff1c7224 */ /* 0x000fc600078e0018 */
[----:B------:R-:W-:Y:S04]  /*2db90*/  STL.64 [R1+0x68], R26 ;  /* 0x0000681a01007387 */ /* 0x000fe80000100a00 */
[----:B------:R-:W0:Y:S01]  /*2dba0*/  LDS.128 R24, [R22+UR4+0x3000] ;  /* 0x0030000416187984 */ /* 0x000e220008000c00 */
[----:B------:R-:W-:-:S04]  /*2dbb0*/  LEA R20, P3, R15, R3, 0x1 ;  /* 0x000000030f147211 */ /* 0x000fc800078608ff */
[----:B------:R-:W-:Y:S02]  /*2dbc0*/  LEA.HI.X.SX32 R21, R15, R0, 0x1, P3 ;  /* 0x000000000f157211 */ /* 0x000fe400018f0eff */
[----:B------:R-:W2:Y:S01]  /*2dbd0*/  LDL R15, [R1+0x70] ;  /* 0x00007000010f7983 */ /* 0x000ea20000100800 */
[----:B------:R-:W-:-:S03]  /*2dbe0*/  LEA R8, P6, R4, R3, 0x1 ;  /* 0x0000000304087211 */ /* 0x000fc600078c08ff */
[----:B0-----:R-:W-:Y:S04]  /*2dbf0*/  STL.64 [R1], R24 ;  /* 0x0000001801007387 */ /* 0x001fe80000100a00 */
[----:B------:R-:W-:Y:S04]  /*2dc00*/  STL.64 [R1+0x8], R26 ;  /* 0x0000081a01007387 */ /* 0x000fe80000100a00 */
[----:B------:R-:W0:Y:S01]  /*2dc10*/  LDS.128 R24, [R2+UR4+0x4000] ;  /* 0x0040000402187984 */ /* 0x000e220008000c00 */
[----:B------:R-:W-:Y:S02]  /*2dc20*/  LEA.HI.X.SX32 R9, R4, R0, 0x1, P6 ;  /* 0x0000000004097211 */ /* 0x000fe400030f0eff */
[----:B------:R-:W-:-:S04]  /*2dc30*/  LEA R4, P6, R5, R3, 0x1 ;  /* 0x0000000305047211 */ /* 0x000fc800078c08ff */
[----:B------:R-:W-:Y:S01]  /*2dc40*/  LEA.HI.X.SX32 R5, R5, R0, 0x1, P6 ;  /* 0x0000000005057211 */ /* 0x000fe200030f0eff */
[----:B0-----:R-:W-:Y:S04]  /*2dc50*/  STL.64 [R1+0x40], R24 ;  /* 0x0000401801007387 */ /* 0x001fe80000100a00 */
[----:B------:R0:W-:Y:S04]  /*2dc60*/  STL.64 [R1+0x48], R26 ;  /* 0x0000481a01007387 */ /* 0x0001e80000100a00 */
[----:B0-----:R-:W2:Y:S04]  /*2dc70*/  LDL.LU.64 R26, [R1+0xc58] ;  /* 0x000c5800011a7983 */ /* 0x001ea80000300a00 */
[----:B------:R-:W2:Y:S01]  /*2dc80*/  LDL.LU.64 R24, [R1+0xc50] ;  /* 0x000c500001187983 */ /* 0x000ea20000300a00 */
[----:B-----5:R-:W-:Y:S01]  /*2dc90*/  IMAD.MOV.U32 R19, RZ, RZ, R16 ;  /* 0x000000ffff137224 */ /* 0x020fe200078e0010 */
[----:B------:R-:W-:-:S04]  /*2dca0*/  LEA R16, P6, R7, R3, 0x1 ;  /* 0x0000000307107211 */ /* 0x000fc800078c08ff */
[-C--:B------:R-:W-:Y:S02]  /*2dcb0*/  LEA.HI.X.SX32 R17, R7, R0.reuse, 0x1, P6 ;  /* 0x0000000007117211 */ /* 0x080fe400030f0eff */
[----:B------:R-:W5:Y:S01]  /*2dcc0*/  LDL.LU R7, [R1+0x9bc] ;  /* 0x0009bc0001077983 */ /* 0x000f620000300800 */
[-C--:B------:R-:W-:Y:S02]  /*2dcd0*/  LEA.HI.X.SX32 R13, R13, R0.reuse, 0x1, P5 ;  /* 0x000000000d0d7211 */ /* 0x080fe400028f0eff */
[CC--:B------:R-:W-:Y:S02]  /*2dce0*/  LEA R18, P5, R6.reuse, R3.reuse, 0x1 ;  /* 0x0000000306127211 */ /* 0x0c0fe400078a08ff */
[----:B------:R-:W-:Y:S01]  /*2dcf0*/  ISETP.LT.AND P3, PT, R19, UR7, !P0 ;  /* 0x0000000713007c0c */ /* 0x000fe2000c761270 */
[----:B------:R-:W0:Y:S01]  /*2dd00*/  LDCU UR7, c[0x0][0x39c] ;  /* 0x00007380ff0777ac */ /* 0x000e220008000800 */
[----:B------:R-:W-:Y:S02]  /*2dd10*/  LEA.HI.X.SX32 R19, R6, R0, 0x1, P5 ;  /* 0x0000000006137211 */ /* 0x000fe400028f0eff */
[----:B------:R-:W-:Y:S01]  /*2dd20*/  LEA R6, P5, R14, R3, 0x1 ;  /* 0x000000030e067211 */ /* 0x000fe200078a08ff */
[----:B--2---:R2:W-:Y:S01]  /*2dd30*/  @P2 STG.E.U16 desc[UR12][R8.64], R25 ;  /* 0x0000001908002986 */ /* 0x0045e2000c10150c */
[----:B-----5:R-:W-:-:S02]  /*2dd40*/  ISETP.LT.AND P6, PT, R7, UR10, !P0 ;  /* 0x0000000a07007c0c */ /* 0x020fc4000c7c1270 */
[----:B------:R-:W-:Y:S02]  /*2dd50*/  LEA.HI.X.SX32 R7, R14, R0, 0x1, P5 ;  /* 0x000000000e077211 */ /* 0x000fe400028f0eff */
[----:B------:R-:W5:Y:S04]  /*2dd60*/  LDL.LU R14, [R1+0x9b0] ;  /* 0x0009b000010e7983 */ /* 0x000f680000300800 */
[----:B--2---:R-:W3:Y:S04]  /*2dd70*/  LDL.LU R8, [R1+0x9b4] ;  /* 0x0009b40001087983 */ /* 0x004ee80000300800 */
[----:B------:R-:W2:Y:S04]  /*2dd80*/  LDL R9, [R1+0x30] ;  /* 0x0000300001097983 */ /* 0x000ea80000100800 */
[----:B------:R-:W4:Y:S04]  /*2dd90*/  LDL.LU R25, [R1+0x9c8] ;  /* 0x0009c80001197983 */ /* 0x000f280000300800 */
[----:B--2---:R-:W-:Y:S01]  /*2dda0*/  @P4 STG.E.U16 desc[UR12][R10.64], R9 ;  /* 0x000000090a004986 */ /* 0x004fe2000c10150c */
[----:B-----5:R-:W-:Y:S01]  /*2ddb0*/  ISETP.LT.AND P4, PT, R14, UR8, !P0 ;  /* 0x000000080e007c0c */ /* 0x020fe2000c781270 */
[----:B------:R-:W2:Y:S02]  /*2ddc0*/  LDCU UR8, c[0x0][0x39c] ;  /* 0x00007380ff0877ac */ /* 0x000ea40008000800 */
[----:B------:R-:W-:Y:S04]  /*2ddd0*/  @P3 STG.E.U16 desc[UR12][R12.64], R15 ;  /* 0x0000000f0c003986 */ /* 0x000fe8000c10150c */
[----:B------:R-:W5:Y:S04]  /*2dde0*/  LDS.128 R12, [R22+UR4+0x4000] ;  /* 0x00400004160c7984 */ /* 0x000f680008000c00 */
[----:B------:R-:W-:Y:S04]  /*2ddf0*/  @P6 STG.E.U16 desc[UR12][R4.64], R26 ;  /* 0x0000001a04006986 */ /* 0x000fe8000c10150c */
[----:B-----5:R5:W-:Y:S04]  /*2de00*/  STL [R1+0xc48], R13 ;  /* 0x000c480d01007387 */ /* 0x020be80000100800 */
[----:B-----5:R-:W5:Y:S04]  /*2de10*/  LDL.LU R13, [R1] ;  /* 0x00000000010d7983 */ /* 0x020f680000300800 */
[----:B------:R0:W-:Y:S04]  /*2de20*/  STL [R1+0xc30], R14 ;  /* 0x000c300e01007387 */ /* 0x0001e80000100800 */
[----:B------:R-:W-:Y:S04]  /*2de30*/  STL [R1+0xc28], R15 ;  /* 0x000c280f01007387 */ /* 0x000fe80000100800 */
[----:B0-----:R-:W2:Y:S04]  /*2de40*/  LDL.LU R14, [R1+0x9cc] ;  /* 0x0009cc00010e7983 */ /* 0x001ea80000300800 */
[----:B------:R-:W2:Y:S01]  /*2de50*/  LDL.LU R5, [R1+0x9d0] ;  /* 0x0009d00001057983 */ /* 0x000ea20000300800 */
[----:B---3--:R-:W-:Y:S01]  /*2de60*/  ISETP.LT.AND P2, PT, R8, UR5, !P0 ;  /* 0x0000000508007c0c */ /* 0x008fe2000c741270 */
[----:B------:R-:W0:Y:S02]  /*2de70*/  LDCU UR5, c[0x0][0x39c] ;  /* 0x00007380ff0577ac */ /* 0x000e240008000800 */
[----:B------:R-:W3:Y:S01]  /*2de80*/  LDS.128 R8, [R2+UR4+0x5000] ;  /* 0x0050000402087984 */ /* 0x000ee20008000c00 */
[----:B------:R-:W-:-:S02]  /*2de90*/  ISETP.LT.AND P5, PT, R29, UR14, !P0 ;  /* 0x0000000e1d007c0c */ /* 0x000fc4000c7a1270 */
[----:B------:R-:W0:Y:S01]  /*2dea0*/  LDC R29, c[0x0][0x3b8] ;  /* 0x0000ee00ff1d7b82 */ /* 0x000e220000000800 */
[----:B----4-:R-:W-:Y:S01]  /*2deb0*/  ISETP.LT.AND P6, PT, R25, UR6, !P0 ;  /* 0x0000000619007c0c */ /* 0x010fe2000c7c1270 */
[----:B------:R-:W2:Y:S01]  /*2dec0*/  LDCU UR6, c[0x0][0x39c] ;  /* 0x00007380ff0677ac */ /* 0x000ea20008000800 */
[----:B-1----:R-:W-:-:S08]  /*2ded0*/  ISETP.LT.AND P3, PT, R27, UR9, !P0 ;  /* 0x000000091b007c0c */ /* 0x002fd0000c761270 */
[----:B------:R1:W-:Y:S04]  /*2dee0*/  @P5 STG.E.U16 desc[UR12][R20.64], R24 ;  /* 0x0000001814005986 */ /* 0x0003e8000c10150c */
[----:B------:R-:W-:Y:S01]  /*2def0*/  @P2 STG.E.U16 desc[UR12][R18.64], R23 ;  /* 0x0000001712002986 */ /* 0x000fe2000c10150c */
[----:B0-----:R-:W-:-:S03]  /*2df00*/  IMAD R4, R25, R29, RZ ;  /* 0x0000001d19047224 */ /* 0x001fc600078e02ff */
[----:B------:R-:W-:Y:S02]  /*2df10*/  @P4 STG.E.U16 desc[UR12][R16.64], R28 ;  /* 0x0000001c10004986 */ /* 0x000fe4000c10150c */
[C---:B-1----:R-:W-:Y:S02]  /*2df20*/  LEA R20, P5, R4.reuse, R3, 0x1 ;  /* 0x0000000304147211 */ /* 0x042fe400078a08ff */
[----:B---3--:R-:W-:Y:S04]  /*2df30*/  STL.64 [R1+0x20], R8 ;  /* 0x0000200801007387 */ /* 0x008fe80000100a00 */
[----:B------:R-:W-:Y:S04]  /*2df40*/  STL.64 [R1+0x28], R10 ;  /* 0x0000280a01007387 */ /* 0x000fe80000100a00 */
[----:B------:R-:W0:Y:S01]  /*2df50*/  LDS.128 R8, [R22+UR4+0x5000] ;  /* 0x0050000416087984 */ /* 0x000e220008000c00 */
[----:B------:R-:W-:-:S03]  /*2df60*/  LEA.HI.X.SX32 R21, R4, R0, 0x1, P5 ;  /* 0x0000000004157211 */ /* 0x000fc600028f0eff */
[----:B0-----:R0:W-:Y:S04]  /*2df70*/  STL [R1+0xc34], R10 ;  /* 0x000c340a01007387 */ /* 0x0011e80000100800 */
[----:B0-----:R-:W3:Y:S04]  /*2df80*/  LDL.LU R10, [R1+0x40] ;  /* 0x00004000010a7983 */ /* 0x001ee80000300800 */
[----:B------:R-:W-:Y:S04]  /*2df90*/  STL [R1+0xc2c], R11 ;  /* 0x000c2c0b01007387 */ /* 0x000fe80000100800 */
[----:B------:R-:W4:Y:S04]  /*2dfa0*/  LDL.LU R18, [R1+0x9d4] ;  /* 0x0009d40001127983 */ /* 0x000f280000300800 */
[----:B-----5:R-:W-:Y:S01]  /*2dfb0*/  @P3 STG.E.U16 desc[UR12][R6.64], R13 ;  /* 0x0000000d06003986 */ /* 0x020fe2000c10150c */
[C---:B--2---:R-:W-:Y:S01]  /*2dfc0*/  ISETP.LT.AND P3, PT, R5.reuse, UR6, !P0 ;  /* 0x0000000605007c0c */ /* 0x044fe2000c761270 */
[----:B------:R-:W-:-:S02]  /*2dfd0*/  IMAD R19, R5, R29, RZ ;  /* 0x0000001d05137224 */ /* 0x000fc400078e02ff */
[C---:B------:R-:W-:Y:S01]  /*2dfe0*/  IMAD R17, R14.reuse, R29, RZ ;  /* 0x0000001d0e117224 */ /* 0x040fe200078e02ff */
[----:B------:R-:W0:Y:S01]  /*2dff0*/  LDS.128 R4, [R2+UR4+0x6000] ;  /* 0x0060000402047984 */ /* 0x000e220008000c00 */
[----:B------:R-:W-:Y:S01]  /*2e000*/  ISETP.LT.AND P4, PT, R14, UR5, !P0 ;  /* 0x000000050e007c0c */ /* 0x000fe2000c781270 */
[----:B------:R-:W1:Y:S01]  /*2e010*/  LDCU UR5, c[0x0][0x39c] ;  /* 0x00007380ff0577ac */ /* 0x000e620008000800 */
[----:B------:R-:W2:Y:S01]  /*2e020*/  LDCU UR6, c[0x0][0x39c] ;  /* 0x00007380ff0677ac */ /* 0x000ea20008000800 */
[----:B0-----:R-:W-:Y:S01]  /*2e030*/  IMAD.MOV.U32 R15, RZ, RZ, R6 ;  /* 0x000000ffff0f7224 */ /* 0x001fe200078e0006 */
[----:B------:R-:W-:Y:S04]  /*2e040*/  STL [R1+0x1c], R7 ;  /* 0x00001c0701007387 */ /* 0x000fe80000100800 */
[----:B------:R-:W1:Y:S04]  /*2e050*/  LDL.LU R25, [R1+0x9d8] ;  /* 0x0009d80001197983 */ /* 0x000e680000300800 */
[----:B------:R-:W5:Y:S04]  /*2e060*/  LDL.LU R24, [R1+0x9dc] ;  /* 0x0009dc0001187983 */ /* 0x000f680000300800 */
[----:B------:R0:W-:Y:S04]  /*2e070*/  STL [R1+0xc38], R15 ;  /* 0x000c380f01007387 */ /* 0x0001e80000100800 */
[----:B0-----:R-:W2:Y:S01]  /*2e080*/  LDL.LU R15, [R1+0x20] ;  /* 0x00002000010f7983 */ /* 0x001ea20000300800 */
[----:B------:R-:W-:-:S04]  /*2e090*/  LEA R16, P5, R17, R3, 0x1 ;  /* 0x0000000311107211 */ /* 0x000fc800078a08ff */
[-C--:B------:R-:W-:Y:S01]  /*2e0a0*/  LEA.HI.X.SX32 R17, R17, R0.reuse, 0x1, P5 ;  /* 0x0000000011117211 */ /* 0x080fe200028f0eff */
[----:B------:R-:W-:Y:S02]  /*2e0b0*/  IMAD.MOV.U32 R11, RZ, RZ, R4 ;  /* 0x000000ffff0b7224 */ /* 0x000fe400078e0004 */
[----:B------:R-:W-:Y:S02]  /*2e0c0*/  IMAD.MOV.U32 R14, RZ, RZ, R5 ;  /* 0x000000ffff0e7224 */ /* 0x000fe400078e0005 */
[----:B------:R-:W0:Y:S04]  /*2e0d0*/  LDS.128 R4, [R22+UR4+0x6000] ;  /* 0x0060000416047984 */ /* 0x000e280008000c00 */
[----:B---3--:R3:W-:Y:S01]  /*2e0e0*/  @P6 STG.E.U16 desc[UR12][R20.64], R10 ;  /* 0x0000000a14006986 */ /* 0x0087e2000c10150c */
[C---:B----4-:R-:W-:Y:S01]  /*2e0f0*/  ISETP.LT.AND P2, PT, R18.reuse, UR7, !P0 ;  /* 0x0000000712007c0c */ /* 0x050fe2000c741270 */
[----:B---3--:R-:W-:Y:S01]  /*2e100*/  IMAD R21, R18, R29, RZ ;  /* 0x0000001d12157224 */ /* 0x008fe200078e02ff */
[C---:B------:R-:W-:Y:S01]  /*2e110*/  LEA R18, P5, R19.reuse, R3, 0x1 ;  /* 0x0000000313127211 */ /* 0x040fe200078a08ff */
[----:B------:R-:W-:Y:S01]  /*2e120*/  @P4 STG.E.U16 desc[UR12][R16.64], R12 ;  /* 0x0000000c10004986 */ /* 0x000fe2000c10150c */
[----:B------:R-:W3:Y:S02]  /*2e130*/  LDCU UR7, c[0x0][0x39c] ;  /* 0x00007380ff0777ac */ /* 0x000ee40008000800 */
[----:B------:R-:W-:-:S02]  /*2e140*/  LEA.HI.X.SX32 R19, R19, R0, 0x1, P5 ;  /* 0x0000000013137211 */ /* 0x000fc400028f0eff */
[----:B------:R-:W-:-:S04]  /*2e150*/  LEA R20, P5, R21, R3, 0x1 ;  /* 0x0000000315147211 */ /* 0x000fc800078a08ff */
[----:B------:R-:W-:Y:S01]  /*2e160*/  LEA.HI.X.SX32 R21, R21, R0, 0x1, P5 ;  /* 0x0000000015157211 */ /* 0x000fe200028f0eff */
[----:B0-----:R-:W-:Y:S04]  /*2e170*/  STL [R1+0xc40], R6 ;  /* 0x000c400601007387 */ /* 0x001fe80000100800 */
[----:B------:R-:W-:Y:S04]  /*2e180*/  STL [R1+0xc3c], R7 ;  /* 0x000c3c0701007387 */ /* 0x000fe80000100800 */
[----:B--2---:R-:W-:Y:S04]  /*2e190*/  @P3 STG.E.U16 desc[UR12][R18.64], R15 ;  /* 0x0000000f12003986 */ /* 0x004fe8000c10150c */
[----:B------:R0:W2:Y:S01]  /*2e1a0*/  LDS.128 R16, [R2+UR4+0x7000] ;  /* 0x0070000402107984 */ /* 0x0000a20008000c00 */
[C---:B-1----:R-:W-:Y:S01]  /*2e1b0*/  ISETP.LT.AND P4, PT, R25.reuse, UR5, !P0 ;  /* 0x0000000519007c0c */ /* 0x042fe2000c781270 */
[CC--:B-----5:R-:W-:Y:S01]  /*2e1c0*/  IMAD R27, R24.reuse, R29.reuse, RZ ;  /* 0x0000001d181b7224 */ /* 0x0e0fe200078e02ff */
[----:B------:R-:W-:Y:S01]  /*2e1d0*/  ISETP.LT.AND P5, PT, R24, UR6, !P0 ;  /* 0x0000000618007c0c */ /* 0x000fe2000c7a1270 */
[----:B------:R-:W-:Y:S01]  /*2e1e0*/  @P2 STG.E.U16 desc[UR12][R20.64], R8 ;  /* 0x0000000814002986 */ /* 0x000fe2000c10150c */
[----:B------:R-:W1:Y:S01]  /*2e1f0*/  LDCU UR5, c[0x0][0x39c] ;  /* 0x00007380ff0577ac */ /* 0x000e620008000800 */
[----:B0-----:R-:W-:-:S02]  /*2e200*/  IMAD R2, R25, R29, RZ ;  /* 0x0000001d19027224 */ /* 0x001fc400078e02ff */
[----:B------:R-:W0:Y:S01]  /*2e210*/  LDS.128 R20, [R22+UR4+0x7000] ;  /* 0x0070000416147984 */ /* 0x000e220008000c00 */
[----:B------:R-:W4:Y:S02]  /*2e220*/  LDCU UR4, c[0x0][0x39c] ;  /* 0x00007380ff0477ac */ /* 0x000f240008000800 */
[C---:B------:R-:W-:Y:S01]  /*2e230*/  LEA R24, P2, R2.reuse, R3, 0x1 ;  /* 0x0000000302187211 */ /* 0x040fe200078408ff */
[----:B------:R-:W5:Y:S03]  /*2e240*/  LDCU UR6, c[0x0][0x39c] ;  /* 0x00007380ff0677ac */ /* 0x000f660008000800 */
[----:B------:R-:W-:-:S05]  /*2e250*/  LEA.HI.X.SX32 R25, R2, R0, 0x1, P2 ;  /* 0x0000000002197211 */ /* 0x000fca00010f0eff */
[----:B------:R-:W-:Y:S04]  /*2e260*/  @P4 STG.E.U16 desc[UR12][R24.64], R11 ;  /* 0x0000000b18004986 */ /* 0x000fe8000c10150c */
[----:B--2---:R2:W-:Y:S04]  /*2e270*/  STL [R1+0xc44], R19 ;  /* 0x000c441301007387 */ /* 0x0045e80000100800 */
[----:B------:R-:W3:Y:S04]  /*2e280*/  LDL.LU R7, [R1+0xa74] ;  /* 0x000a740001077983 */ /* 0x000ee80000300800 */
[----:B------:R-:W4:Y:S04]  /*2e290*/  LDL.LU R6, [R1+0x50] ;  /* 0x0000500001067983 */ /* 0x000f280000300800 */
[----:B--2---:R-:W2:Y:S04]  /*2e2a0*/  LDL.LU R19, [R1+0x30] ;  /* 0x0000300001137983 */ /* 0x004ea80000300800 */
[----:B------:R-:W2:Y:S04]  /*2e2b0*/  LDL.LU R24, [R1+0x9e0] ;  /* 0x0009e00001187983 */ /* 0x000ea80000300800 */
[----:B------:R-:W4:Y:S01]  /*2e2c0*/  LDL.LU R25, [R1+0x9e4] ;  /* 0x0009e40001197983 */ /* 0x000f220000300800 */
[----:B------:R-:W-:-:S04]  /*2e2d0*/  LEA R26, P3, R27, R3, 0x1 ;  /* 0x000000031b1a7211 */ /* 0x000fc800078608ff */
[----:B------:R-:W-:-:S05]  /*2e2e0*/  LEA.HI.X.SX32 R27, R27, R0, 0x1, P3 ;  /* 0x000000001b1b7211 */ /* 0x000fca00018f0eff */
[----:B------:R4:W-:Y:S01]  /*2e2f0*/  @P5 STG.E.U16 desc[UR12][R26.64], R4 ;  /* 0x000000041a005986 */ /* 0x0009e2000c10150c */
[----:B---3--:R-:W-:-:S03]  /*2e300*/  ISETP.LT.AND P5, PT, R7, UR8, !P0 ;  /* 0x0000000807007c0c */ /* 0x008fc6000c7a1270 */
[----:B------:R-:W3:Y:S01]  /*2e310*/  LDL.LU R7, [R1+0x90] ;  /* 0x0000900001077983 */ /* 0x000ee20000300800 */
[CC--:B--2---:R-:W-:Y:S01]  /*2e320*/  IMAD R2, R24.reuse, R29.reuse, RZ ;  /* 0x0000001d18027224 */ /* 0x0c4fe200078e02ff */
[----:B------:R-:W-:Y:S01]  /*2e330*/  ISETP.LT.AND P3, PT, R24, UR7, !P0 ;  /* 0x0000000718007c0c */ /* 0x000fe2000c761270 */
[----:B------:R-:W2:Y:S01]  /*2e340*/  LDCU UR7, c[0x0][0x39c] ;  /* 0x00007380ff0777ac */ /* 0x000ea20008000800 */
[C---:B----4-:R-:W-:Y:S02]  /*2e350*/  IMAD R27, R25.reuse, R29, RZ ;  /* 0x0000001d191b7224 */ /* 0x050fe400078e02ff */
[C---:B------:R-:W-:Y:S02]  /*2e360*/  LEA R24, P2, R2.reuse, R3, 0x1 ;  /* 0x0000000302187211 */ /* 0x040fe400078408ff */
[----:B------:R-:W-:Y:S01]  /*2e370*/  ISETP.LT.AND P4, PT, R25, UR4, !P0 ;  /* 0x0000000419007c0c */ /* 0x000fe2000c781270 */
[----:B------:R-:W4:Y:S01]  /*2e380*/  LDCU UR4, c[0x0][0x39c] ;  /* 0x00007380ff0477ac */ /* 0x000f220008000800 */
[----:B------:R-:W-:-:S02]  /*2e390*/  LEA.HI.X.SX32 R25, R2, R0, 0x1, P2 ;  /* 0x0000000002197211 */ /* 0x000fc400010f0eff */
[C---:B------:R-:W-:Y:S01]  /*2e3a0*/  LEA R26, P6, R27.reuse, R3, 0x1 ;  /* 0x000000031b1a7211 */ /* 0x040fe200078c08ff */
[----:B------:R-:W1:Y:S03]  /*2e3b0*/  LDL.LU R2, [R1+0x9e8] ;  /* 0x0009e80001027983 */ /* 0x000e660000300800 */
[----:B------:R-:W-:Y:S01]  /*2e3c0*/  LEA.HI.X.SX32 R27, R27, R0, 0x1, P6 ;  /* 0x000000001b1b7211 */ /* 0x000fe200030f0eff */
[----:B------:R-:W-:Y:S04]  /*2e3d0*/  @P3 STG.E.U16 desc[UR12][R24.64], R16 ;  /* 0x0000001018003986 */ /* 0x000fe8000c10150c */
[----:B0-----:R0:W-:Y:S04]  /*2e3e0*/  @P4 STG.E.U16 desc[UR12][R26.64], R20 ;  /* 0x000000141a004986 */ /* 0x0011e8000c10150c */
[----:B0-----:R-:W2:Y:S04]  /*2e3f0*/  LDL.LU R26, [R1+0x9ec] ;  /* 0x0009ec00011a7983 */ /* 0x001ea80000300800 */
[----:B------:R-:W4:Y:S01]  /*2e400*/  LDL.LU R27, [R1+0x9f0] ;  /* 0x0009f000011b7983 */ /* 0x000f220000300800 */
[----:B------:R-:W-:-:S03]  /*2e410*/  PRMT R4, R6, 0x7632, R4 ;  /* 0x0000763206047816 */ /* 0x000fc60000000004 */
[----:B------:R-:W3:Y:S01]  /*2e420*/  LDL.LU R6, [R1+0xa0] ;  /* 0x0000a00001067983 */ /* 0x000ee20000300800 */
[C---:B-1----:R-:W-:Y:S01]  /*2e430*/  ISETP.LT.AND P2, PT, R2.reuse, UR5, !P0 ;  /* 0x0000000502007c0c */ /* 0x042fe2000c741270 */
[----:B------:R-:W-:Y:S01]  /*2e440*/  IMAD R2, R2, R29, RZ ;  /* 0x0000001d02027224 */ /* 0x000fe200078e02ff */
[----:B------:R-:W0:Y:S04]  /*2e450*/  LDCU UR5, c[0x0][0x39c] ;  /* 0x00007380ff0577ac */ /* 0x000e280008000800 */
[----:B------:R-:W-:-:S04]  /*2e460*/  LEA R24, P3, R2, R3, 0x1 ;  /* 0x0000000302187211 */ /* 0x000fc800078608ff */
[----:B------:R-:W-:Y:S01]  /*2e470*/  LEA.HI.X.SX32 R25, R2, R0, 0x1, P3 ;  /* 0x0000000002197211 */ /* 0x000fe200018f0eff */
[CC--:B--2---:R-:W-:Y:S01]  /*2e480*/  IMAD R2, R26.reuse, R29.reuse, RZ ;  /* 0x0000001d1a027224 */ /* 0x0c4fe200078e02ff */
[C---:B----4-:R-:W-:Y:S01]  /*2e490*/  ISETP.LT.AND P3, PT, R27.reuse, UR4, !P0 ;  /* 0x000000041b007c0c */ /* 0x050fe2000c761270 */
[----:B------:R-:W-:Y:S02]  /*2e4a0*/  IMAD R27, R27, R29, RZ ;  /* 0x0000001d1b1b7224 */ /* 0x000fe400078e02ff */
[----:B------:R1:W-:Y:S01]  /*2e4b0*/  @P2 STG.E.U16 desc[UR12][R24.64], R4 ;  /* 0x0000000418002986 */ /* 0x0003e2000c10150c */
[----:B-----5:R-:W-:Y:S01]  /*2e4c0*/  ISETP.LT.AND P4, PT, R26, UR6, !P0 ;  /* 0x000000061a007c0c */ /* 0x020fe2000c781270 */
[----:B------:R-:W2:Y:S02]  /*2e4d0*/  LDCU UR4, c[0x0][0x39c] ;  /* 0x00007380ff0477ac */ /* 0x000ea40008000800 */
[----:B------:R-:W4:Y:S01]  /*2e4e0*/  LDL.LU R29, [R1+0x70] ;  /* 0x00007000011d7983 */ /* 0x000f220000300800 */
[-C--:B------:R-:W-:Y:S01]  /*2e4f0*/  LEA R26, P6, R27, R3.reuse, 0x1 ;  /* 0x000000031b1a7211 */ /* 0x080fe200078c08ff */
[----:B------:R-:W5:Y:S01]  /*2e500*/  LDCU UR6, c[0x0][0x39c] ;  /* 0x00007380ff0677ac */ /* 0x000f620008000800 */
[----:B-1----:R-:W-:-:S02]  /*2e510*/  LEA R24, P2, R2, R3, 0x1 ;  /* 0x0000000302187211 */ /* 0x002fc400078408ff */
[----:B------:R-:W-:Y:S02]  /*2e520*/  PRMT R4, R19, 0x7632, R4 ;  /* 0x0000763213047816 */ /* 0x000fe40000000004 */
[----:B------:R-:W2:Y:S01]  /*2e530*/  LDL.LU R19, [R1+0x9fc] ;  /* 0x0009fc0001137983 */ /* 0x000ea20000300800 */
[----:B------:R-:W-:-:S03]  /*2e540*/  LEA.HI.X.SX32 R25, R2, R0, 0x1, P2 ;  /* 0x0000000002197211 */ /* 0x000fc600010f0eff */
[----:B------:R-:W0:Y:S01]  /*2e550*/  LDL.LU R2, [R1+0x9f4] ;  /* 0x0009f40001027983 */ /* 0x000e220000300800 */
[----:B------:R-:W-:-:S03]  /*2e560*/  LEA.HI.X.SX32 R27, R27, R0, 0x1, P6 ;  /* 0x000000001b1b7211 */ /* 0x000fc600030f0eff */
[----:B------:R-:W-:Y:S01]  /*2e570*/  @P4 STG.E.U16 desc[UR12][R24.64], R4 ;  /* 0x0000000418004986 */ /* 0x000fe2000c10150c */
[----:B----4-:R-:W-:Y:S02]  /*2e580*/  PRMT R8, R29, 0x7632, R8 ;  /* 0x000076321d087816 */ /* 0x010fe40000000008 */
[----:B------:R-:W1:Y:S03]  /*2e590*/  LDC R29, c[0x0][0x3b8] ;  /* 0x0000ee00ff1d7b82 */ /* 0x000e660000000800 */
[----:B------:R4:W-:Y:S04]  /*2e5a0*/  @P3 STG.E.U16 desc[UR12][R26.64], R8 ;  /* 0x000000081a003986 */ /* 0x0009e8000c10150c */
[----:B----4-:R-:W4:Y:S01]  /*2e5b0*/  LDL.LU R27, [R1+0x9f8] ;  /* 0x0009f800011b7983 */ /* 0x010f220000300800 */
[C---:B0-----:R-:W-:Y:S01]  /*2e5c0*/  ISETP.LT.AND P2, PT, R2.reuse, UR5, !P0 ;  /* 0x0000000502007c0c */ /* 0x041fe2000c741270 */
[----:B------:R-:W0:Y:S01]  /*2e5d0*/  LDCU UR5, c[0x0][0x39c] ;  /* 0x00007380ff0577ac */ /* 0x000e220008000800 */
[----:B-1----:R-:W-:Y:S01]  /*2e5e0*/  IMAD R2, R2, R29, RZ ;  /* 0x0000001d02027224 */ /* 0x002fe200078e02ff */
[----:B---3--:R-:W-:-:S02]  /*2e5f0*/  PRMT R4, R7, 0x7632, R4 ;  /* 0x0000763207047816 */ /* 0x008fc40000000004 */
[----:B------:R-:W0:Y:S02]  /*2e600*/  LDL.LU R7, [R1+0xa00] ;  /* 0x000a000001077983 */ /* 0x000e240000300800 */
[----:B------:R-:W-:-:S04]  /*2e610*/  LEA R24, P4, R2, R3, 0x1 ;  /* 0x0000000302187211 */ /* 0x000fc800078808ff */
[----:B------:R-:W-:Y:S02]  /*2e620*/  LEA.HI.X.SX32 R25, R2, R0, 0x1, P4 ;  /* 0x0000000002197211 */ /* 0x000fe400020f0eff */
[----:B--2---:R-:W-:Y:S01]  /*2e630*/  ISETP.LT.AND P3, PT, R19, UR4, !P0 ;  /* 0x0000000413007c0c */ /* 0x004fe2000c761270 */
[----:B------:R-:W1:Y:S02]  /*2e640*/  LDCU UR4, c[0x0][0x39c] ;  /* 0x00007380ff0477ac */ /* 0x000e640008000800 */
[----:B------:R2:W-:Y:S02]  /*2e650*/  @P2 STG.E.U16 desc[UR12][R24.64], R4 ;  /* 0x0000000418002986 */ /* 0x0005e4000c10150c */
[----:B--2---:R-:W-:Y:S01]  /*2e660*/  PRMT R4, R6, 0x7632, R4 ;  /* 0x0000763206047816 */ /* 0x004fe20000000004 */
[CC--:B----4-:R-:W-:Y:S01]  /*2e670*/  IMAD R2, R27.reuse, R29.reuse, RZ ;  /* 0x0000001d1b027224 */ /* 0x0d0fe200078e02ff */
[----:B------:R-:W-:Y:S01]  /*2e680*/  ISETP.LT.AND P4, PT, R27, UR7, !P0 ;  /* 0x000000071b007c0c */ /* 0x000fe2000c781270 */
[----:B------:R-:W-:Y:S01]  /*2e690*/  IMAD R27, R19, R29, RZ ;  /* 0x0000001d131b7224 */ /* 0x000fe200078e02ff */
[----:B------:R-:W2:Y:S01]  /*2e6a0*/  LDCU UR7, c[0x0][0x39c] ;  /* 0x00007380ff0777ac */ /* 0x000ea20008000800 */
[----:B------:R-:W3:Y:S01]  /*2e6b0*/  LDL.LU R19, [R1+0xa04] ;  /* 0x000a040001137983 */ /* 0x000ee20000300800 */
[----:B------:R-:W-:-:S03]  /*2e6c0*/  LEA R24, P2, R2, R3, 0x1 ;  /* 0x0000000302187211 */ /* 0x000fc600078408ff */
[----:B------:R-:W1:Y:S01]  /*2e6d0*/  LDL.LU R6, [R1+0xa08] ;  /* 0x000a080001067983 */ /* 0x000e620000300800 */
[----:B------:R-:W-:-:S03]  /*2e6e0*/  LEA.HI.X.SX32 R25, R2, R0, 0x1, P2 ;  /* 0x0000000002197211 */ /* 0x000fc600010f0eff */
[----:B------:R-:W4:Y:S01]  /*2e6f0*/  LDL.LU R2, [R1+0x80] ;  /* 0x0000800001027983 */ /* 0x000f220000300800 */
[----:B0-----:R-:W-:Y:S01]  /*2e700*/  ISETP.LT.AND P2, PT, R7, UR5, !P0 ;  /* 0x0000000507007c0c */ /* 0x001fe2000c741270 */
[----:B------:R-:W0:Y:S01]  /*2e710*/  LDCU UR5, c[0x0][0x39c] ;  /* 0x00007380ff0577ac */ /* 0x000e220008000800 */
[C---:B------:R-:W-:Y:S01]  /*2e720*/  LEA R26, P6, R27.reuse, R3, 0x1 ;  /* 0x000000031b1a7211 */ /* 0x040fe200078c08ff */
[----:B------:R2:W-:Y:S03]  /*2e730*/  @P4 STG.E.U16 desc[UR12][R24.64], R4 ;  /* 0x0000000418004986 */ /* 0x0005e6000c10150c */
[----:B------:R-:W-:Y:S02]  /*2e740*/  LEA.HI.X.SX32 R27, R27, R0, 0x1, P6 ;  /* 0x000000001b1b7211 */ /* 0x000fe400030f0eff */
[----:B--2---:R-:W-:Y:S02]  /*2e750*/  PRMT R4, R28, 0x7632, R4 ;  /* 0x000076321c047816 */ /* 0x004fe40000000004 */
[----:B----4-:R-:W-:Y:S01]  /*2e760*/  PRMT R8, R2, 0x7632, R8 ;  /* 0x0000763202087816 */ /* 0x010fe20000000008 */
[----:B------:R-:W-:-:S02]  /*2e770*/  IMAD R2, R7, R29, RZ ;  /* 0x0000001d07027224 */ /* 0x000fc400078e02ff */
[----:B------:R-:W0:Y:S03]  /*2e780*/  LDL.LU R7, [R1+0xa0c] ;  /* 0x000a0c0001077983 */ /* 0x000e260000300800 */
[----:B------:R-:W-:-:S04]  /*2e790*/  LEA R24, P4, R2, R3, 0x1 ;  /* 0x0000000302187211 */ /* 0x000fc800078808ff */
[----:B------:R-:W-:Y:S01]  /*2e7a0*/  LEA.HI.X.SX32 R25, R2, R0, 0x1, P4 ;  /* 0x0000000002197211 */ /* 0x000fe200020f0eff */
[----:B------:R-:W-:Y:S01]  /*2e7b0*/  @P3 STG.E.U16 desc[UR12][R26.64], R8 ;  /* 0x000000081a003986 */ /* 0x000fe2000c10150c */
[C---:B-1----:R-:W-:Y:S01]  /*2e7c0*/  ISETP.LT.AND P3, PT, R6.reuse, UR4, !P0 ;  /* 0x0000000406007c0c */ /* 0x042fe2000c761270 */
[-C--:B------:R-:W-:Y:S02]  /*2e7d0*/  IMAD R28, R6, R29.reuse, RZ ;  /* 0x0000001d061c7224 */ /* 0x080fe400078e02ff */
[C---:B---3--:R-:W-:Y:S01]  /*2e7e0*/  IMAD R2, R19.reuse, R29, RZ ;  /* 0x0000001d13027224 */ /* 0x048fe200078e02ff */
[----:B------:R1:W-:Y:S01]  /*2e7f0*/  @P2 STG.E.U16 desc[UR12][R24.64], R4 ;  /* 0x0000000418002986 */ /* 0x0003e2000c10150c */
[----:B-----5:R-:W-:Y:S01]  /*2e800*/  ISETP.LT.AND P4, PT, R19, UR6, !P0 ;  /* 0x0000000613007c0c */ /* 0x020fe2000c781270 */
[----:B------:R-:W2:Y:S01]  /*2e810*/  LDCU UR4, c[0x0][0x39c] ;  /* 0x00007380ff0477ac */ /* 0x000ea20008000800 */
[----:B------:R-:W3:Y:S01]  /*2e820*/  LDCU UR6, c[0x0][0x39c] ;  /* 0x00007380ff0677ac */ /* 0x000ee20008000800 */
[----:B-1----:R-:W-:-:S02]  /*2e830*/  PRMT R4, R13, 0x7632, R4 ;  /* 0x000076320d047816 */ /* 0x002fc40000000004 */
[----:B------:R-:W4:Y:S04]  /*2e840*/  LDL.LU R13, [R1+0xc48] ;  /* 0x000c4800010d7983 */ /* 0x000f280000300800 */
[----:B------:R-:W5:Y:S01]  /*2e850*/  LDL.LU R6, [R1+0xa10] ;  /* 0x000a100001067983 */ /* 0x000f620000300800 */
[----:B------:R-:W-:-:S03]  /*2e860*/  LEA R26, P2, R2, R3, 0x1 ;  /* 0x00000003021a7211 */ /* 0x000fc600078408ff */
[----:B------:R-:W2:Y:S01]  /*2e870*/  LDL.LU R19, [R1+0xa14] ;  /* 0x000a140001137983 */ /* 0x000ea20000300800 */
[----:B------:R-:W-:-:S05]  /*2e880*/  LEA.HI.X.SX32 R27, R2, R0, 0x1, P2 ;  /* 0x00000000021b7211 */ /* 0x000fca00010f0eff */
[----:B------:R1:W-:Y:S01]  /*2e890*/  @P4 STG.E.U16 desc[UR12][R26.64], R4 ;  /* 0x000000041a004986 */ /* 0x0003e2000c10150c */
[----:B------:R-:W-:Y:S02]  /*2e8a0*/  PRMT R8, R10, 0x7632, R8 ;  /* 0x000076320a087816 */ /* 0x000fe40000000008 */
[----:B-1----:R-:W-:Y:S02]  /*2e8b0*/  PRMT R4, R12, 0x7632, R4 ;  /* 0x000076320c047816 */ /* 0x002fe40000000004 */
[C---:B0-----:R-:W-:Y:S01]  /*2e8c0*/  ISETP.LT.AND P2, PT, R7.reuse, UR5, !P0 ;  /* 0x0000000507007c0c */ /* 0x041fe2000c741270 */
[----:B------:R-:W-:Y:S01]  /*2e8d0*/  IMAD R2, R7, R29, RZ ;  /* 0x0000001d07027224 */ /* 0x000fe200078e02ff */
[----:B------:R-:W0:Y:S01]  /*2e8e0*/  LDCU UR5, c[0x0][0x39c] ;  /* 0x00007380ff0577ac */ /* 0x000e220008000800 */
[----:B------:R-:W0:Y:S03]  /*2e8f0*/  LDL.LU R7, [R1+0xa18] ;  /* 0x000a180001077983 */ /* 0x000e260000300800 */
[C---:B------:R-:W-:Y:S01]  /*2e900*/  LEA R26, P4, R2.reuse, R3, 0x1 ;  /* 0x00000003021a7211 */ /* 0x040fe200078808ff */
[----:B------:R-:W3:Y:S03]  /*2e910*/  LDL.LU R10, [R1+0xa1c] ;  /* 0x000a1c00010a7983 */ /* 0x000ee60000300800 */
[----:B------:R-:W-:-:S02]  /*2e920*/  LEA.HI.X.SX32 R27, R2, R0, 0x1, P4 ;  /* 0x00000000021b7211 */ /* 0x000fc400020f0eff */
[C---:B-----5:R-:W-:Y:S01]  /*2e930*/  ISETP.LT.AND P4, PT, R6.reuse, UR7, !P0 ;  /* 0x0000000706007c0c */ /* 0x060fe2000c781270 */
[----:B------:R-:W-:Y:S01]  /*2e940*/  IMAD R12, R6, R29, RZ ;  /* 0x0000001d060c7224 */ /* 0x000fe200078e02ff */
[C---:B------:R-:W-:Y:S01]  /*2e950*/  LEA R24, P6, R28.reuse, R3, 0x1 ;  /* 0x000000031c187211 */ /* 0x040fe200078c08ff */
[----:B------:R-:W5:Y:S01]  /*2e960*/  LDL.LU R6, [R1+0xa20] ;  /* 0x000a200001067983 */ /* 0x000f620000300800 */
[----:B--2---:R-:W-:Y:S01]  /*2e970*/  IMAD R2, R19, R29, RZ ;  /* 0x0000001d13027224 */ /* 0x004fe200078e02ff */
[----:B------:R-:W1:Y:S01]  /*2e980*/  LDCU UR7, c[0x0][0x39c] ;  /* 0x00007380ff0777ac */ /* 0x000e620008000800 */
[----:B------:R-:W-:-:S05]  /*2e990*/  LEA.HI.X.SX32 R25, R28, R0, 0x1, P6 ;  /* 0x000000001c197211 */ /* 0x000fca00030f0eff */
[----:B------:R2:W-:Y:S04]  /*2e9a0*/  @P3 STG.E.U16 desc[UR12][R24.64], R8 ;  /* 0x0000000818003986 */ /* 0x0005e8000c10150c */
[----:B------:R1:W-:Y:S01]  /*2e9b0*/  @P2 STG.E.U16 desc[UR12][R26.64], R4 ;  /* 0x000000041a002986 */ /* 0x0003e2000c10150c */
[----:B------:R-:W-:Y:S01]  /*2e9c0*/  ISETP.LT.AND P3, PT, R19, UR4, !P0 ;  /* 0x0000000413007c0c */ /* 0x000fe2000c761270 */
[----:B------:R-:W0:Y:S01]  /*2e9d0*/  LDCU UR4, c[0x0][0x39c] ;  /* 0x00007380ff0477ac */ /* 0x000e220008000800 */
[----:B--2---:R-:W-:-:S04]  /*2e9e0*/  LEA R24, P2, R12, R3, 0x1 ;  /* 0x000000030c187211 */ /* 0x004fc800078408ff */
[----:B------:R-:W-:Y:S02]  /*2e9f0*/  LEA.HI.X.SX32 R25, R12, R0, 0x1, P2 ;  /* 0x000000000c197211 */ /* 0x000fe400010f0eff */
[----:B------:R-:W-:Y:S02]  /*2ea00*/  PRMT R12, R8, 0x7632, R12 ;  /* 0x00007632080c7816 */ /* 0x000fe4000000000c */
[----:B-1----:R-:W-:Y:S02]  /*2ea10*/  PRMT R4, R15, 0x7632, R4 ;  /* 0x000076320f047816 */ /* 0x002fe40000000004 */
[----:B------:R-:W-:-:S03]  /*2ea20*/  LEA R26, P6, R2, R3, 0x1 ;  /* 0x00000003021a7211 */ /* 0x000fc600078c08ff */
[----:B------:R1:W-:Y:S01]  /*2ea30*/  @P4 STG.E.U16 desc[UR12][R24.64], R4 ;  /* 0x0000000418004986 */ /* 0x0003e2000c10150c */
[----:B------:R-:W-:-:S05]  /*2ea40*/  LEA.HI.X.SX32 R27, R2, R0, 0x1, P6 ;  /* 0x00000000021b7211 */ /* 0x000fca00030f0eff */
[----:B------:R2:W-:Y:S01]  /*2ea50*/  @P3 STG.E.U16 desc[UR12][R26.64], R12 ;  /* 0x0000000c1a003986 */ /* 0x0005e2000c10150c */
[----:B-1----:R-:W-:Y:S02]  /*2ea60*/  PRMT R4, R11, 0x7632, R4 ;  /* 0x000076320b047816 */ /* 0x002fe40000000004 */
[C---:B0-----:R-:W-:Y:S01]  /*2ea70*/  ISETP.LT.AND P2, PT, R7.reuse, UR5, !P0 ;  /* 0x0000000507007c0c */ /* 0x041fe2000c741270 */
[----:B------:R-:W-:Y:S01]  /*2ea80*/  IMAD R8, R7, R29, RZ ;  /* 0x0000001d07087224 */ /* 0x000fe200078e02ff */
[----:B------:R-:W0:Y:S01]  /*2ea90*/  LDCU UR5, c[0x0][0x39c] ;  /* 0x00007380ff0577ac */ /* 0x000e220008000800 */
[----:B------:R-:W4:Y:S03]  /*2eaa0*/  LDL.LU R7, [R1+0xa24] ;  /* 0x000a240001077983 */ /* 0x000f260000300800 */
[C---:B------:R-:W-:Y:S01]  /*2eab0*/  LEA R24, P4, R8.reuse, R3, 0x1 ;  /* 0x0000000308187211 */ /* 0x040fe200078808ff */
[----:B------:R-:W4:Y:S03]  /*2eac0*/  LDL.LU R15, [R1+0xa28] ;  /* 0x000a2800010f7983 */ /* 0x000f260000300800 */
[-C--:B------:R-:W-:Y:S01]  /*2ead0*/  LEA.HI.X.SX32 R25, R8, R0.reuse, 0x1, P4 ;  /* 0x0000000008197211 */ /* 0x080fe200020f0eff */
[----:B------:R-:W4:Y:S01]  /*2eae0*/  LDL.LU R11, [R1+0xa78] ;  /* 0x000a7800010b7983 */ /* 0x000f220000300800 */
[C---:B---3--:R-:W-:Y:S01]  /*2eaf0*/  ISETP.LT.AND P3, PT, R10.reuse, UR6, !P0 ;  /* 0x000000060a007c0c */ /* 0x048fe2000c761270 */
[-C--:B------:R-:W-:Y:S01]  /*2eb00*/  IMAD R2, R10, R29.reuse, RZ ;  /* 0x0000001d0a027224 */ /* 0x080fe200078e02ff */
[----:B--2---:R-:W-:Y:S01]  /*2eb10*/  PRMT R12, R4, 0x7632, R12 ;  /* 0x00007632040c7816 */ /* 0x004fe2000000000c */
[----:B------:R-:W2:Y:S01]  /*2eb20*/  LDL.LU R19, [R1+0x54] ;  /* 0x0000540001137983 */ /* 0x000ea20000300800 */
[----:B------:R-:W-:Y:S01]  /*2eb30*/  PRMT R16, R16, 0x7632, R16 ;  /* 0x0000763210107816 */ /* 0x000fe20000000010 */
[----:B------:R-:W1:Y:S01]  /*2eb40*/  LDCU UR6, c[0x0][0x39c] ;  /* 0x00007380ff0677ac */ /* 0x000e620008000800 */
[C---:B-----5:R-:W-:Y:S01]  /*2eb50*/  IMAD R8, R6.reuse, R29, RZ ;  /* 0x0000001d06087224 */ /* 0x060fe200078e02ff */
[----:B------:R-:W-:Y:S01]  /*2eb60*/  ISETP.LT.AND P4, PT, R6, UR4, !P0 ;  /* 0x0000000406007c0c */ /* 0x000fe2000c781270 */
[----:B------:R3:W-:Y:S01]  /*2eb70*/  @P2 STG.E.U16 desc[UR12][R24.64], R4 ;  /* 0x0000000418002986 */ /* 0x0007e2000c10150c */
[----:B------:R-:W5:Y:S02]  /*2eb80*/  LDCU UR4, c[0x0][0x39c] ;  /* 0x00007380ff0477ac */ /* 0x000f640008000800 */
[CC--:B------:R-:W-:Y:S01]  /*2eb90*/  LEA R26, P6, R8.reuse, R3.reuse, 0x1 ;  /* 0x00000003081a7211 */ /* 0x0c0fe200078c08ff */
[----:B------:R-:W2:Y:S03]  /*2eba0*/  LDL.LU R6, [R1+0x34] ;  /* 0x0000340001067983 */ /* 0x000ea60000300800 */
[----:B------:R-:W-:Y:S01]  /*2ebb0*/  LEA.HI.X.SX32 R27, R8, R0, 0x1, P6 ;  /* 0x00000000081b7211 */ /* 0x000fe200030f0eff */
[----:B------:R-:W1:Y:S04]  /*2ebc0*/  LDL.LU R10, [R1+0xa7c] ;  /* 0x000a7c00010a7983 */ /* 0x000e680000300800 */
[----:B------:R-:W2:Y:S01]  /*2ebd0*/  LDL.LU R8, [R1+0xa80] ;  /* 0x000a800001087983 */ /* 0x000ea20000300800 */
[----:B---3--:R-:W-:-:S04]  /*2ebe0*/  LEA R24, P2, R2, R3, 0x1 ;  /* 0x0000000302187211 */ /* 0x008fc800078408ff */
[----:B------:R-:W-:-:S05]  /*2ebf0*/  LEA.HI.X.SX32 R25, R2, R0, 0x1, P2 ;  /* 0x0000000002197211 */ /* 0x000fca00010f0eff */
[----:B------:R3:W-:Y:S04]  /*2ec00*/  @P3 STG.E.U16 desc[UR12][R24.64], R12 ;  /* 0x0000000c18003986 */ /* 0x0007e8000c10150c */
[----:B------:R0:W-:Y:S01]  /*2ec10*/  @P4 STG.E.U16 desc[UR12][R26.64], R16 ;  /* 0x000000101a004986 */ /* 0x0001e2000c10150c */
[----:B------:R-:W-:Y:S01]  /*2ec20*/  PRMT R20, R20, 0x7632, R20 ;  /* 0x0000763214147816 */ /* 0x000fe20000000014 */
[CC--:B----4-:R-:W-:Y:S01]  /*2ec30*/  IMAD R4, R7.reuse, R29.reuse, RZ ;  /* 0x0000001d07047224 */ /* 0x0d0fe200078e02ff */
[----:B0-----:R-:W-:Y:S01]  /*2ec40*/  ISETP.LT.AND P6, PT, R7, UR5, !P0 ;  /* 0x0000000507007c0c */ /* 0x001fe2000c7c1270 */
[----:B------:R-:W0:Y:S01]  /*2ec50*/  LDCU UR5, c[0x0][0x39c] ;  /* 0x00007380ff0577ac */ /* 0x000e220008000800 */
[----:B------:R-:W4:Y:S01]  /*2ec60*/  LDL.LU R7, [R1+0x74] ;  /* 0x0000740001077983 */ /* 0x000f220000300800 */
[----:B------:R-:W-:Y:S01]  /*2ec70*/  IMAD R2, R15, R29, RZ ;  /* 0x0000001d0f027224 */ /* 0x000fe200078e02ff */
[----:B---3--:R-:W-:-:S02]  /*2ec80*/  LEA R24, P3, R4, R3, 0x1 ;  /* 0x0000000304187211 */ /* 0x008fc400078608ff */
[----:B------:R-:W-:Y:S01]  /*2ec90*/  ISETP.LT.AND P2, PT, R15, UR7, !P0 ;  /* 0x000000070f007c0c */ /* 0x000fe2000c741270 */
[----:B------:R-:W3:Y:S01]  /*2eca0*/  LDCU UR7, c[0x0][0x39c] ;  /* 0x00007380ff0777ac */ /* 0x000ee20008000800 */
[-C--:B------:R-:W-:Y:S02]  /*2ecb0*/  LEA.HI.X.SX32 R25, R4, R0.reuse, 0x1, P3 ;  /* 0x0000000004197211 */ /* 0x080fe400018f0eff */
[C---:B------:R-:W-:Y:S02]  /*2ecc0*/  LEA R26, P3, R2.reuse, R3, 0x1 ;  /* 0x00000003021a7211 */ /* 0x040fe400078608ff */
[----:B-----5:R-:W-:Y:S01]  /*2ecd0*/  ISETP.LT.AND P4, PT, R11, UR4, !P0 ;  /* 0x000000040b007c0c */ /* 0x020fe2000c781270 */
[----:B------:R5:W-:Y:S01]  /*2ece0*/  @P6 STG.E.U16 desc[UR12][R24.64], R20 ;  /* 0x0000001418006986 */ /* 0x000be2000c10150c */
[----:B------:R-:W-:Y:S01]  /*2ecf0*/  LEA.HI.X.SX32 R27, R2, R0, 0x1, P3 ;  /* 0x00000000021b7211 */ /* 0x000fe200018f0eff */
[----:B------:R-:W-:Y:S01]  /*2ed00*/  IMAD R4, R29, 0x4, R2 ;  /* 0x000000041d047824 */ /* 0x000fe200078e0202 */
[----:B------:R-:W0:Y:S01]  /*2ed10*/  LDCU UR4, c[0x0][0x39c] ;  /* 0x00007380ff0477ac */ /* 0x000e220008000800 */
[----:B------:R-:W3:Y:S04]  /*2ed20*/  LDL.LU R11, [R1+0xa84] ;  /* 0x000a8400010b7983 */ /* 0x000ee80000300800 */
[----:B------:R-:W3:Y:S04]  /*2ed30*/  LDL.LU R12, [R1+0x94] ;  /* 0x00009400010c7983 */ /* 0x000ee80000300800 */
[----:B------:R-:W3:Y:S04]  /*2ed40*/  LDL.LU R15, [R1+0xa4] ;  /* 0x0000a400010f7983 */ /* 0x000ee80000300800 */
[----:B--2---:R2:W-:Y:S04]  /*2ed50*/  @P2 STG.E.U16 desc[UR12][R26.64], R19 ;  /* 0x000000131a002986 */ /* 0x0045e8000c10150c */
[----:B------:R-:W3:Y:S01]  /*2ed60*/  LDL.LU R16, [R1+0xa88] ;  /* 0x000a880001107983 */ /* 0x000ee20000300800 */
[----:B0-----:R-:W-:-:S02]  /*2ed70*/  ISETP.LT.AND P2, PT, R8, UR5, !P0 ;  /* 0x0000000508007c0c */ /* 0x001fc4000c741270 */
[----:B-1----:R-:W-:Y:S01]  /*2ed80*/  ISETP.LT.AND P3, PT, R10, UR6, !P0 ;  /* 0x000000060a007c0c */ /* 0x002fe2000c761270 */
[----:B------:R-:W3:Y:S01]  /*2ed90*/  LDL.LU R8, [R1+0xa8c] ;  /* 0x000a8c0001087983 */ /* 0x000ee20000300800 */
[CC--:B-----5:R-:W-:Y:S01]  /*2eda0*/  LEA R24, P6, R4.reuse, R3.reuse, 0x1 ;  /* 0x0000000304187211 */ /* 0x0e0fe200078c08ff */
[C---:B------:R-:W-:Y:S01]  /*2edb0*/  IMAD R2, R29.reuse, 0x4, R4 ;  /* 0x000000041d027824 */ /* 0x040fe200078e0204 */
[----:B------:R-:W0:Y:S01]  /*2edc0*/  LDCU UR6, c[0x0][0x39c] ;  /* 0x00007380ff0677ac */ /* 0x000e220008000800 */
[----:B------:R-:W5:Y:S01]  /*2edd0*/  LDL.LU R10, [R1+0x84] ;  /* 0x00008400010a7983 */ /* 0x000f620000300800 */
[----:B------:R-:W1:Y:S03]  /*2ede0*/  LDCU UR5, c[0x0][0x39c] ;  /* 0x00007380ff0577ac */ /* 0x000e660008000800 */
[----:B------:R-:W5:Y:S01]  /*2edf0*/  LDL.LU R28, [R1+0xa90] ;  /* 0x000a9000011c7983 */ /* 0x000f620000300800 */
[----:B------:R-:W-:Y:S01]  /*2ee00*/  LEA.HI.X.SX32 R25, R4, R0, 0x1, P6 ;  /* 0x0000000004197211 */ /* 0x000fe200030f0eff */
[----:B------:R-:W-:Y:S01]  /*2ee10*/  IMAD R4, R29, 0x4, R2 ;  /* 0x000000041d047824 */ /* 0x000fe200078e0202 */
[----:B--2---:R-:W-:-:S03]  /*2ee20*/  LEA R26, P6, R2, R3, 0x1 ;  /* 0x00000003021a7211 */ /* 0x004fc600078c08ff */
[----:B------:R2:W-:Y:S01]  /*2ee30*/  @P5 STG.E.U16 desc[UR12][R24.64], R6 ;  /* 0x0000000618005986 */ /* 0x0005e2000c10150c */
[----:B------:R-:W-:Y:S01]  /*2ee40*/  LEA.HI.X.SX32 R27, R2, R0, 0x1, P6 ;  /* 0x00000000021b7211 */ /* 0x000fe200030f0eff */
[----:B------:R-:W-:Y:S01]  /*2ee50*/  IMAD R2, R29, 0x4, R4 ;  /* 0x000000041d027824 */ /* 0x000fe200078e0204 */
[----:B--2---:R-:W-:-:S04]  /*2ee60*/  LEA R24, P6, R4, R3, 0x1 ;  /* 0x0000000304187211 */ /* 0x004fc800078c08ff */
[----:B------:R-:W-:Y:S01]  /*2ee70*/  LEA.HI.X.SX32 R25, R4, R0, 0x1, P6 ;  /* 0x0000000004197211 */ /* 0x000fe200030f0eff */
[----:B------:R-:W-:Y:S01]  /*2ee80*/  IMAD R4, R29, 0x4, R2 ;  /* 0x000000041d047824 */ /* 0x000fe200078e0202 */
[----:B----4-:R2:W-:Y:S02]  /*2ee90*/  @P4 STG.E.U16 desc[UR12][R26.64], R7 ;  /* 0x000000071a004986 */ /* 0x0105e4000c10150c */
[----:B--2---:R-:W-:-:S04]  /*2eea0*/  LEA R26, P6, R2, R3, 0x1 ;  /* 0x00000003021a7211 */ /* 0x004fc800078c08ff */
[----:B------:R-:W-:Y:S01]  /*2eeb0*/  LEA.HI.X.SX32 R27, R2, R0, 0x1, P6 ;  /* 0x00000000021b7211 */ /* 0x000fe200030f0eff */
[----:B---3--:R2:W-:Y:S01]  /*2eec0*/  @P3 STG.E.U16 desc[UR12][R24.64], R12 ;  /* 0x0000000c18003986 */ /* 0x0085e2000c10150c */
[----:B------:R-:W-:Y:S01]  /*2eed0*/  ISETP.LT.AND P5, PT, R11, UR4, !P0 ;  /* 0x000000040b007c0c */ /* 0x000fe2000c7a1270 */
[----:B------:R-:W5:Y:S02]  /*2eee0*/  LDCU UR4, c[0x0][0x39c] ;  /* 0x00007380ff0477ac */ /* 0x000f640008000800 */
[----:B------:R-:W3:Y:S04]  /*2eef0*/  LDL.LU R11, [R1+0x64] ;  /* 0x00006400010b7983 */ /* 0x000ee80000300800 */
[----:B------:R-:W4:Y:S01]  /*2ef00*/  LDL.LU R20, [R1+0x4] ;  /* 0x0000040001147983 */ /* 0x000f220000300800 */
[----:B--2---:R-:W-:-:S02]  /*2ef10*/  LEA R24, P6, R4, R3, 0x1 ;  /* 0x0000000304187211 */ /* 0x004fc400078c08ff */
[----:B0-----:R-:W-:Y:S02]  /*2ef20*/  ISETP.LT.AND P4, PT, R16, UR6, !P0 ;  /* 0x0000000610007c0c */ /* 0x001fe4000c781270 */
[----:B-1----:R-:W-:Y:S01]  /*2ef30*/  ISETP.LT.AND P3, PT, R8, UR5, !P0 ;  /* 0x0000000508007c0c */ /* 0x002fe2000c761270 */
[----:B------:R-:W2:Y:S01]  /*2ef40*/  LDL.LU R16, [R1+0x44] ;  /* 0x0000440001107983 */ /* 0x000ea20000300800 */
[C---:B------:R-:W-:Y:S01]  /*2ef50*/  IMAD R8, R29.reuse, 0x4, R4 ;  /* 0x000000041d087824 */ /* 0x040fe200078e0204 */
[----:B------:R-:W-:Y:S01]  /*2ef60*/  LEA.HI.X.SX32 R25, R4, R0, 0x1, P6 ;  /* 0x0000000004197211 */ /* 0x000fe200030f0eff */
[----:B------:R-:W0:Y:S01]  /*2ef70*/  LDCU UR6, c[0x0][0x39c] ;  /* 0x00007380ff0677ac */ /* 0x000e220008000800 */
[----:B------:R-:W0:Y:S04]  /*2ef80*/  LDL.LU R4, [R1+0xa94] ;  /* 0x000a940001047983 */ /* 0x000e280000300800 */
[----:B------:R1:W-:Y:S01]  /*2ef90*/  @P2 STG.E.U16 desc[UR12][R26.64], R15 ;  /* 0x0000000f1a002986 */ /* 0x0003e2000c10150c */
[----:B-----5:R-:W-:Y:S01]  /*2efa0*/  ISETP.LT.AND P2, PT, R28, UR4, !P0 ;  /* 0x000000041c007c0c */ /* 0x020fe2000c741270 */
[----:B------:R-:W-:Y:S01]  /*2efb0*/  IMAD R2, R29, 0x4, R8 ;  /* 0x000000041d027824 */ /* 0x000fe200078e0208 */
[----:B------:R-:W5:Y:S01]  /*2efc0*/  LDCU UR5, c[0x0][0x39c] ;  /* 0x00007380ff0577ac */ /* 0x000f620008000800 */
[----:B------:R-:W2:Y:S01]  /*2efd0*/  LDL.LU R28, [R1+0x24] ;  /* 0x00002400011c7983 */ /* 0x000ea20000300800 */
[----:B------:R-:W0:Y:S01]  /*2efe0*/  LDCU UR4, c[0x0][0x39c] ;  /* 0x00007380ff0477ac */ /* 0x000e220008000800 */
[----:B-1----:R-:W-:-:S04]  /*2eff0*/  LEA R26, P6, R8, R3, 0x1 ;  /* 0x00000003081a7211 */ /* 0x002fc800078c08ff */
[----:B------:R-:W-:Y:S02]  /*2f000*/  LEA.HI.X.SX32 R27, R8, R0, 0x1, P6 ;  /* 0x00000000081b7211 */ /* 0x000fe400030f0eff */
[----:B------:R-:W5:Y:S04]  /*2f010*/  LDL.LU R8, [R1+0xa98] ;  /* 0x000a980001087983 */ /* 0x000f680000300800 */
[----:B------:R1:W-:Y:S02]  /*2f020*/  @P5 STG.E.U16 desc[UR12][R24.64], R10 ;  /* 0x0000000a18005986 */ /* 0x0003e4000c10150c */
[----:B-1----:R-:W-:-:S04]  /*2f030*/  LEA R24, P6, R2, R3, 0x1 ;  /* 0x0000000302187211 */ /* 0x002fc800078c08ff */
[-C--:B------:R-:W-:Y:S01]  /*2f040*/  LEA.HI.X.SX32 R25, R2, R0.reuse, 0x1, P6 ;  /* 0x0000000002197211 */ /* 0x080fe200030f0eff */
[----:B---3--:R1:W-:Y:S01]  /*2f050*/  @P4 STG.E.U16 desc[UR12][R26.64], R11 ;  /* 0x0000000b1a004986 */ /* 0x0083e2000c10150c */
[----:B0-----:R-:W-:Y:S01]  /*2f060*/  ISETP.LT.AND P5, PT, R4, UR6, !P0 ;  /* 0x0000000604007c0c */ /* 0x001fe2000c7a1270 */
[C---:B------:R-:W-:Y:S01]  /*2f070*/  IMAD R4, R29.reuse, 0x4, R2 ;  /* 0x000000041d047824 */ /* 0x040fe200078e0202 */
[----:B-----5:R-:W-:Y:S01]  /*2f080*/  ISETP.LT.AND P4, PT, R8, UR5, !P0 ;  /* 0x0000000508007c0c */ /* 0x020fe2000c781270 */
[----:B------:R-:W3:Y:S03]  /*2f090*/  LDL.LU R2, [R1+0xa9c] ;  /* 0x000a9c0001027983 */ /* 0x000ee60000300800 */
[C---:B-1----:R-:W-:Y:S01]  /*2f0a0*/  LEA R26, P6, R4.reuse, R3, 0x1 ;  /* 0x00000003041a7211 */ /* 0x042fe200078c08ff */
[----:B------:R-:W-:Y:S01]  /*2f0b0*/  IMAD R8, R29, 0x4, R4 ;  /* 0x000000041d087824 */ /* 0x000fe200078e0204 */
[----:B------:R-:W0:Y:S02]  /*2f0c0*/  LDCU UR6, c[0x0][0x39c] ;  /* 0x00007380ff0677ac */ /* 0x000e240008000800 */
[----:B------:R-:W-:-:S02]  /*2f0d0*/  LEA.HI.X.SX32 R27, R4, R0, 0x1, P6 ;  /* 0x00000000041b7211 */ /* 0x000fc400030f0eff */
[----:B------:R-:W0:Y:S01]  /*2f0e0*/  LDL.LU R4, [R1+0xaa0] ;  /* 0x000aa00001047983 */ /* 0x000e220000300800 */
[----:B------:R-:W1:Y:S03]  /*2f0f0*/  LDCU UR5, c[0x0][0x39c] ;  /* 0x00007380ff0577ac */ /* 0x000e660008000800 */
[----:B----4-:R4:W-:Y:S02]  /*2f100*/  @P3 STG.E.U16 desc[UR12][R24.64], R20 ;  /* 0x0000001418003986 */ /* 0x0109e4000c10150c */
[----:B----4-:R-:W-:-:S04]  /*2f110*/  LEA R24, P6, R8, R3, 0x1 ;  /* 0x0000000308187211 */ /* 0x010fc800078c08ff */
[-C--:B------:R-:W-:Y:S01]  /*2f120*/  LEA.HI.X.SX32 R25, R8, R0.reuse, 0x1, P6 ;  /* 0x0000000008197211 */ /* 0x080fe200030f0eff */
[----:B--2---:R2:W-:Y:S01]  /*2f130*/  @P2 STG.E.U16 desc[UR12][R26.64], R16 ;  /* 0x000000101a002986 */ /* 0x0045e2000c10150c */
[----:B---3--:R-:W-:Y:S01]  /*2f140*/  ISETP.LT.AND P3, PT, R2, UR4, !P0 ;  /* 0x0000000402007c0c */ /* 0x008fe2000c761270 */
[C---:B------:R-:W-:Y:S01]  /*2f150*/  IMAD R2, R29.reuse, 0x4, R8 ;  /* 0x000000041d027824 */ /* 0x040fe200078e0208 */
[----:B0-----:R-:W-:Y:S01]  /*2f160*/  ISETP.LT.AND P2, PT, R4, UR6, !P0 ;  /* 0x0000000604007c0c */ /* 0x001fe2000c741270 */
[----:B------:R-:W1:Y:S03]  /*2f170*/  LDL.LU R8, [R1+0xaa4] ;  /* 0x000aa40001087983 */ /* 0x000e660000300800 */
[C---:B--2---:R-:W-:Y:S01]  /*2f180*/  LEA R26, P6, R2.reuse, R3, 0x1 ;  /* 0x00000003021a7211 */ /* 0x044fe200078c08ff */
[----:B------:R-:W-:Y:S01]  /*2f190*/  IMAD R4, R29, 0x4, R2 ;  /* 0x000000041d047824 */ /* 0x000fe200078e0202 */
[----:B------:R-:W0:Y:S02]  /*2f1a0*/  LDCU UR4, c[0x0][0x39c] ;  /* 0x00007380ff0477ac */ /* 0x000e240008000800 */
[----:B------:R-:W-:-:S02]  /*2f1b0*/  LEA.HI.X.SX32 R27, R2, R0, 0x1, P6 ;  /* 0x00000000021b7211 */ /* 0x000fc400030f0eff */
[----:B------:R-:W0:Y:S01]  /*2f1c0*/  LDL.LU R2, [R1+0xaa8] ;  /* 0x000aa80001027983 */ /* 0x000e220000300800 */
[----:B------:R-:W2:Y:S03]  /*2f1d0*/  LDCU UR6, c[0x0][0x39c] ;  /* 0x00007380ff0677ac */ /* 0x000ea60008000800 */
[----:B------:R3:W-:Y:S02]  /*2f1e0*/  @P5 STG.E.U16 desc[UR12][R24.64], R13 ;  /* 0x0000000d18005986 */ /* 0x0007e4000c10150c */
[----:B---3--:R-:W-:-:S04]  /*2f1f0*/  LEA R24, P6, R4, R3, 0x1 ;  /* 0x0000000304187211 */ /* 0x008fc800078c08ff */
[-C--:B------:R-:W-:Y:S01]  /*2f200*/  LEA.HI.X.SX32 R25, R4, R0.reuse, 0x1, P6 ;  /* 0x0000000004197211 */ /* 0x080fe200030f0eff */
[----:B------:R3:W-:Y:S01]  /*2f210*/  @P4 STG.E.U16 desc[UR12][R26.64], R28 ;  /* 0x0000001c1a004986 */ /* 0x0007e2000c10150c */
[----:B-1----:R-:W-:Y:S01]  /*2f220*/  ISETP.LT.AND P5, PT, R8, UR5, !P0 ;  /* 0x0000000508007c0c */ /* 0x002fe2000c7a1270 */
[C---:B------:R-:W-:Y:S01]  /*2f230*/  IMAD R8, R29.reuse, 0x4, R4 ;  /* 0x000000041d087824 */ /* 0x040fe200078e0204 */
[----:B0-----:R-:W-:Y:S01]  /*2f240*/  ISETP.LT.AND P4, PT, R2, UR4, !P0 ;  /* 0x0000000402007c0c */ /* 0x001fe2000c781270 */
[----:B------:R-:W2:Y:S03]  /*2f250*/  LDL.LU R4, [R1+0xaac] ;  /* 0x000aac0001047983 */ /* 0x000ea60000300800 */
[C---:B---3--:R-:W-:Y:S01]  /*2f260*/  LEA R26, P6, R8.reuse, R3, 0x1 ;  /* 0x00000003081a7211 */ /* 0x048fe200078c08ff */
[----:B------:R-:W-:Y:S01]  /*2f270*/  IMAD R2, R29, 0x4, R8 ;  /* 0x000000041d027824 */ /* 0x000fe200078e0208 */
[----:B------:R-:W0:Y:S02]  /*2f280*/  LDCU UR4, c[0x0][0x39c] ;  /* 0x00007380ff0477ac */ /* 0x000e240008000800 */
[----:B------:R-:W-:-:S02]  /*2f290*/  LEA.HI.X.SX32 R27, R8, R0, 0x1, P6 ;  /* 0x00000000081b7211 */ /* 0x000fc400030f0eff */
[----:B------:R-:W0:Y:S01]  /*2f2a0*/  LDL.LU R8, [R1+0xab0] ;  /* 0x000ab00001087983 */ /* 0x000e220000300800 */
[----:B------:R-:W1:Y:S03]  /*2f2b0*/  LDCU UR5, c[0x0][0x39c] ;  /* 0x00007380ff0577ac */ /* 0x000e660008000800 */
[----:B------:R3:W-:Y:S04]  /*2f2c0*/  @P3 STG.E.U16 desc[UR12][R24.64], R9 ;  /* 0x0000000918003986 */ /* 0x0007e8000c10150c */
[----:B------:R4:W-:Y:S01]  /*2f2d0*/  @P2 STG.E.U16 desc[UR12][R26.64], R14 ;  /* 0x0000000e1a002986 */ /* 0x0009e2000c10150c */
[----:B---3--:R-:W-:-:S04]  /*2f2e0*/  LEA R24, P6, R2, R3, 0x1 ;  /* 0x0000000302187211 */ /* 0x008fc800078c08ff */
[----:B------:R-:W-:-:S05]  /*2f2f0*/  LEA.HI.X.SX32 R25, R2, R0, 0x1, P6 ;  /* 0x0000000002197211 */ /* 0x000fca00030f0eff */
[----:B------:R3:W-:Y:S01]  /*2f300*/  @P5 STG.E.U16 desc[UR12][R24.64], R5 ;  /* 0x0000000518005986 */ /* 0x0007e2000c10150c */
[----:B--2---:R-:W-:Y:S01]  /*2f310*/  ISETP.LT.AND P3, PT, R4, UR6, !P0 ;  /* 0x0000000604007c0c */ /* 0x004fe2000c761270 */
[C---:B------:R-:W-:Y:S01]  /*2f320*/  IMAD R4, R29.reuse, 0x4, R2 ;  /* 0x000000041d047824 */ /* 0x040fe200078e0202 */
[----:B------:R-:W2:Y:S04]  /*2f330*/  LDCU UR6, c[0x0][0x39c] ;  /* 0x00007380ff0677ac */ /* 0x000ea80008000800 */
[----:B----4-:R-:W-:Y:S01]  /*2f340*/  LEA R26, P2, R4, R3, 0x1 ;  /* 0x00000003041a7211 */ /* 0x010fe200078408ff */
[----:B------:R-:W-:-:S03]  /*2f350*/  IMAD R2, R29, 0x4, R4 ;  /* 0x000000041d027824 */ /* 0x000fc600078e0204 */
[----:B------:R-:W-:Y:S02]  /*2f360*/  LEA.HI.X.SX32 R27, R4, R0, 0x1, P2 ;  /* 0x00000000041b7211 */ /* 0x000fe400010f0eff */
[----:B------:R-:W4:Y:S04]  /*2f370*/  LDL.LU R4, [R1+0xabc] ;  /* 0x000abc0001047983 */ /* 0x000f280000300800 */
[----:B---3--:R-:W1:Y:S01]  /*2f380*/  LDL.LU R25, [R1+0xab4] ;  /* 0x000ab40001197983 */ /* 0x008e620000300800 */
[----:B0-----:R-:W-:Y:S01]  /*2f390*/  ISETP.LT.AND P5, PT, R8, UR4, !P0 ;  /* 0x0000000408007c0c */ /* 0x001fe2000c7a1270 */
[----:B------:R-:W0:Y:S02]  /*2f3a0*/  LDCU UR4, c[0x0][0x39c] ;  /* 0x00007380ff0477ac */ /* 0x000e240008000800 */
[----:B------:R-:W0:Y:S04]  /*2f3b0*/  LDL.LU R8, [R1+0xac0] ;  /* 0x000ac00001087983 */ /* 0x000e280000300800 */
[----:B------:R3:W-:Y:S04]  /*2f3c0*/  @P4 STG.E.U16 desc[UR12][R26.64], R17 ;  /* 0x000000111a004986 */ /* 0x0007e8000c10150c */
[----:B---3--:R-:W2:Y:S01]  /*2f3d0*/  LDL.LU R27, [R1+0xab8] ;  /* 0x000ab800011b7983 */ /* 0x008ea20000300800 */
[----:B------:R-:W-:-:S02]  /*2f3e0*/  LEA R24, P6, R2, R3, 0x1 ;  /* 0x0000000302187211 */ /* 0x000fc400078c08ff */
[----:B------:R-:W-:Y:S02]  /*2f3f0*/  PRMT R5, R19, 0x7632, R5 ;  /* 0x0000763213057816 */ /* 0x000fe40000000005 */
[----:B------:R-:W3:Y:S01]  /*2f400*/  LDL.LU R19, [R1+0xc44] ;  /* 0x000c440001137983 */ /* 0x000ee20000300800 */
[----:B-1----:R-:W-:Y:S01]  /*2f410*/  ISETP.LT.AND P2, PT, R25, UR5, !P0 ;  /* 0x0000000519007c0c */ /* 0x002fe2000c741270 */
[----:B------:R-:W1:Y:S01]  /*2f420*/  LDCU UR5, c[0x0][0x39c] ;  /* 0x00007380ff0577ac */ /* 0x000e620008000800 */
[----:B------:R-:W-:Y:S01]  /*2f430*/  LEA.HI.X.SX32 R25, R2, R0, 0x1, P6 ;  /* 0x0000000002197211 */ /* 0x000fe200030f0eff */
[----:B------:R-:W-:-:S04]  /*2f440*/  IMAD R2, R29, 0x4, R2 ;  /* 0x000000041d027824 */ /* 0x000fc800078e0202 */
[----:B------:R5:W-:Y:S01]  /*2f450*/  @P3 STG.E.U16 desc[UR12][R24.64], R21 ;  /* 0x0000001518003986 */ /* 0x000be2000c10150c */
[-C--:B------:R-:W-:Y:S02]  /*2f460*/  LEA R26, P6, R2, R3.reuse, 0x1 ;  /* 0x00000003021a7211 */ /* 0x080fe400078c08ff */
[----:B----4-:R-:W-:Y:S01]  /*2f470*/  ISETP.LT.AND P3, PT, R4, UR7, !P0 ;  /* 0x0000000704007c0c */ /* 0x010fe2000c761270 */
[----:B------:R-:W-:Y:S01]  /*2f480*/  IMAD R4, R29, 0x4, R2 ;  /* 0x000000041d047824 */ /* 0x000fe200078e0202 */
[----:B------:R-:W-:Y:S01]  /*2f490*/  PRMT R13, R13, 0x7632, R13 ;  /* 0x000076320d0d7816 */ /* 0x000fe2000000000d */
[----:B------:R-:W4:Y:S01]  /*2f4a0*/  LDCU UR7, c[0x0][0x39c] ;  /* 0x00007380ff0777ac */ /* 0x000f220008000800 */
[----:B--2---:R-:W-:Y:S01]  /*2f4b0*/  ISETP.LT.AND P4, PT, R27, UR6, !P0 ;  /* 0x000000061b007c0c */ /* 0x004fe2000c781270 */
[----:B------:R-:W2:Y:S01]  /*2f4c0*/  LDCU UR6, c[0x0][0x39c] ;  /* 0x00007380ff0677ac */ /* 0x000ea20008000800 */
[----:B------:R-:W-:Y:S02]  /*2f4d0*/  LEA.HI.X.SX32 R27, R2, R0, 0x1, P6 ;  /* 0x00000000021b7211 */ /* 0x000fe400030f0eff */
[----:B-----5:R-:W-:-:S03]  /*2f4e0*/  LEA R24, P6, R4, R3, 0x1 ;  /* 0x0000000304187211 */ /* 0x020fc600078c08ff */
[----:B------:R5:W-:Y:S01]  /*2f4f0*/  @P2 STG.E.U16 desc[UR12][R26.64], R5 ;  /* 0x000000051a002986 */ /* 0x000be2000c10150c */
[----:B------:R-:W-:Y:S01]  /*2f500*/  LEA.HI.X.SX32 R25, R4, R0, 0x1, P6 ;  /* 0x0000000004197211 */ /* 0x000fe200030f0eff */
[--C-:B------:R-:W-:Y:S01]  /*2f510*/  IMAD R2, R29, 0x4, R4.reuse ;  /* 0x000000041d027824 */ /* 0x100fe200078e0204 */
[----:B------:R-:W-:Y:S02]  /*2f520*/  PRMT R4, R7, 0x7632, R4 ;  /* 0x0000763207047816 */ /* 0x000fe40000000004 */
[----:B0-----:R-:W-:Y:S01]  /*2f530*/  ISETP.LT.AND P2, PT, R8, UR4, !P0 ;  /* 0x0000000408007c0c */ /* 0x001fe2000c741270 */
[----:B------:R-:W0:Y:S01]  /*2f540*/  LDCU UR4, c[0x0][0x39c] ;  /* 0x00007380ff0477ac */ /* 0x000e220008000800 */
[----:B-----5:R-:W-:Y:S02]  /*2f550*/  PRMT R5, R6, 0x7632, R5 ;  /* 0x0000763206057816 */ /* 0x020fe40000000005 */
[----:B------:R-:W5:Y:S04]  /*2f560*/  LDL.LU R6, [R1+0xc40] ;  /* 0x000c400001067983 */ /* 0x000f680000300800 */
[----:B------:R-:W2:Y:S04]  /*2f570*/  LDL.LU R7, [R1+0xc3c] ;  /* 0x000c3c0001077983 */ /* 0x000ea80000300800 */
[----:B------:R-:W0:Y:S04]  /*2f580*/  LDL.LU R8, [R1+0xacc] ;  /* 0x000acc0001087983 */ /* 0x000e280000300800 */
[----:B------:R1:W-:Y:S04]  /*2f590*/  @P5 STG.E.U16 desc[UR12][R24.64], R5 ;  /* 0x0000000518005986 */ /* 0x0003e8000c10150c */
[----:B-1----:R-:W2:Y:S04]  /*2f5a0*/  LDL.LU R24, [R1+0xac4] ;  /* 0x000ac40001187983 */ /* 0x002ea80000300800 */
[----:B------:R-:W3:Y:S01]  /*2f5b0*/  LDL.LU R25, [R1+0xac8] ;  /* 0x000ac80001197983 */ /* 0x000ee20000300800 */
[----:B------:R-:W-:-:S04]  /*2f5c0*/  LEA R26, P6, R2, R3, 0x1 ;  /* 0x00000003021a7211 */ /* 0x000fc800078c08ff */
[----:B------:R-:W-:Y:S01]  /*2f5d0*/  LEA.HI.X.SX32 R27, R2, R0, 0x1, P6 ;  /* 0x00000000021b7211 */ /* 0x000fe200030f0eff */
[----:B------:R-:W-:-:S04]  /*2f5e0*/  IMAD R2, R29, 0x4, R2 ;  /* 0x000000041d027824 */ /* 0x000fc800078e0202 */
[----:B------:R1:W-:Y:S01]  /*2f5f0*/  @P4 STG.E.U16 desc[UR12][R26.64], R4 ;  /* 0x000000041a004986 */ /* 0x0003e2000c10150c */
[----:B------:R-:W-:-:S03]  /*2f600*/  PRMT R5, R12, 0x7632, R5 ;  /* 0x000076320c057816 */ /* 0x000fc60000000005 */
[----:B------:R-:W4:Y:S01]  /*2f610*/  LDL.LU R12, [R1+0xad4] ;  /* 0x000ad400010c7983 */ /* 0x000f220000300800 */
[----:B-1----:R-:W-:Y:S01]  /*2f620*/  LEA R26, P6, R2, R3, 0x1 ;  /* 0x00000003021a7211 */ /* 0x002fe200078c08ff */
[----:B------:R-:W-:-:S03]  /*2f630*/  IMAD R4, R29, 0x4, R2 ;  /* 0x000000041d047824 */ /* 0x000fc600078e0202 */
[----:B------:R-:W-:Y:S01]  /*2f640*/  LEA.HI.X.SX32 R27, R2, R0, 0x1, P6 ;  /* 0x00000000021b7211 */ /* 0x000fe200030f0eff */
[----:B------:R-:W-:-:S04]  /*2f650*/  IMAD R2, R29, 0x4, R4 ;  /* 0x000000041d027824 */ /* 0x000fc800078e0204 */
[----:B------:R1:W-:Y:S02]  /*2f660*/  @P3 STG.E.U16 desc[UR12][R26.64], R5 ;  /* 0x000000051a003986 */ /* 0x0003e4000c10150c */
[----:B-1----:R-:W-:Y:S02]  /*2f670*/  PRMT R5, R15, 0x7632, R5 ;  /* 0x000076320f057816 */ /* 0x002fe40000000005 */
[----:B------:R-:W5:Y:S01]  /*2f680*/  LDL.LU R15, [R1+0xc38] ;  /* 0x000c3800010f7983 */ /* 0x000f620000300800 */
[----:B0-----:R-:W-:Y:S01]  /*2f690*/  ISETP.LT.AND P3, PT, R8, UR4, !P0 ;  /* 0x0000000408007c0c */ /* 0x001fe2000c761270 */
[----:B------:R-:W0:Y:S01]  /*2f6a0*/  LDCU UR4, c[0x0][0x39c] ;  /* 0x00007380ff0477ac */ /* 0x000e220008000800 */
[----:B--2---:R-:W-:Y:S01]  /*2f6b0*/  ISETP.LT.AND P5, PT, R24, UR5, !P0 ;  /* 0x0000000518007c0c */ /* 0x004fe2000c7a1270 */
[----:B------:R-:W1:Y:S01]  /*2f6c0*/  LDCU UR5, c[0x0][0x39c] ;  /* 0x00007380ff0577ac */ /* 0x000e620008000800 */
[C---:B------:R-:W-:Y:S02]  /*2f6d0*/  LEA R24, P6, R4.reuse, R3, 0x1 ;  /* 0x0000000304187211 */ /* 0x040fe400078c08ff */
[----:B---3--:R-:W-:Y:S01]  /*2f6e0*/  ISETP.LT.AND P4, PT, R25, UR6, !P0 ;  /* 0x0000000619007c0c */ /* 0x008fe2000c781270 */
[----:B------:R-:W4:Y:S01]  /*2f6f0*/  LDCU UR6, c[0x0][0x39c] ;  /* 0x00007380ff0677ac */ /* 0x000f220008000800 */
[----:B------:R-:W-:-:S02]  /*2f700*/  LEA.HI.X.SX32 R25, R4, R0, 0x1, P6 ;  /* 0x0000000004197211 */ /* 0x000fc400030f0eff */
[----:B------:R-:W-:Y:S02]  /*2f710*/  PRMT R4, R10, 0x7632, R4 ;  /* 0x000076320a047816 */ /* 0x000fe40000000004 */
[----:B------:R-:W2:Y:S04]  /*2f720*/  LDL.LU R10, [R1+0xc34] ;  /* 0x000c3400010a7983 */ /* 0x000ea80000300800 */
[----:B------:R-:W0:Y:S04]  /*2f730*/  LDL.LU R8, [R1+0xad8] ;  /* 0x000ad80001087983 */ /* 0x000e280000300800 */
[----:B------:R3:W-:Y:S04]  /*2f740*/  @P2 STG.E.U16 desc[UR12][R24.64], R5 ;  /* 0x0000000518002986 */ /* 0x0007e8000c10150c */
[----:B---3--:R-:W1:Y:S01]  /*2f750*/  LDL.LU R25, [R1+0xad0] ;  /* 0x000ad00001197983 */ /* 0x008e620000300800 */
[----:B------:R-:W-:-:S04]  /*2f760*/  LEA R26, P6, R2, R3, 0x1 ;  /* 0x00000003021a7211 */ /* 0x000fc800078c08ff */
[----:B------:R-:W-:Y:S01]  /*2f770*/  LEA.HI.X.SX32 R27, R2, R0, 0x1, P6 ;  /* 0x00000000021b7211 */ /* 0x000fe200030f0eff */
[----:B------:R-:W-:Y:S01]  /*2f780*/  IMAD R2, R29, 0x4, R2 ;  /* 0x000000041d027824 */ /* 0x000fe200078e0202 */
[----:B------:R-:W-:-:S03]  /*2f790*/  PRMT R5, R11, 0x7632, R5 ;  /* 0x000076320b057816 */ /* 0x000fc60000000005 */
[----:B------:R3:W-:Y:S01]  /*2f7a0*/  @P5 STG.E.U16 desc[UR12][R26.64], R4 ;  /* 0x000000041a005986 */ /* 0x0007e2000c10150c */
[----:B----4-:R-:W-:Y:S01]  /*2f7b0*/  ISETP.LT.AND P5, PT, R12, UR6, !P0 ;  /* 0x000000060c007c0c */ /* 0x010fe2000c7a1270 */
[----:B------:R-:W4:Y:S02]  /*2f7c0*/  LDCU UR6, c[0x0][0x39c] ;  /* 0x00007380ff0677ac */ /* 0x000f240008000800 */
[----:B------:R-:W2:Y:S04]  /*2f7d0*/  LDL.LU R12, [R1+0xadc] ;  /* 0x000adc00010c7983 */ /* 0x000ea80000300800 */
[----:B------:R-:W4:Y:S01]  /*2f7e0*/  LDL.LU R11, [R1+0xae0] ;  /* 0x000ae000010b7983 */ /* 0x000f220000300800 */
[----:B---3--:R-:W-:Y:S01]  /*2f7f0*/  LEA R26, P6, R2, R3, 0x1 ;  /* 0x00000003021a7211 */ /* 0x008fe200078c08ff */
[----:B------:R-:W-:-:S03]  /*2f800*/  IMAD R4, R29, 0x4, R2 ;  /* 0x000000041d047824 */ /* 0x000fc600078e0202 */
[----:B------:R-:W-:Y:S01]  /*2f810*/  LEA.HI.X.SX32 R27, R2, R0, 0x1, P6 ;  /* 0x00000000021b7211 */ /* 0x000fe200030f0eff */
[----:B------:R-:W-:Y:S01]  /*2f820*/  IMAD R2, R29, 0x4, R4 ;  /* 0x000000041d027824 */ /* 0x000fe200078e0204 */
[----:B------:R-:W-:-:S03]  /*2f830*/  LEA R24, P6, R4, R3, 0x1 ;  /* 0x0000000304187211 */ /* 0x000fc600078c08ff */
[----:B------:R3:W-:Y:S02]  /*2f840*/  @P4 STG.E.U16 desc[UR12][R26.64], R5 ;  /* 0x000000051a004986 */ /* 0x0007e4000c10150c */
[----:B---3--:R-:W-:Y:S02]  /*2f850*/  PRMT R5, R20, 0x7632, R5 ;  /* 0x0000763214057816 */ /* 0x008fe40000000005 */
[----:B0-----:R-:W-:Y:S01]  /*2f860*/  ISETP.LT.AND P4, PT, R8, UR4, !P0 ;  /* 0x0000000408007c0c */ /* 0x001fe2000c781270 */
[----:B------:R-:W0:Y:S01]  /*2f870*/  LDCU UR4, c[0x0][0x39c] ;  /* 0x00007380ff0477ac */ /* 0x000e220008000800 */
[----:B------:R-:W0:Y:S01]  /*2f880*/  LDL.LU R8, [R1+0xae4] ;  /* 0x000ae40001087983 */ /* 0x000e220000300800 */
[----:B-1----:R-:W-:Y:S01]  /*2f890*/  ISETP.LT.AND P2, PT, R25, UR5, !P0 ;  /* 0x0000000519007c0c */ /* 0x002fe2000c741270 */
[----:B------:R-:W2:Y:S01]  /*2f8a0*/  LDCU UR5, c[0x0][0x39c] ;  /* 0x00007380ff0577ac */ /* 0x000ea20008000800 */
[----:B------:R-:W-:Y:S02]  /*2f8b0*/  LEA.HI.X.SX32 R25, R4, R0, 0x1, P6 ;  /* 0x0000000004197211 */ /* 0x000fe400030f0eff */
[----:B------:R-:W-:-:S02]  /*2f8c0*/  LEA R26, P6, R2, R3, 0x1 ;  /* 0x00000003021a7211 */ /* 0x000fc400078c08ff */
[----:B------:R-:W-:Y:S02]  /*2f8d0*/  PRMT R4, R16, 0x7632, R4 ;  /* 0x0000763210047816 */ /* 0x000fe40000000004 */
[----:B------:R-:W-:Y:S01]  /*2f8e0*/  LEA.HI.X.SX32 R27, R2, R0, 0x1, P6 ;  /* 0x00000000021b7211 */ /* 0x000fe200030f0eff */
[----:B------:R-:W-:Y:S04]  /*2f8f0*/  @P3 STG.E.U16 desc[UR12][R24.64], R5 ;  /* 0x0000000518003986 */ /* 0x000fe8000c10150c */
[----:B------:R1:W-:Y:S04]  /*2f900*/  @P2 STG.E.U16 desc[UR12][R26.64], R4 ;  /* 0x000000041a002986 */ /* 0x0003e8000c10150c */
[----:B-1----:R-:W3:Y:S04]  /*2f910*/  LDL.LU R26, [R1+0xae8] ;  /* 0x000ae800011a7983 */ /* 0x002ee80000300800 */
[----:B------:R-:W3:Y:S01]  /*2f920*/  LDL.LU R16, [R1+0xaec] ;  /* 0x000aec0001107983 */ /* 0x000ee20000300800 */
[----:B------:R-:W-:Y:S01]  /*2f930*/  IMAD R2, R29, 0x4, R2 ;  /* 0x000000041d027824 */ /* 0x000fe200078e0202 */
[----:B----4-:R-:W-:Y:S01]  /*2f940*/  ISETP.LT.AND P2, PT, R11, UR6, !P0 ;  /* 0x000000060b007c0c */ /* 0x010fe2000c741270 */
[----:B------:R-:W3:Y:S01]  /*2f950*/  LDCU UR6, c[0x0][0x39c] ;  /* 0x00007380ff0677ac */ /* 0x000ee20008000800 */
[----:B------:R-:W4:Y:S01]  /*2f960*/  LDL.LU R11, [R1+0xaf0] ;  /* 0x000af000010b7983 */ /* 0x000f220000300800 */
[----:B------:R-:W-:Y:S01]  /*2f970*/  IMAD R4, R29, 0x4, R2 ;  /* 0x000000041d047824 */ /* 0x000fe200078e0202 */
[----:B------:R-:W-:-:S02]  /*2f980*/  LEA R24, P6, R2, R3, 0x1 ;  /* 0x0000000302187211 */ /* 0x000fc400078c08ff */
[----:B--2---:R-:W-:Y:S01]  /*2f990*/  ISETP.LT.AND P3, PT, R12, UR5, !P0 ;  /* 0x000000050c007c0c */ /* 0x004fe2000c761270 */
[----:B------:R-:W2:Y:S01]  /*2f9a0*/  LDL.LU R20, [R1+0xaf4] ;  /* 0x000af40001147983 */ /* 0x000ea20000300800 */
[-C--:B------:R-:W-:Y:S01]  /*2f9b0*/  LEA.HI.X.SX32 R25, R2, R0.reuse, 0x1, P6 ;  /* 0x0000000002197211 */ /* 0x080fe200030f0eff */
[--C-:B------:R-:W-:Y:S01]  /*2f9c0*/  IMAD R2, R29, 0x4, R4.reuse ;  /* 0x000000041d027824 */ /* 0x100fe200078e0204 */
[----:B------:R-:W-:Y:S01]  /*2f9d0*/  LEA R12, P6, R4, R3, 0x1 ;  /* 0x00000003040c7211 */ /* 0x000fe200078c08ff */
[----:B------:R-:W1:Y:S02]  /*2f9e0*/  LDCU UR5, c[0x0][0x39c] ;  /* 0x00007380ff0577ac */ /* 0x000e640008000800 */
[----:B------:R5:W-:Y:S01]  /*2f9f0*/  @P5 STG.E.U16 desc[UR12][R24.64], R13 ;  /* 0x0000000d18005986 */ /* 0x000be2000c10150c */
[----:B------:R-:W-:Y:S02]  /*2fa00*/  PRMT R5, R28, 0x7632, R5 ;  /* 0x000076321c057816 */ /* 0x000fe40000000005 */
[----:B-----5:R-:W-:Y:S01]  /*2fa10*/  LEA.HI.X.SX32 R13, R4, R0, 0x1, P6 ;  /* 0x00000000040d7211 */ /* 0x020fe200030f0eff */
[----:B------:R-:W5:Y:S01]  /*2fa20*/  LDL.LU R24, [R1+0xaf8] ;  /* 0x000af80001187983 */ /* 0x000f620000300800 */
[----:B------:R-:W-:-:S03]  /*2fa30*/  PRMT R4, R9, 0x7632, R4 ;  /* 0x0000763209047816 */ /* 0x000fc60000000004 */
[----:B------:R1:W-:Y:S02]  /*2fa40*/  @P4 STG.E.U16 desc[UR12][R12.64], R5 ;  /* 0x000000050c004986 */ /* 0x0003e4000c10150c */
[----:B-1----:R-:W-:Y:S02]  /*2fa50*/  PRMT R5, R14, 0x7632, R5 ;  /* 0x000076320e057816 */ /* 0x002fe40000000005 */
[----:B------:R-:W2:Y:S01]  /*2fa60*/  LDL.LU R14, [R1+0xc30] ;  /* 0x000c3000010e7983 */ /* 0x000ea20000300800 */
[----:B0-----:R-:W-:Y:S01]  /*2fa70*/  ISETP.LT.AND P5, PT, R8, UR4, !P0 ;  /* 0x0000000408007c0c */ /* 0x001fe2000c7a1270 */
[----:B------:R-:W4:Y:S01]  /*2fa80*/  LDCU UR4, c[0x0][0x39c] ;  /* 0x00007380ff0477ac */ /* 0x000f220008000800 */
[----:B------:R-:W-:-:S04]  /*2fa90*/  LEA R8, P6, R2, R3, 0x1 ;  /* 0x0000000302087211 */ /* 0x000fc800078c08ff */
[----:B------:R-:W-:-:S05]  /*2faa0*/  LEA.HI.X.SX32 R9, R2, R0, 0x1, P6 ;  /* 0x0000000002097211 */ /* 0x000fca00030f0eff */
[----:B------:R0:W-:Y:S01]  /*2fab0*/  @P3 STG.E.U16 desc[UR12][R8.64], R4 ;  /* 0x0000000408003986 */ /* 0x0001e2000c10150c */
[----:B---3--:R-:W-:Y:S01]  /*2fac0*/  ISETP.LT.AND P3, PT, R16, UR6, !P0 ;  /* 0x0000000610007c0c */ /* 0x008fe2000c761270 */
[C---:B------:R-:W-:Y:S02]  /*2fad0*/  IMAD R2, R29.reuse, 0x4, R2 ;  /* 0x000000041d027824 */ /* 0x040fe400078e0202 */
[----:B------:R-:W3:Y:S01]  /*2fae0*/  LDL.LU R16, [R1+0xafc] ;  /* 0x000afc0001107983 */ /* 0x000ee20000300800 */
[----:B------:R-:W-:Y:S01]  /*2faf0*/  ISETP.LT.AND P4, PT, R26, UR5, !P0 ;  /* 0x000000051a007c0c */ /* 0x000fe2000c781270 */
[----:B------:R-:W2:Y:S01]  /*2fb00*/  LDCU UR5, c[0x0][0x39c] ;  /* 0x00007380ff0577ac */ /* 0x000ea20008000800 */
[C---:B0-----:R-:W-:Y:S01]  /*2fb10*/  IMAD R4, R29.reuse, 0x4, R2 ;  /* 0x000000041d047824 */ /* 0x041fe200078e0202 */
[CC--:B------:R-:W-:Y:S01]  /*2fb20*/  LEA R8, P6, R2.reuse, R3.reuse, 0x1 ;  /* 0x0000000302087211 */ /* 0x0c0fe200078c08ff */
[----:B------:R-:W5:Y:S03]  /*2fb30*/  LDCU UR6, c[0x0][0x39c] ;  /* 0x00007380ff0677ac */ /* 0x000f660008000800 */
[----:B------:R-:W-:Y:S01]  /*2fb40*/  LEA.HI.X.SX32 R9, R2, R0, 0x1, P6 ;  /* 0x0000000002097211 */ /* 0x000fe200030f0eff */
[----:B------:R-:W-:Y:S01]  /*2fb50*/  IMAD R2, R29, 0x4, R4 ;  /* 0x000000041d027824 */ /* 0x000fe200078e0204 */
[----:B------:R-:W-:-:S04]  /*2fb60*/  LEA R12, P6, R4, R3, 0x1 ;  /* 0x00000003040c7211 */ /* 0x000fc800078c08ff */
[-C--:B------:R-:W-:Y:S02]  /*2fb70*/  LEA.HI.X.SX32 R13, R4, R0.reuse, 0x1, P6 ;  /* 0x00000000040d7211 */ /* 0x080fe400030f0eff */
[C---:B------:R-:W-:Y:S01]  /*2fb80*/  LEA R4, P6, R2.reuse, R3, 0x1 ;  /* 0x0000000302047211 */ /* 0x040fe200078c08ff */
[----:B------:R0:W-:Y:S01]  /*2fb90*/  @P2 STG.E.U16 desc[UR12][R8.64], R5 ;  /* 0x0000000508002986 */ /* 0x0001e2000c10150c */
[----:B----4-:R-:W-:Y:S01]  /*2fba0*/  ISETP.LT.AND P2, PT, R11, UR4, !P0 ;  /* 0x000000040b007c0c */ /* 0x010fe2000c741270 */
[----:B------:R-:W3:Y:S01]  /*2fbb0*/  LDCU UR4, c[0x0][0x39c] ;  /* 0x00007380ff0477ac */ /* 0x000ee20008000800 */
[----:B------:R-:W-:Y:S01]  /*2fbc0*/  PRMT R17, R17, 0x7632, R17 ;  /* 0x0000763211117816 */ /* 0x000fe20000000011 */
[----:B------:R-:W4:Y:S01]  /*2fbd0*/  LDL.LU R11, [R1+0x38] ;  /* 0x00003800010b7983 */ /* 0x000f220000300800 */
[----:B0-----:R-:W-:Y:S02]  /*2fbe0*/  PRMT R8, R5, 0x7632, R8 ;  /* 0x0000763205087816 */ /* 0x001fe40000000008 */
[----:B------:R-:W-:Y:S01]  /*2fbf0*/  LEA.HI.X.SX32 R5, R2, R0, 0x1, P6 ;  /* 0x0000000002057211 */ /* 0x000fe200030f0eff */
[----:B------:R-:W-:-:S02]  /*2fc00*/  IMAD R2, R29, 0x4, R2 ;  /* 0x000000041d027824 */ /* 0x000fc400078e0202 */
[----:B------:R0:W-:Y:S04]  /*2fc10*/  @P5 STG.E.U16 desc[UR12][R12.64], R8 ;  /* 0x000000080c005986 */ /* 0x0001e8000c10150c */
[----:B------:R1:W-:Y:S01]  /*2fc20*/  @P4 STG.E.U16 desc[UR12][R4.64], R17 ;  /* 0x0000001104004986 */ /* 0x0003e2000c10150c */
[----:B------:R-:W-:-:S03]  /*2fc30*/  PRMT R21, R21, 0x7632, R21 ;  /* 0x0000763215157816 */ /* 0x000fc60000000015 */
[----:B0-----:R-:W4:Y:S01]  /*2fc40*/  LDL.LU R13, [R1+0x58] ;  /* 0x00005800010d7983 */ /* 0x001f220000300800 */
[----:B-1----:R-:W-:-:S03]  /*2fc50*/  LEA R4, P6, R2, R3, 0x1 ;  /* 0x0000000302047211 */ /* 0x002fc600078c08ff */
[----:B------:R-:W4:Y:S01]  /*2fc60*/  LDL.LU R26, [R1+0xb00] ;  /* 0x000b0000011a7983 */ /* 0x000f220000300800 */
[-C--:B------:R-:W-:Y:S02]  /*2fc70*/  LEA.HI.X.SX32 R5, R2, R0.reuse, 0x1, P6 ;  /* 0x0000000002057211 */ /* 0x080fe400030f0eff */
[----:B--2---:R-:W-:Y:S01]  /*2fc80*/  ISETP.LT.AND P5, PT, R20, UR5, !P0 ;  /* 0x0000000514007c0c */ /* 0x004fe2000c7a1270 */
[----:B------:R-:W-:Y:S01]  /*2fc90*/  IMAD R9, R29, 0x4, R2 ;  /* 0x000000041d097824 */ /* 0x000fe200078e0202 */
[----:B------:R-:W2:Y:S01]  /*2fca0*/  LDL.LU R20, [R1+0xb04] ;  /* 0x000b040001147983 */ /* 0x000ea20000300800 */
[----:B-----5:R-:W-:Y:S01]  /*2fcb0*/  ISETP.LT.AND P4, PT, R24, UR6, !P0 ;  /* 0x0000000618007c0c */ /* 0x020fe2000c781270 */
[----:B------:R-:W0:Y:S02]  /*2fcc0*/  LDCU UR5, c[0x0][0x39c] ;  /* 0x00007380ff0577ac */ /* 0x000e240008000800 */
[----:B------:R-:W5:Y:S04]  /*2fcd0*/  LDL.LU R24, [R1+0x98] ;  /* 0x0000980001187983 */ /* 0x000f680000300800 */
[----:B------:R1:W-:Y:S01]  /*2fce0*/  @P3 STG.E.U16 desc[UR12][R4.64], R21 ;  /* 0x0000001504003986 */ /* 0x0003e2000c10150c */
[----:B------:R-:W-:Y:S01]  /*2fcf0*/  LEA R8, P6, R9, R3, 0x1 ;  /* 0x0000000309087211 */ /* 0x000fe200078c08ff */
[----:B------:R-:W-:Y:S01]  /*2fd00*/  IMAD R2, R29, 0x4, R9 ;  /* 0x000000041d027824 */ /* 0x000fe200078e0209 */
[----:B------:R-:W2:Y:S01]  /*2fd10*/  LDCU UR6, c[0x0][0x39c] ;  /* 0x00007380ff0677ac */ /* 0x000ea20008000800 */
[----:B-1----:R-:W5:Y:S01]  /*2fd20*/  LDL.LU R21, [R1+0x78] ;  /* 0x0000780001157983 */ /* 0x002f620000300800 */
[----:B---3--:R-:W-:Y:S01]  /*2fd30*/  ISETP.LT.AND P3, PT, R16, UR4, !P0 ;  /* 0x0000000410007c0c */ /* 0x008fe2000c761270 */
[----:B------:R-:W1:Y:S02]  /*2fd40*/  LDCU UR4, c[0x0][0x39c] ;  /* 0x00007380ff0477ac */ /* 0x000e640008000800 */
[----:B------:R-:W1:Y:S01]  /*2fd50*/  LDL.LU R16, [R1+0xb08] ;  /* 0x000b080001107983 */ /* 0x000e620000300800 */
[----:B------:R-:W-:-:S02]  /*2fd60*/  LEA.HI.X.SX32 R9, R9, R0, 0x1, P6 ;  /* 0x0000000009097211 */ /* 0x000fc400030f0eff */
[CC--:B------:R-:W-:Y:S01]  /*2fd70*/  LEA R4, P6, R2.reuse, R3.reuse, 0x1 ;  /* 0x0000000302047211 */ /* 0x0c0fe200078c08ff */
[C---:B------:R-:W-:Y:S01]  /*2fd80*/  IMAD R12, R29.reuse, 0x4, R2 ;  /* 0x000000041d0c7824 */ /* 0x040fe200078e0202 */
[----:B------:R-:W3:Y:S02]  /*2fd90*/  LDL.LU R25, [R1+0xa8] ;  /* 0x0000a80001197983 */ /* 0x000ee40000300800 */
[----:B------:R-:W-:Y:S02]  /*2fda0*/  LEA.HI.X.SX32 R5, R2, R0, 0x1, P6 ;  /* 0x0000000002057211 */ /* 0x000fe400030f0eff */
[----:B----4-:R4:W-:Y:S04]  /*2fdb0*/  @P2 STG.E.U16 desc[UR12][R8.64], R13 ;  /* 0x0000000d08002986 */ /* 0x0109e8000c10150c */
[----:B------:R0:W-:Y:S01]  /*2fdc0*/  @P5 STG.E.U16 desc[UR12][R4.64], R11 ;  /* 0x0000000b04005986 */ /* 0x0001e2000c10150c */
[----:B----4-:R-:W-:Y:S01]  /*2fdd0*/  LEA R8, P6, R12, R3, 0x1 ;  /* 0x000000030c087211 */ /* 0x010fe200078c08ff */
[----:B0-----:R-:W-:-:S03]  /*2fde0*/  IMAD R5, R29, 0x4, R12 ;  /* 0x000000041d057824 */ /* 0x001fc600078e020c */
[-C--:B------:R-:W-:Y:S01]  /*2fdf0*/  LEA.HI.X.SX32 R9, R12, R0.reuse, 0x1, P6 ;  /* 0x000000000c097211 */ /* 0x080fe200030f0eff */
[----:B------:R-:W-:Y:S01]  /*2fe00*/  IMAD R2, R29, 0x4, R5 ;  /* 0x000000041d027824 */ /* 0x000fe200078e0205 */
[C---:B------:R-:W-:Y:S02]  /*2fe10*/  LEA R4, P6, R5.reuse, R3, 0x1 ;  /* 0x0000000305047211 */ /* 0x040fe400078c08ff */
[----:B------:R-:W-:Y:S02]  /*2fe20*/  ISETP.LT.AND P2, PT, R26, UR5, !P0 ;  /* 0x000000051a007c0c */ /* 0x000fe4000c741270 */
[----:B--2---:R-:W-:Y:S01]  /*2fe30*/  ISETP.LT.AND P5, PT, R20, UR6, !P0 ;  /* 0x0000000614007c0c */ /* 0x004fe2000c7a1270 */
[----:B------:R-:W2:Y:S01]  /*2fe40*/  LDL.LU R26, [R1+0x88] ;  /* 0x00008800011a7983 */ /* 0x000ea20000300800 */
[----:B------:R-:W-:-:S03]  /*2fe50*/  LEA.HI.X.SX32 R5, R5, R0, 0x1, P6 ;  /* 0x0000000005057211 */ /* 0x000fc600030f0eff */
[----:B-----5:R0:W-:Y:S01]  /*2fe60*/  @P4 STG.E.U16 desc[UR12][R8.64], R21 ;  /* 0x0000001508004986 */ /* 0x0201e2000c10150c */
[----:B------:R-:W-:Y:S01]  /*2fe70*/  IMAD R12, R29, 0x4, R2 ;  /* 0x000000041d0c7824 */ /* 0x000fe200078e0202 */
[----:B------:R-:W4:Y:S02]  /*2fe80*/  LDCU UR5, c[0x0][0x39c] ;  /* 0x00007380ff0577ac */ /* 0x000f240008000800 */
[----:B------:R-:W5:Y:S01]  /*2fe90*/  LDL.LU R28, [R1+0xb10] ;  /* 0x000b1000011c7983 */ /* 0x000f620000300800 */
[----:B------:R-:W5:Y:S03]  /*2fea0*/  LDCU UR6, c[0x0][0x39c] ;  /* 0x00007380ff0677ac */ /* 0x000f660008000800 */
[----:B------:R-:W4:Y:S01]  /*2feb0*/  LDL.LU R27, [R1+0x68] ;  /* 0x00006800011b7983 */ /* 0x000f220000300800 */
[----:B0-----:R-:W-:-:S03]  /*2fec0*/  LEA R8, P6, R2, R3, 0x1 ;  /* 0x0000000302087211 */ /* 0x001fc600078c08ff */
[----:B------:R-:W4:Y:S01]  /*2fed0*/  LDL.LU R20, [R1+0x8] ;  /* 0x0000080001147983 */ /* 0x000f220000300800 */
[----:B------:R-:W-:-:S03]  /*2fee0*/  LEA.HI.X.SX32 R9, R2, R0, 0x1, P6 ;  /* 0x0000000002097211 */ /* 0x000fc600030f0eff */
[----:B------:R-:W4:Y:S01]  /*2fef0*/  LDL.LU R17, [R1+0xb14] ;  /* 0x000b140001117983 */ /* 0x000f220000300800 */
[----:B-1----:R-:W-:Y:S01]  /*2ff00*/  ISETP.LT.AND P4, PT, R16, UR4, !P0 ;  /* 0x0000000410007c0c */ /* 0x002fe2000c781270 */
[----:B------:R-:W4:Y:S02]  /*2ff10*/  LDCU UR4, c[0x0][0x39c] ;  /* 0x00007380ff0477ac */ /* 0x000f240008000800 */
[----:B------:R-:W4:Y:S04]  /*2ff20*/  LDL.LU R16, [R1+0x48] ;  /* 0x0000480001107983 */ /* 0x000f280000300800 */
[----:B------:R-:W4:Y:S04]  /*2ff30*/  LDL.LU R2, [R1+0xb0c] ;  /* 0x000b0c0001027983 */ /* 0x000f280000300800 */
[----:B------:R0:W-:Y:S04]  /*2ff40*/  @P3 STG.E.U16 desc[UR12][R4.64], R24 ;  /* 0x0000001804003986 */ /* 0x0001e8000c10150c */
[----:B---3--:R1:W-:Y:S01]  /*2ff50*/  @P2 STG.E.U16 desc[UR12][R8.64], R25 ;  /* 0x0000001908002986 */ /* 0x0083e2000c10150c */
[----:B0-----:R-:W-:Y:S01]  /*2ff60*/  LEA R4, P6, R12, R3, 0x1 ;  /* 0x000000030c047211 */ /* 0x001fe200078c08ff */
[----:B-1----:R-:W-:-:S03]  /*2ff70*/  IMAD R9, R29, 0x4, R12 ;  /* 0x000000041d097824 */ /* 0x002fc600078e020c */
[----:B------:R-:W-:Y:S02]  /*2ff80*/  LEA.HI.X.SX32 R5, R12, R0, 0x1, P6 ;  /* 0x000000000c057211 */ /* 0x000fe400030f0eff */
[----:B------:R-:W-:-:S03]  /*2ff90*/  LEA R8, P6, R9, R3, 0x1 ;  /* 0x0000000309087211 */ /* 0x000fc600078c08ff */
[----:B--2---:R0:W-:Y:S01]  /*2ffa0*/  @P5 STG.E.U16 desc[UR12][R4.64], R26 ;  /* 0x0000001a04005986 */ /* 0x0041e2000c10150c */
[----:B-----5:R-:W-:Y:S01]  /*2ffb0*/  ISETP.LT.AND P2, PT, R28, UR6, !P0 ;  /* 0x000000061c007c0c */ /* 0x020fe2000c741270 */
[----:B------:R-:W1:Y:S02]  /*2ffc0*/  LDCU UR6, c[0x0][0x39c] ;  /* 0x00007380ff0677ac */ /* 0x000e640008000800 */
[----:B------:R-:W2:Y:S01]  /*2ffd0*/  LDL.LU R28, [R1+0x28] ;  /* 0x00002800011c7983 */ /* 0x000ea20000300800 */
[----:B----4-:R-:W-:Y:S01]  /*2ffe0*/  ISETP.LT.AND P5, PT, R17, UR4, !P0 ;  /* 0x0000000411007c0c */ /* 0x010fe2000c7a1270 */
[----:B------:R-:W3:Y:S02]  /*2fff0*/  LDCU UR4, c[0x0][0x39c] ;  /* 0x00007380ff0477ac */ /* 0x000ee40008000800 */
[----:B------:R-:W3:Y:S01]  /*30000*/  LDL.LU R17, [R1+0xb20] ;  /* 0x000b200001117983 */ /* 0x000ee20000300800 */
[----:B------:R-:W-:Y:S01]  /*30010*/  ISETP.LT.AND P3, PT, R2, UR5, !P0 ;  /* 0x0000000502007c0c */ /* 0x000fe2000c761270 */
[----:B------:R-:W-:Y:S01]  /*30020*/  IMAD R2, R29, 0x4, R9 ;  /* 0x000000041d027824 */ /* 0x000fe200078e0209 */
[-C--:B------:R-:W-:Y:S01]  /*30030*/  LEA.HI.X.SX32 R9, R9, R0.reuse, 0x1, P6 ;  /* 0x0000000009097211 */ /* 0x080fe200030f0eff */
[----:B------:R-:W4:Y:S03]  /*30040*/  LDCU UR5, c[0x0][0x39c] ;  /* 0x00007380ff0577ac */ /* 0x000f260008000800 */
[C---:B0-----:R-:W-:Y:S01]  /*30050*/  LEA R4, P6, R2.reuse, R3, 0x1 ;  /* 0x0000000302047211 */ /* 0x041fe200078c08ff */
[----:B------:R-:W-:Y:S01]  /*30060*/  IMAD R12, R29, 0x4, R2 ;  /* 0x000000041d0c7824 */ /* 0x000fe200078e0202 */
[----:B------:R0:W-:Y:S02]  /*30070*/  @P4 STG.E.U16 desc[UR12][R8.64], R27 ;  /* 0x0000001b08004986 */ /* 0x0001e4000c10150c */
[----:B------:R-:W-:-:S02]  /*30080*/  LEA.HI.X.SX32 R5, R2, R0, 0x1, P6 ;  /* 0x0000000002057211 */ /* 0x000fc400030f0eff */
[----:B------:R-:W1:Y:S04]  /*30090*/  LDL.LU R2, [R1+0xb1c] ;  /* 0x000b1c0001027983 */ /* 0x000e680000300800 */
[----:B0-----:R-:W4:Y:S01]  /*300a0*/  LDL.LU R9, [R1+0xb18] ;  /* 0x000b180001097983 */ /* 0x001f220000300800 */
[----:B------:R-:W-:-:S03]  /*300b0*/  LEA R8, P6, R12, R3, 0x1 ;  /* 0x000000030c087211 */ /* 0x000fc600078c08ff */
[----:B------:R0:W-:Y:S02]  /*300c0*/  @P3 STG.E.U16 desc[UR12][R4.64], R20 ;  /* 0x0000001404003986 */ /* 0x0001e4000c10150c */
[----:B0-----:R-:W-:Y:S01]  /*300d0*/  IMAD R5, R29, 0x4, R12 ;  /* 0x000000041d057824 */ /* 0x001fe200078e020c */
[----:B-1----:R-:W-:-:S03]  /*300e0*/  ISETP.LT.AND P3, PT, R2, UR6, !P0 ;  /* 0x0000000602007c0c */ /* 0x002fc6000c761270 */
[----:B------:R-:W-:Y:S01]  /*300f0*/  IMAD R2, R29, 0x4, R5 ;  /* 0x000000041d027824 */ /* 0x000fe200078e0205 */
[----:B------:R-:W0:Y:S01]  /*30100*/  LDCU UR6, c[0x0][0x39c] ;  /* 0x00007380ff0677ac */ /* 0x000e220008000800 */
[----:B----4-:R-:W-:Y:S01]  /*30110*/  ISETP.LT.AND P4, PT, R9, UR5, !P0 ;  /* 0x0000000509007c0c */ /* 0x010fe2000c781270 */
[----:B------:R-:W1:Y:S01]  /*30120*/  LDCU UR5, c[0x0][0x39c] ;  /* 0x00007380ff0577ac */ /* 0x000e620008000800 */
[----:B------:R-:W-:Y:S02]  /*30130*/  LEA.HI.X.SX32 R9, R12, R0, 0x1, P6 ;  /* 0x000000000c097211 */ /* 0x000fe400030f0eff */
[----:B------:R-:W-:-:S03]  /*30140*/  LEA R4, P6, R5, R3, 0x1 ;  /* 0x0000000305047211 */ /* 0x000fc600078c08ff */
[----:B------:R4:W-:Y:S01]  /*30150*/  @P2 STG.E.U16 desc[UR12][R8.64], R16 ;  /* 0x0000001008002986 */ /* 0x0009e2000c10150c */
[----:B------:R-:W-:Y:S01]  /*30160*/  LEA.HI.X.SX32 R5, R5, R0, 0x1, P6 ;  /* 0x0000000005057211 */ /* 0x000fe200030f0eff */
[----:B------:R-:W-:Y:S01]  /*30170*/  IMAD R12, R29, 0x4, R2 ;  /* 0x000000041d0c7824 */ /* 0x000fe200078e0202 */
[----:B---3--:R-:W-:Y:S01]  /*30180*/  ISETP.LT.AND P2, PT, R17, UR4, !P0 ;  /* 0x0000000411007c0c */ /* 0x008fe2000c741270 */
[----:B------:R-:W3:Y:S01]  /*30190*/  LDCU UR4, c[0x0][0x39c] ;  /* 0x00007380ff0477ac */ /* 0x000ee20008000800 */
[----:B------:R-:W3:Y:S01]  /*301a0*/  LDL.LU R17, [R1+0xb2c] ;  /* 0x000b2c0001117983 */ /* 0x000ee20000300800 */
[----:B----4-:R-:W-:-:S03]  /*301b0*/  LEA R8, P6, R2, R3, 0x1 ;  /* 0x0000000302087211 */ /* 0x010fc600078c08ff */
[----:B------:R4:W-:Y:S01]  /*301c0*/  @P5 STG.E.U16 desc[UR12][R4.64], R14 ;  /* 0x0000000e04005986 */ /* 0x0009e2000c10150c */
[----:B------:R-:W-:-:S03]  /*301d0*/  LEA.HI.X.SX32 R9, R2, R0, 0x1, P6 ;  /* 0x0000000002097211 */ /* 0x000fc600030f0eff */
[----:B------:R-:W0:Y:S04]  /*301e0*/  LDL.LU R2, [R1+0xb28] ;  /* 0x000b280001027983 */ /* 0x000e280000300800 */
[----:B----4-:R-:W1:Y:S01]  /*301f0*/  LDL.LU R5, [R1+0xb24] ;  /* 0x000b240001057983 */ /* 0x010e620000300800 */
[----:B------:R-:W-:-:S03]  /*30200*/  LEA R4, P6, R12, R3, 0x1 ;  /* 0x000000030c047211 */ /* 0x000fc600078c08ff */
[----:B--2---:R2:W-:Y:S02]  /*30210*/  @P4 STG.E.U16 desc[UR12][R8.64], R28 ;  /* 0x0000001c08004986 */ /* 0x0045e4000c10150c */
[----:B--2---:R-:W-:Y:S01]  /*30220*/  IMAD R9, R29, 0x4, R12 ;  /* 0x000000041d097824 */ /* 0x004fe200078e020c */
[----:B0-----:R-:W-:-:S03]  /*30230*/  ISETP.LT.AND P4, PT, R2, UR6, !P0 ;  /* 0x0000000602007c0c */ /* 0x001fc6000c781270 */
[----:B------:R-:W-:Y:S01]  /*30240*/  IMAD R2, R29, 0x4, R9 ;  /* 0x000000041d027824 */ /* 0x000fe200078e0209 */
[----:B------:R-:W0:Y:S01]  /*30250*/  LDCU UR6, c[0x0][0x39c] ;  /* 0x00007380ff0677ac */ /* 0x000e220008000800 */
[----:B-1----:R-:W-:Y:S01]  /*30260*/  ISETP.LT.AND P5, PT, R5, UR5, !P0 ;  /* 0x0000000505007c0c */ /* 0x002fe2000c7a1270 */
[----:B------:R-:W1:Y:S01]  /*30270*/  LDCU UR5, c[0x0][0x39c] ;  /* 0x00007380ff0577ac */ /* 0x000e620008000800 */
[-C--:B------:R-:W-:Y:S02]  /*30280*/  LEA.HI.X.SX32 R5, R12, R0.reuse, 0x1, P6 ;  /* 0x000000000c057211 */ /* 0x080fe400030f0eff */
[----:B------:R-:W-:Y:S01]  /*30290*/  LEA R8, P6, R9, R3, 0x1 ;  /* 0x0000000309087211 */ /* 0x000fe200078c08ff */
[----:B------:R-:W-:Y:S02]  /*302a0*/  IMAD R12, R29, 0x4, R2 ;  /* 0x000000041d0c7824 */ /* 0x000fe400078e0202 */
[----:B------:R2:W-:Y:S01]  /*302b0*/  @P3 STG.E.U16 desc[UR12][R4.64], R10 ;  /* 0x0000000a04003986 */ /* 0x0005e2000c10150c */
[----:B------:R-:W-:-:S02]  /*302c0*/  LEA.HI.X.SX32 R9, R9, R0, 0x1, P6 ;  /* 0x0000000009097211 */ /* 0x000fc400030f0eff */
[----:B---3--:R-:W-:Y:S01]  /*302d0*/  ISETP.LT.AND P3, PT, R17, UR4, !P0 ;  /* 0x0000000411007c0c */ /* 0x008fe2000c761270 */
[----:B------:R-:W3:Y:S01]  /*302e0*/  LDCU UR4, c[0x0][0x39c] ;  /* 0x00007380ff0477ac */ /* 0x000ee20008000800 */
[----:B------:R-:W4:Y:S01]  /*302f0*/  LDL.LU R17, [R1+0xb3c] ;  /* 0x000b3c0001117983 */ /* 0x000f220000300800 */
[----:B--2---:R-:W-:-:S04]  /*30300*/  LEA R4, P6, R2, R3, 0x1 ;  /* 0x0000000302047211 */ /* 0x004fc800078c08ff */
[----:B------:R-:W-:Y:S01]  /*30310*/  LEA.HI.X.SX32 R5, R2, R0, 0x1, P6 ;  /* 0x0000000002057211 */ /* 0x000fe200030f0eff */
[----:B------:R-:W-:Y:S02]  /*30320*/  IMAD R2, R29, 0x4, R12 ;  /* 0x000000041d027824 */ /* 0x000fe400078e020c */
[----:B------:R-:W1:Y:S04]  /*30330*/  LDL.LU R29, [R1+0xb34] ;  /* 0x000b3400011d7983 */ /* 0x000e680000300800 */
[----:B------:R2:W-:Y:S04]  /*30340*/  @P2 STG.E.U16 desc[UR12][R8.64], R15 ;  /* 0x0000000f08002986 */ /* 0x0005e8000c10150c */
[----:B------:R5:W-:Y:S01]  /*30350*/  @P5 STG.E.U16 desc[UR12][R4.64], R6 ;  /* 0x0000000604005986 */ /* 0x000be2000c10150c */
[----:B--2---:R-:W-:-:S03]  /*30360*/  LEA R8, P2, R12, R3, 0x1 ;  /* 0x000000030c087211 */ /* 0x004fc600078408ff */
[----:B-----5:R-:W0:Y:S01]  /*30370*/  LDL.LU R5, [R1+0xb30] ;  /* 0x000b300001057983 */ /* 0x020e220000300800 */
[----:B------:R-:W-:-:S05]  /*30380*/  LEA.HI.X.SX32 R9, R12, R0, 0x1, P2 ;  /* 0x000000000c097211 */ /* 0x000fca00010f0eff */
[----:B------:R2:W-:Y:S04]  /*30390*/  @P4 STG.E.U16 desc[UR12][R8.64], R18 ;  /* 0x0000001208004986 */ /* 0x0005e8000c10150c */
[----:B--2---:R-:W3:Y:S01]  /*303a0*/  LDL.LU R9, [R1+0xb38] ;  /* 0x000b380001097983 */ /* 0x004ee20000300800 */
[C---:B------:R-:W-:Y:S02]  /*303b0*/  LEA R4, P6, R2.reuse, R3, 0x1 ;  /* 0x0000000302047211 */ /* 0x040fe400078c08ff */
[----:B------:R-:W-:Y:S02]  /*303c0*/  PRMT R6, R13, 0x7632, R6 ;  /* 0x000076320d067816 */ /* 0x000fe40000000006 */
[----:B-1----:R-:W-:Y:S01]  /*303d0*/  ISETP.LT.AND P5, PT, R29, UR5, !P0 ;  /* 0x000000051d007c0c */ /* 0x002fe2000c7a1270 */
[----:B------:R-:W1:Y:S01]  /*303e0*/  LDCU UR5, c[0x0][0x39c] ;  /* 0x00007380ff0577ac */ /* 0x000e620008000800 */
[----:B------:R-:W2:Y:S01]  /*303f0*/  LDC R29, c[0x0][0x3b8] ;  /* 0x0000ee00ff1d7b82 */ /* 0x000ea20000000800 */
[----:B0-----:R-:W-:Y:S01]  /*30400*/  ISETP.LT.AND P2, PT, R5, UR6, !P0 ;  /* 0x0000000605007c0c */ /* 0x001fe2000c741270 */
[----:B------:R-:W0:Y:S01]  /*30410*/  LDCU UR6, c[0x0][0x39c] ;  /* 0x00007380ff0677ac */ /* 0x000e220008000800 */
[----:B------:R-:W-:Y:S01]  /*30420*/  LEA.HI.X.SX32 R5, R2, R0, 0x1, P6 ;  /* 0x0000000002057211 */ /* 0x000fe200030f0eff */
[----:B--2---:R-:W-:-:S05]  /*30430*/  IMAD R2, R29, 0x4, R2 ;  /* 0x000000041d027824 */ /* 0x004fca00078e0202 */
[C---:B------:R-:W-:Y:S01]  /*30440*/  LEA R8, P6, R2.reuse, R3, 0x1 ;  /* 0x0000000302087211 */ /* 0x040fe200078c08ff */
[----:B------:R-:W-:Y:S01]  /*30450*/  @P3 STG.E.U16 desc[UR12][R4.64], R22 ;  /* 0x0000001604003986 */ /* 0x000fe2000c10150c */
[----:B----4-:R-:W-:Y:S01]  /*30460*/  ISETP.LT.AND P3, PT, R17, UR7, !P0 ;  /* 0x0000000711007c0c */ /* 0x010fe2000c761270 */
[----:B------:R-:W2:Y:S02]  /*30470*/  LDCU UR7, c[0x0][0x39c] ;  /* 0x00007380ff0777ac */ /* 0x000ea40008000800 */
[----:B------:R-:W4:Y:S01]  /*30480*/  LDL.LU R17, [R1+0xb44] ;  /* 0x000b440001117983 */ /* 0x000f220000300800 */
[----:B---3--:R-:W-:Y:S01]  /*30490*/  ISETP.LT.AND P4, PT, R9, UR4, !P0 ;  /* 0x0000000409007c0c */ /* 0x008fe2000c781270 */
[----:B------:R-:W4:Y:S01]  /*304a0*/  LDCU UR4, c[0x0][0x39c] ;  /* 0x00007380ff0477ac */ /* 0x000f220008000800 */
[----:B------:R-:W-:Y:S01]  /*304b0*/  LEA.HI.X.SX32 R9, R2, R0, 0x1, P6 ;  /* 0x0000000002097211 */ /* 0x000fe200030f0eff */
[----:B------:R-:W0:Y:S04]  /*304c0*/  LDL.LU R13, [R1+0xb48] ;  /* 0x000b4800010d7983 */ /* 0x000e280000300800 */
[----:B------:R3:W-:Y:S04]  /*304d0*/  @P5 STG.E.U16 desc[UR12][R8.64], R6 ;  /* 0x0000000608005986 */ /* 0x0007e8000c10150c */
[----:B---3--:R-:W1:Y:S01]  /*304e0*/  LDL.LU R9, [R1+0xb40] ;  /* 0x000b400001097983 */ /* 0x008e620000300800 */
[----:B------:R-:W-:-:S04]  /*304f0*/  IMAD R5, R29, 0x4, R2 ;  /* 0x000000041d057824 */ /* 0x000fc800078e0202 */
[----:B------:R-:W-:Y:S01]  /*30500*/  IMAD R2, R29, 0x4, R5 ;  /* 0x000000041d027824 */ /* 0x000fe200078e0205 */
[-C--:B------:R-:W-:Y:S02]  /*30510*/  LEA R4, P6, R5, R3.reuse, 0x1 ;  /* 0x0000000305047211 */ /* 0x080fe400078c08ff */
[----:B------:R-:W-:Y:S02]  /*30520*/  PRMT R10, R11, 0x7632, R10 ;  /* 0x000076320b0a7816 */ /* 0x000fe4000000000a */
[-C--:B------:R-:W-:Y:S01]  /*30530*/  LEA.HI.X.SX32 R5, R5, R0.reuse, 0x1, P6 ;  /* 0x0000000005057211 */ /* 0x080fe200030f0eff */
[----:B------:R-:W3:Y:S01]  /*30540*/  LDL.LU R11, [R1+0xc2c] ;  /* 0x000c2c00010b7983 */ /* 0x000ee20000300800 */
[C---:B------:R-:W-:Y:S02]  /*30550*/  LEA R8, P6, R2.reuse, R3, 0x1 ;  /* 0x0000000302087211 */ /* 0x040fe400078c08ff */
[----:B------:R-:W-:Y:S01]  /*30560*/  PRMT R6, R21, 0x7632, R6 ;  /* 0x0000763215067816 */ /* 0x000fe20000000006 */
[----:B------:R5:W-:Y:S04]  /*30570*/  @P2 STG.E.U16 desc[UR12][R4.64], R10 ;  /* 0x0000000a04002986 */ /* 0x000be8000c10150c */
[----:B------:R-:W2:Y:S01]  /*30580*/  LDL.LU R21, [R1+0xb4c] ;  /* 0x000b4c0001157983 */ /* 0x000ea20000300800 */
[----:B----4-:R-:W-:Y:S01]  /*30590*/  ISETP.LT.AND P2, PT, R17, UR4, !P0 ;  /* 0x0000000411007c0c */ /* 0x010fe2000c741270 */
[----:B------:R-:W4:Y:S02]  /*305a0*/  LDCU UR4, c[0x0][0x39c] ;  /* 0x00007380ff0477ac */ /* 0x000f240008000800 */
[----:B------:R-:W4:Y:S01]  /*305b0*/  LDL.LU R17, [R1+0xb50] ;  /* 0x000b500001117983 */ /* 0x000f220000300800 */
[----:B-1----:R-:W-:Y:S01]  /*305c0*/  ISETP.LT.AND P5, PT, R9, UR5, !P0 ;  /* 0x0000000509007c0c */ /* 0x002fe2000c7a1270 */
[----:B------:R-:W2:Y:S01]  /*305d0*/  LDCU UR5, c[0x0][0x39c] ;  /* 0x00007380ff0577ac */ /* 0x000ea20008000800 */
[----:B------:R-:W-:-:S05]  /*305e0*/  LEA.HI.X.SX32 R9, R2, R0, 0x1, P6 ;  /* 0x0000000002097211 */ /* 0x000fca00030f0eff */
[----:B------:R1:W-:Y:S01]  /*305f0*/  @P4 STG.E.U16 desc[UR12][R8.64], R6 ;  /* 0x0000000608004986 */ /* 0x0003e2000c10150c */
[----:B0-----:R-:W-:Y:S01]  /*30600*/  ISETP.LT.AND P4, PT, R13, UR6, !P0 ;  /* 0x000000060d007c0c */ /* 0x001fe2000c781270 */
[C---:B------:R-:W-:Y:S01]  /*30610*/  IMAD R2, R29.reuse, 0x4, R2 ;  /* 0x000000041d027824 */ /* 0x040fe200078e0202 */
[----:B------:R-:W0:Y:S01]  /*30620*/  LDCU UR6, c[0x0][0x39c] ;  /* 0x00007380ff0677ac */ /* 0x000e220008000800 */
[----:B------:R-:W0:Y:S02]  /*30630*/  LDL.LU R13, [R1+0xb54] ;  /* 0x000b5400010d7983 */ /* 0x000e240000300800 */
[C---:B-----5:R-:W-:Y:S01]  /*30640*/  IMAD R5, R29.reuse, 0x4, R2 ;  /* 0x000000041d057824 */ /* 0x060fe200078e0202 */
[-C--:B-1----:R-:W-:Y:S02]  /*30650*/  LEA R8, P6, R2, R3.reuse, 0x1 ;  /* 0x0000000302087211 */ /* 0x082fe400078c08ff */
[----:B------:R-:W-:Y:S02]  /*30660*/  PRMT R6, R24, 0x7632, R6 ;  /* 0x0000763218067816 */ /* 0x000fe40000000006 */
[----:B------:R-:W5:Y:S01]  /*30670*/  LDL.LU R24, [R1+0xb58] ;  /* 0x000b580001187983 */ /* 0x000f620000300800 */
[----:B------:R-:W-:Y:S01]  /*30680*/  LEA.HI.X.SX32 R9, R2, R0, 0x1, P6 ;  /* 0x0000000002097211 */ /* 0x000fe200030f0eff */
[----:B------:R-:W-:Y:S01]  /*30690*/  IMAD R2, R29, 0x4, R5 ;  /* 0x000000041d027824 */ /* 0x000fe200078e0205 */
[----:B------:R-:W-:-:S03]  /*306a0*/  LEA R4, P6, R5, R3, 0x1 ;  /* 0x0000000305047211 */ /* 0x000fc600078c08ff */
[----:B------:R1:W-:Y:S01]  /*306b0*/  @P3 STG.E.U16 desc[UR12][R8.64], R6 ;  /* 0x0000000608003986 */ /* 0x0003e2000c10150c */
[----:B------:R-:W-:Y:S02]  /*306c0*/  LEA.HI.X.SX32 R5, R5, R0, 0x1, P6 ;  /* 0x0000000005057211 */ /* 0x000fe400030f0eff */
[----:B------:R-:W-:Y:S02]  /*306d0*/  PRMT R10, R25, 0x7632, R10 ;  /* 0x00007632190a7816 */ /* 0x000fe4000000000a */
[----:B--2---:R-:W-:Y:S01]  /*306e0*/  ISETP.LT.AND P3, PT, R21, UR5, !P0 ;  /* 0x0000000515007c0c */ /* 0x004fe2000c761270 */
[----:B------:R-:W5:Y:S01]  /*306f0*/  LDCU UR5, c[0x0][0x39c] ;  /* 0x00007380ff0577ac */ /* 0x000f620008000800 */
[----:B------:R-:W2:Y:S01]  /*30700*/  LDL.LU R21, [R1+0xb5c] ;  /* 0x000b5c0001157983 */ /* 0x000ea20000300800 */
[----:B-1----:R-:W-:Y:S02]  /*30710*/  LEA R8, P6, R2, R3, 0x1 ;  /* 0x0000000302087211 */ /* 0x002fe400078c08ff */
[----:B------:R-:W-:-:S02]  /*30720*/  PRMT R6, R26, 0x7632, R6 ;  /* 0x000076321a067816 */ /* 0x000fc40000000006 */
[-C--:B------:R-:W-:Y:S01]  /*30730*/  LEA.HI.X.SX32 R9, R2, R0.reuse, 0x1, P6 ;  /* 0x0000000002097211 */ /* 0x080fe200030f0eff */
[----:B------:R-:W-:Y:S04]  /*30740*/  @P5 STG.E.U16 desc[UR12][R4.64], R10 ;  /* 0x0000000a04005986 */ /* 0x000fe8000c10150c */
[----:B------:R1:W-:Y:S01]  /*30750*/  @P2 STG.E.U16 desc[UR12][R8.64], R6 ;  /* 0x0000000608002986 */ /* 0x0003e2000c10150c */
[----:B----4-:R-:W-:Y:S01]  /*30760*/  ISETP.LT.AND P5, PT, R17, UR4, !P0 ;  /* 0x0000000411007c0c */ /* 0x010fe2000c7a1270 */
[----:B------:R-:W-:Y:S02]  /*30770*/  IMAD R2, R29, 0x4, R2 ;  /* 0x000000041d027824 */ /* 0x000fe400078e0202 */
[----:B------:R-:W4:Y:S01]  /*30780*/  LDL.LU R17, [R1+0xb60] ;  /* 0x000b600001117983 */ /* 0x000f220000300800 */
[----:B-1----:R-:W-:Y:S01]  /*30790*/  PRMT R6, R27, 0x7632, R6 ;  /* 0x000076321b067816 */ /* 0x002fe20000000006 */
[----:B------:R-:W2:Y:S01]  /*307a0*/  LDCU UR4, c[0x0][0x39c] ;  /* 0x00007380ff0477ac */ /* 0x000ea20008000800 */
[----:B0-----:R-:W-:Y:S01]  /*307b0*/  ISETP.LT.AND P2, PT, R13, UR6, !P0 ;  /* 0x000000060d007c0c */ /* 0x001fe2000c741270 */
[C---:B------:R-:W-:Y:S01]  /*307c0*/  IMAD R5, R29.reuse, 0x4, R2 ;  /* 0x000000041d057824 */ /* 0x040fe200078e0202 */
[----:B------:R-:W3:Y:S01]  /*307d0*/  LDL.LU R13, [R1+0xb64] ;  /* 0x000b6400010d7983 */ /* 0x000ee20000300800 */
[CC--:B------:R-:W-:Y:S01]  /*307e0*/  LEA R8, P6, R2.reuse, R3.reuse, 0x1 ;  /* 0x0000000302087211 */ /* 0x0c0fe200078c08ff */
[----:B------:R-:W4:Y:S03]  /*307f0*/  LDCU UR6, c[0x0][0x39c] ;  /* 0x00007380ff0677ac */ /* 0x000f260008000800 */
[----:B------:R-:W-:Y:S01]  /*30800*/  LEA.HI.X.SX32 R9, R2, R0, 0x1, P6 ;  /* 0x0000000002097211 */ /* 0x000fe200030f0eff */
[----:B------:R-:W-:Y:S01]  /*30810*/  IMAD R2, R29, 0x4, R5 ;  /* 0x000000041d027824 */ /* 0x000fe200078e0205 */
[----:B------:R-:W-:-:S02]  /*30820*/  LEA R4, P6, R5, R3, 0x1 ;  /* 0x0000000305047211 */ /* 0x000fc400078c08ff */
[----:B------:R-:W-:Y:S01]  /*30830*/  PRMT R10, R20, 0x7632, R10 ;  /* 0x00007632140a7816 */ /* 0x000fe2000000000a */
[----:B------:R0:W-:Y:S01]  /*30840*/  @P4 STG.E.U16 desc[UR12][R8.64], R6 ;  /* 0x0000000608004986 */ /* 0x0001e2000c10150c */
[-C--:B------:R-:W-:Y:S02]  /*30850*/  LEA.HI.X.SX32 R5, R5, R0.reuse, 0x1, P6 ;  /* 0x0000000005057211 */ /* 0x080fe400030f0eff */
[----:B-----5:R-:W-:Y:S01]  /*30860*/  ISETP.LT.AND P4, PT, R24, UR5, !P0 ;  /* 0x0000000518007c0c */ /* 0x020fe2000c781270 */
[----:B------:R-:W5:Y:S01]  /*30870*/  LDL.LU R20, [R1+0xb68] ;  /* 0x000b680001147983 */ /* 0x000f620000300800 */
[----:B------:R-:W3:Y:S01]  /*30880*/  LDCU UR5, c[0x0][0x39c] ;  /* 0x00007380ff0577ac */ /* 0x000ee20008000800 */
[----:B0-----:R-:W-:Y:S02]  /*30890*/  LEA R8, P6, R2, R3, 0x1 ;  /* 0x0000000302087211 */ /* 0x001fe400078c08ff */
[----:B------:R-:W-:Y:S02]  /*308a0*/  PRMT R6, R16, 0x7632, R6 ;  /* 0x0000763210067816 */ /* 0x000fe40000000006 */
[----:B------:R-:W5:Y:S01]  /*308b0*/  LDL.LU R16, [R1+0xb6c] ;  /* 0x000b6c0001107983 */ /* 0x000f620000300800 */
[----:B------:R-:W-:Y:S01]  /*308c0*/  LEA.HI.X.SX32 R9, R2, R0, 0x1, P6 ;  /* 0x0000000002097211 */ /* 0x000fe200030f0eff */
[----:B------:R-:W-:-:S02]  /*308d0*/  IMAD R2, R29, 0x4, R2 ;  /* 0x000000041d027824 */ /* 0x000fc400078e0202 */
[----:B------:R-:W-:Y:S04]  /*308e0*/  @P3 STG.E.U16 desc[UR12][R4.64], R10 ;  /* 0x0000000a04003986 */ /* 0x000fe8000c10150c */
[----:B------:R0:W-:Y:S01]  /*308f0*/  @P5 STG.E.U16 desc[UR12][R8.64], R6 ;  /* 0x0000000608005986 */ /* 0x0001e2000c10150c */
[----:B------:R-:W-:Y:S02]  /*30900*/  PRMT R14, R14, 0x7632, R14 ;  /* 0x000076320e0e7816 */ /* 0x000fe4000000000e */
[----:B0-----:R-:W-:-:S04]  /*30910*/  LEA R8, P6, R2, R3, 0x1 ;  /* 0x0000000302087211 */ /* 0x001fc800078c08ff */
[----:B------:R-:W-:-:S05]  /*30920*/  LEA.HI.X.SX32 R9, R2, R0, 0x1, P6 ;  /* 0x0000000002097211 */ /* 0x000fca00030f0eff */
[----:B------:R0:W-:Y:S01]  /*30930*/  @P2 STG.E.U16 desc[UR12][R8.64], R14 ;  /* 0x0000000e08002986 */ /* 0x0001e2000c10150c */
[----:B----4-:R-:W-:Y:S01]  /*30940*/  ISETP.LT.AND P5, PT, R17, UR6, !P0 ;  /* 0x0000000611007c0c */ /* 0x010fe2000c7a1270 */
[----:B------:R-:W-:Y:S02]  /*30950*/  IMAD R5, R29, 0x4, R2 ;  /* 0x000000041d057824 */ /* 0x000fe400078e0202 */
[----:B------:R-:W4:Y:S01]  /*30960*/  LDL.LU R17, [R1+0xb70] ;  /* 0x000b700001117983 */ /* 0x000f220000300800 */
[----:B--2---:R-:W-:Y:S01]  /*30970*/  ISETP.LT.AND P3, PT, R21, UR4, !P0 ;  /* 0x0000000415007c0c */ /* 0x004fe2000c761270 */
[----:B------:R-:W5:Y:S02]  /*30980*/  LDCU UR4, c[0x0][0x39c] ;  /* 0x00007380ff0477ac */ /* 0x000f640008000800 */
[----:B0-----:R-:W2:Y:S01]  /*30990*/  LDL.LU R14, [R1+0xb74] ;  /* 0x000b7400010e7983 */ /* 0x001ea20000300800 */
[----:B---3--:R-:W-:Y:S01]  /*309a0*/  ISETP.LT.AND P2, PT, R13, UR5, !P0 ;  /* 0x000000050d007c0c */ /* 0x008fe2000c741270 */
[----:B------:R-:W-:-:S02]  /*309b0*/  IMAD R2, R29, 0x4, R5 ;  /* 0x000000041d027824 */ /* 0x000fc400078e0205 */
[----:B------:R-:W3:Y:S01]  /*309c0*/  LDL.LU R13, [R1+0xb78] ;  /* 0x000b7800010d7983 */ /* 0x000ee20000300800 */
[CC--:B------:R-:W-:Y:S01]  /*309d0*/  LEA R4, P6, R5.reuse, R3.reuse, 0x1 ;  /* 0x0000000305047211 */ /* 0x0c0fe200078c08ff */
[----:B------:R-:W0:Y:S03]  /*309e0*/  LDCU UR6, c[0x0][0x39c] ;  /* 0x00007380ff0677ac */ /* 0x000e260008000800 */
[----:B------:R-:W-:Y:S01]  /*309f0*/  LEA.HI.X.SX32 R5, R5, R0, 0x1, P6 ;  /* 0x0000000005057211 */ /* 0x000fe200030f0eff */
[----:B------:R-:W4:Y:S01]  /*30a00*/  LDCU UR5, c[0x0][0x39c] ;  /* 0x00007380ff0577ac */ /* 0x000f220008000800 */
[----:B------:R-:W-:Y:S02]  /*30a10*/  LEA R8, P6, R2, R3, 0x1 ;  /* 0x0000000302087211 */ /* 0x000fe400078c08ff */
[----:B------:R-:W-:Y:S02]  /*30a20*/  PRMT R6, R28, 0x7632, R6 ;  /* 0x000076321c067816 */ /* 0x000fe40000000006 */
[----:B------:R-:W-:-:S02]  /*30a30*/  PRMT R10, R10, 0x7632, R10 ;  /* 0x000076320a0a7816 */ /* 0x000fc4000000000a */
[----:B------:R-:W-:Y:S01]  /*30a40*/  LEA.HI.X.SX32 R9, R2, R0, 0x1, P6 ;  /* 0x0000000002097211 */ /* 0x000fe200030f0eff */
[C---:B------:R-:W-:Y:S01]  /*30a50*/  IMAD R2, R29.reuse, 0x4, R2 ;  /* 0x000000041d027824 */ /* 0x040fe200078e0202 */
[----:B------:R1:W-:Y:S04]  /*30a60*/  @P4 STG.E.U16 desc[UR12][R4.64], R6 ;  /* 0x0000000604004986 */ /* 0x0003e8000c10150c */
[----:B------:R0:W-:Y:S01]  /*30a70*/  @P3 STG.E.U16 desc[UR12][R8.64], R10 ;  /* 0x0000000a08003986 */ /* 0x0001e2000c10150c */
[----:B-----5:R-:W-:Y:S01]  /*30a80*/  ISETP.LT.AND P4, PT, R20, UR4, !P0 ;  /* 0x0000000414007c0c */ /* 0x020fe2000c781270 */
[----:B------:R-:W2:Y:S01]  /*30a90*/  LDCU UR4, c[0x0][0x39c] ;  /* 0x00007380ff0477ac */ /* 0x000ea20008000800 */
[----:B-1----:R-:W-:Y:S01]  /*30aa0*/  IMAD R5, R29, 0x4, R2 ;  /* 0x000000041d057824 */ /* 0x002fe200078e0202 */
[----:B0-----:R-:W-:-:S02]  /*30ab0*/  LEA R8, P6, R2, R3, 0x1 ;  /* 0x0000000302087211 */ /* 0x001fc400078c08ff */
[----:B------:R-:W-:Y:S02]  /*30ac0*/  PRMT R6, R15, 0x7632, R6 ;  /* 0x000076320f067816 */ /* 0x000fe40000000006 */
[-C--:B------:R-:W-:Y:S01]  /*30ad0*/  LEA.HI.X.SX32 R9, R2, R0.reuse, 0x1, P6 ;  /* 0x0000000002097211 */ /* 0x080fe200030f0eff */
[----:B------:R-:W-:Y:S01]  /*30ae0*/  IMAD R2, R29, 0x4, R5 ;  /* 0x000000041d027824 */ /* 0x000fe200078e0205 */
[C---:B------:R-:W-:Y:S01]  /*30af0*/  LEA R4, P6, R5.reuse, R3, 0x1 ;  /* 0x0000000305047211 */ /* 0x040fe200078c08ff */
[----:B------:R-:W5:Y:S01]  /*30b00*/  LDL.LU R15, [R1+0xc28] ;  /* 0x000c2800010f7983 */ /* 0x000f620000300800 */
[----:B------:R-:W-:Y:S01]  /*30b10*/  ISETP.LT.AND P3, PT, R16, UR6, !P0 ;  /* 0x0000000610007c0c */ /* 0x000fe2000c761270 */
[----:B------:R-:W3:Y:S01]  /*30b20*/  LDCU UR6, c[0x0][0x39c] ;  /* 0x00007380ff0677ac */ /* 0x000ee20008000800 */
[----:B------:R-:W-:Y:S01]  /*30b30*/  LEA.HI.X.SX32 R5, R5, R0, 0x1, P6 ;  /* 0x0000000005057211 */ /* 0x000fe200030f0eff */
[----:B------:R0:W-:Y:S01]  /*30b40*/  @P5 STG.E.U16 desc[UR12][R8.64], R6 ;  /* 0x0000000608005986 */ /* 0x0001e2000c10150c */
[----:B------:R-:W-:-:S02]  /*30b50*/  PRMT R18, R18, 0x7632, R18 ;  /* 0x0000763212127816 */ /* 0x000fc40000000012 */
[----:B------:R-:W-:Y:S01]  /*30b60*/  PRMT R22, R22, 0x7632, R22 ;  /* 0x0000763216167816 */ /* 0x000fe20000000016 */
[----:B------:R-:W5:Y:S04]  /*30b70*/  LDL.LU R16, [R1+0xb7c] ;  /* 0x000b7c0001107983 */ /* 0x000f680000300800 */
[----:B------:R-:W5:Y:S01]  /*30b80*/  LDL.LU R20, [R1+0xb80] ;  /* 0x000b800001147983 */ /* 0x000f620000300800 */
[----:B0-----:R-:W-:Y:S02]  /*30b90*/  LEA R8, P6, R2, R3, 0x1 ;  /* 0x0000000302087211 */ /* 0x001fe400078c08ff */
[----:B------:R-:W-:Y:S02]  /*30ba0*/  PRMT R6, R6, 0x7632, R6 ;  /* 0x0000763206067816 */ /* 0x000fe40000000006 */
[----:B------:R-:W-:Y:S01]  /*30bb0*/  LEA.HI.X.SX32 R9, R2, R0, 0x1, P6 ;  /* 0x0000000002097211 */ /* 0x000fe200030f0eff */
[----:B------:R-:W-:-:S02]  /*30bc0*/  IMAD R2, R29, 0x4, R2 ;  /* 0x000000041d027824 */ /* 0x000fc400078e0202 */
[----:B------:R0:W-:Y:S04]  /*30bd0*/  @P2 STG.E.U16 desc[UR12][R4.64], R6 ;  /* 0x0000000604002986 */ /* 0x0001e8000c10150c */
[----:B------:R1:W-:Y:S01]  /*30be0*/  @P4 STG.E.U16 desc[UR12][R8.64], R18 ;  /* 0x0000001208004986 */ /* 0x0003e2000c10150c */
[----:B0-----:R-:W-:-:S04]  /*30bf0*/  LEA R4, P6, R2, R3, 0x1 ;  /* 0x0000000302047211 */ /* 0x001fc800078c08ff */
[----:B------:R-:W-:-:S05]  /*30c00*/  LEA.HI.X.SX32 R5, R2, R0, 0x1, P6 ;  /* 0x0000000002057211 */ /* 0x000fca00030f0eff */
[----:B------:R0:W-:Y:S01]  /*30c10*/  @P3 STG.E.U16 desc[UR12][R4.64], R22 ;  /* 0x0000001604003986 */ /* 0x0001e2000c10150c */
[----:B----4-:R-:W-:Y:S01]  /*30c20*/  ISETP.LT.AND P5, PT, R17, UR5, !P0 ;  /* 0x0000000511007c0c */ /* 0x010fe2000c7a1270 */
[----:B------:R-:W5:Y:S02]  /*30c30*/  LDCU UR5, c[0x0][0x39c] ;  /* 0x00007380ff0577ac */ /* 0x000f640008000800 */
[----:B------:R-:W4:Y:S01]  /*30c40*/  LDL.LU R17, [R1+0x5c] ;  /* 0x00005c0001117983 */ /* 0x000f220000300800 */
[----:B--2---:R-:W-:Y:S01]  /*30c50*/  ISETP.LT.AND P2, PT, R14, UR4, !P0 ;  /* 0x000000040e007c0c */ /* 0x004fe2000c741270 */
[----:B------:R-:W-:Y:S02]  /*30c60*/  IMAD R6, R29, 0x4, R2 ;  /* 0x000000041d067824 */ /* 0x000fe400078e0202 */
[----:B------:R-:W2:Y:S01]  /*30c70*/  LDL.LU R14, [R1+0xb84] ;  /* 0x000b8400010e7983 */ /* 0x000ea20000300800 */
[----:B------:R-:W0:Y:S03]  /*30c80*/  LDCU UR4, c[0x0][0x39c] ;  /* 0x00007380ff0477ac */ /* 0x000e260008000800 */
[----:B-1----:R-:W2:Y:S01]  /*30c90*/  LDL.LU R18, [R1+0x7c] ;  /* 0x00007c0001127983 */ /* 0x002ea20000300800 */
[----:B---3--:R-:W-:Y:S01]  /*30ca0*/  ISETP.LT.AND P4, PT, R13, UR6, !P0 ;  /* 0x000000060d007c0c */ /* 0x008fe2000c781270 */
[----:B------:R-:W2:Y:S02]  /*30cb0*/  LDCU UR6, c[0x0][0x39c] ;  /* 0x00007380ff0677ac */ /* 0x000ea40008000800 */
[----:B------:R-:W3:Y:S04]  /*30cc0*/  LDL.LU R13, [R1+0x9c] ;  /* 0x00009c00010d7983 */ /* 0x000ee80000300800 */
[----:B0-----:R-:W2:Y:S01]  /*30cd0*/  LDL.LU R22, [R1+0x3c] ;  /* 0x00003c0001167983 */ /* 0x001ea20000300800 */
[----:B------:R-:W-:Y:S01]  /*30ce0*/  LEA R8, P6, R6, R3, 0x1 ;  /* 0x0000000306087211 */ /* 0x000fe200078c08ff */
[----:B------:R-:W-:-:S03]  /*30cf0*/  IMAD R2, R29, 0x4, R6 ;  /* 0x000000041d027824 */ /* 0x000fc600078e0206 */
[----:B------:R-:W-:Y:S02]  /*30d00*/  LEA.HI.X.SX32 R9, R6, R0, 0x1, P6 ;  /* 0x0000000006097211 */ /* 0x000fe400030f0eff */
[----:B------:R-:W-:-:S04]  /*30d10*/  LEA R4, P6, R2, R3, 0x1 ;  /* 0x0000000302047211 */ /* 0x000fc800078c08ff */
[----:B------:R-:W-:Y:S02]  /*30d20*/  LEA.HI.X.SX32 R5, R2, R0, 0x1, P6 ;  /* 0x0000000002057211 */ /* 0x000fe400030f0eff */
[----:B-----5:R-:W-:Y:S01]  /*30d30*/  ISETP.LT.AND P3, PT, R16, UR5, !P0 ;  /* 0x0000000510007c0c */ /* 0x020fe2000c761270 */
[C---:B------:R-:W-:Y:S01]  /*30d40*/  IMAD R6, R29.reuse, 0x4, R2 ;  /* 0x000000041d067824 */ /* 0x040fe200078e0202 */
[----:B------:R-:W5:Y:S01]  /*30d50*/  LDL.LU R16, [R1+0xb88] ;  /* 0x000b880001107983 */ /* 0x000f620000300800 */
[----:B------:R-:W5:Y:S03]  /*30d60*/  LDCU UR5, c[0x0][0x39c] ;  /* 0x00007380ff0577ac */ /* 0x000f660008000800 */
[----:B------:R-:W5:Y:S04]  /*30d70*/  LDL.LU R24, [R1+0xac] ;  /* 0x0000ac0001187983 */ /* 0x000f680000300800 */
[----:B------:R-:W5:Y:S04]  /*30d80*/  LDL.LU R25, [R1+0x8c] ;  /* 0x00008c0001197983 */ /* 0x000f680000300800 */
[----:B----4-:R0:W-:Y:S04]  /*30d90*/  @P5 STG.E.U16 desc[UR12][R8.64], R17 ;  /* 0x0000001108005986 */ /* 0x0101e8000c10150c */
[----:B--2---:R1:W-:Y:S01]  /*30da0*/  @P2 STG.E.U16 desc[UR12][R4.64], R22 ;  /* 0x0000001604002986 */ /* 0x0043e2000c10150c */
[----:B------:R-:W-:Y:S01]  /*30db0*/  ISETP.LT.AND P2, PT, R14, UR6, !P0 ;  /* 0x000000060e007c0c */ /* 0x000fe2000c741270 */
[----:B------:R-:W-:Y:S01]  /*30dc0*/  IMAD R2, R29, 0x4, R6 ;  /* 0x000000041d027824 */ /* 0x000fe200078e0206 */
[----:B------:R-:W-:Y:S01]  /*30dd0*/  ISETP.LT.AND P5, PT, R20, UR4, !P0 ;  /* 0x0000000414007c0c */ /* 0x000fe2000c7a1270 */
[----:B------:R-:W2:Y:S01]  /*30de0*/  LDL.LU R14, [R1+0xb8c] ;  /* 0x000b8c00010e7983 */ /* 0x000ea20000300800 */
[----:B------:R-:W2:Y:S01]  /*30df0*/  LDCU UR4, c[0x0][0x39c] ;  /* 0x00007380ff0477ac */ /* 0x000ea20008000800 */
[----:B0-----:R-:W-:-:S02]  /*30e00*/  LEA R8, P6, R6, R3, 0x1 ;  /* 0x0000000306087211 */ /* 0x001fc400078c08ff */
[----:B------:R-:W4:Y:S01]  /*30e10*/  LDL.LU R20, [R1+0xb90] ;  /* 0x000b900001147983 */ /* 0x000f220000300800 */
[----:B------:R-:W4:Y:S01]  /*30e20*/  LDCU UR6, c[0x0][0x39c] ;  /* 0x00007380ff0677ac */ /* 0x000f220008000800 */
[-C--:B------:R-:W-:Y:S02]  /*30e30*/  LEA.HI.X.SX32 R9, R6, R0.reuse, 0x1, P6 ;  /* 0x0000000006097211 */ /* 0x080fe400030f0eff */
[C---:B-1----:R-:W-:Y:S01]  /*30e40*/  LEA R4, P6, R2.reuse, R3, 0x1 ;  /* 0x0000000302047211 */ /* 0x042fe200078c08ff */
[----:B------:R-:W4:Y:S03]  /*30e50*/  LDL.LU R26, [R1+0x6c] ;  /* 0x00006c00011a7983 */ /* 0x000f260000300800 */
[----:B------:R-:W-:Y:S01]  /*30e60*/  LEA.HI.X.SX32 R5, R2, R0, 0x1, P6 ;  /* 0x0000000002057211 */ /* 0x000fe200030f0eff */
[----:B------:R-:W4:Y:S04]  /*30e70*/  LDL.LU R27, [R1+0xc] ;  /* 0x00000c00011b7983 */ /* 0x000f280000300800 */
[----:B------:R0:W-:Y:S04]  /*30e80*/  @P4 STG.E.U16 desc[UR12][R8.64], R18 ;  /* 0x0000001208004986 */ /* 0x0001e8000c10150c */
[----:B------:R-:W4:Y:S04]  /*30e90*/  LDL.LU R28, [R1+0xb94] ;  /* 0x000b9400011c7983 */ /* 0x000f280000300800 */
[----:B---3--:R1:W-:Y:S01]  /*30ea0*/  @P3 STG.E.U16 desc[UR12][R4.64], R13 ;  /* 0x0000000d04003986 */ /* 0x0083e2000c10150c */
[----:B-----5:R-:W-:Y:S01]  /*30eb0*/  ISETP.LT.AND P4, PT, R16, UR5, !P0 ;  /* 0x0000000510007c0c */ /* 0x020fe2000c781270 */
[----:B------:R-:W-:-:S02]  /*30ec0*/  IMAD R6, R29, 0x4, R2 ;  /* 0x000000041d067824 */ /* 0x000fc400078e0202 */
[----:B------:R-:W3:Y:S01]  /*30ed0*/  LDL.LU R16, [R1+0x4c] ;  /* 0x00004c0001107983 */ /* 0x000ee20000300800 */
[----:B------:R-:W5:Y:S01]  /*30ee0*/  LDCU UR5, c[0x0][0x39c] ;  /* 0x00007380ff0577ac */ /* 0x000f620008000800 */
[----:B--2---:R-:W-:Y:S01]  /*30ef0*/  ISETP.LT.AND P3, PT, R14, UR4, !P0 ;  /* 0x000000040e007c0c */ /* 0x004fe2000c761270 */
[C---:B------:R-:W-:Y:S01]  /*30f00*/  IMAD R2, R29.reuse, 0x4, R6 ;  /* 0x000000041d027824 */ /* 0x040fe200078e0206 */
[----:B------:R-:W2:Y:S01]  /*30f10*/  LDL.LU R14, [R1+0xb98] ;  /* 0x000b9800010e7983 */ /* 0x000ea20000300800 */
[CC--:B0-----:R-:W-:Y:S01]  /*30f20*/  LEA R8, P6, R6.reuse, R3.reuse, 0x1 ;  /* 0x0000000306087211 */ /* 0x0c1fe200078c08ff */
[----:B------:R-:W2:Y:S02]  /*30f30*/  LDCU UR4, c[0x0][0x39c] ;  /* 0x00007380ff0477ac */ /* 0x000ea40008000800 */
[----:B------:R-:W2:Y:S01]  /*30f40*/  LDL.LU R21, [R1+0xb9c] ;  /* 0x000b9c0001157983 */ /* 0x000ea20000300800 */
[----:B------:R-:W-:Y:S01]  /*30f50*/  LEA.HI.X.SX32 R9, R6, R0, 0x1, P6 ;  /* 0x0000000006097211 */ /* 0x000fe200030f0eff */
[----:B------:R-:W-:Y:S01]  /*30f60*/  IMAD R6, R29, 0x4, R2 ;  /* 0x000000041d067824 */ /* 0x000fe200078e0202 */
[----:B-1----:R-:W-:-:S03]  /*30f70*/  LEA R4, P6, R2, R3, 0x1 ;  /* 0x0000000302047211 */ /* 0x002fc600078c08ff */
[----:B------:R0:W-:Y:S01]  /*30f80*/  @P5 STG.E.U16 desc[UR12][R8.64], R24 ;  /* 0x0000001808005986 */ /* 0x0001e2000c10150c */
[----:B------:R-:W-:Y:S01]  /*30f90*/  LEA.HI.X.SX32 R5, R2, R0, 0x1, P6 ;  /* 0x0000000002057211 */ /* 0x000fe200030f0eff */
[----:B------:R-:W-:Y:S01]  /*30fa0*/  IMAD R2, R29, 0x4, R6 ;  /* 0x000000041d027824 */ /* 0x000fe200078e0206 */
[----:B----4-:R-:W-:Y:S01]  /*30fb0*/  ISETP.LT.AND P5, PT, R20, UR6, !P0 ;  /* 0x0000000614007c0c */ /* 0x010fe2000c7a1270 */
[----:B------:R-:W1:Y:S01]  /*30fc0*/  LDCU UR6, c[0x0][0x39c] ;  /* 0x00007380ff0677ac */ /* 0x000e620008000800 */
[----:B------:R-:W4:Y:S01]  /*30fd0*/  LDL.LU R20, [R1+0x2c] ;  /* 0x00002c0001147983 */ /* 0x000f220000300800 */
[----:B0-----:R-:W-:-:S03]  /*30fe0*/  LEA R8, P6, R6, R3, 0x1 ;  /* 0x0000000306087211 */ /* 0x001fc600078c08ff */
[----:B------:R0:W-:Y:S01]  /*30ff0*/  @P2 STG.E.U16 desc[UR12][R4.64], R25 ;  /* 0x0000001904002986 */ /* 0x0001e2000c10150c */
[----:B------:R-:W-:Y:S01]  /*31000*/  LEA.HI.X.SX32 R9, R6, R0, 0x1, P6 ;  /* 0x0000000006097211 */ /* 0x000fe200030f0eff */
[----:B------:R-:W-:-:S04]  /*31010*/  IMAD R6, R29, 0x4, R2 ;  /* 0x000000041d067824 */ /* 0x000fc800078e0202 */
[----:B------:R1:W-:Y:S01]  /*31020*/  @P4 STG.E.U16 desc[UR12][R8.64], R26 ;  /* 0x0000001a08004986 */ /* 0x0003e2000c10150c */
[----:B0-----:R-:W-:-:S04]  /*31030*/  LEA R4, P6, R2, R3, 0x1 ;  /* 0x0000000302047211 */ /* 0x001fc800078c08ff */
[----:B------:R-:W-:Y:S02]  /*31040*/  LEA.HI.X.SX32 R5, R2, R0, 0x1, P6 ;  /* 0x0000000002057211 */ /* 0x000fe400030f0eff */
[----:B-1----:R-:W-:-:S03]  /*31050*/  LEA R8, P6, R6, R3, 0x1 ;  /* 0x0000000306087211 */ /* 0x002fc600078c08ff */
[----:B------:R-:W-:Y:S01]  /*31060*/  @P3 STG.E.U16 desc[UR12][R4.64], R27 ;  /* 0x0000001b04003986 */ /* 0x000fe2000c10150c */
[----:B------:R-:W-:Y:S02]  /*31070*/  LEA.HI.X.SX32 R9, R6, R0, 0x1, P6 ;  /* 0x0000000006097211 */ /* 0x000fe400030f0eff */
[----:B-----5:R-:W-:Y:S01]  /*31080*/  ISETP.LT.AND P2, PT, R28, UR5, !P0 ;  /* 0x000000051c007c0c */ /* 0x020fe2000c741270 */
[----:B------:R-:W0:Y:S02]  /*31090*/  LDCU UR5, c[0x0][0x39c] ;  /* 0x00007380ff0577ac */ /* 0x000e240008000800 */
[----:B---3--:R1:W-:Y:S01]  /*310a0*/  @P5 STG.E.U16 desc[UR12][R8.64], R16 ;  /* 0x0000001008005986 */ /* 0x0083e2000c10150c */
[----:B--2---:R-:W-:Y:S01]  /*310b0*/  ISETP.LT.AND P4, PT, R14, UR4, !P0 ;  /* 0x000000040e007c0c */ /* 0x004fe2000c781270 */
[----:B------:R-:W-:Y:S02]  /*310c0*/  IMAD R2, R29, 0x4, R6 ;  /* 0x000000041d027824 */ /* 0x000fe400078e0206 */
[----:B------:R-:W2:Y:S01]  /*310d0*/  LDL.LU R14, [R1+0xba4] ;  /* 0x000ba400010e7983 */ /* 0x000ea20000300800 */
[----:B------:R-:W2:Y:S01]  /*310e0*/  LDCU UR4, c[0x0][0x39c] ;  /* 0x00007380ff0477ac */ /* 0x000ea20008000800 */
[----:B------:R-:W-:-:S02]  /*310f0*/  ISETP.LT.AND P3, PT, R21, UR6, !P0 ;  /* 0x0000000615007c0c */ /* 0x000fc4000c761270 */
[----:B------:R-:W3:Y:S01]  /*31100*/  LDL.LU R28, [R1+0x1c] ;  /* 0x00001c00011c7983 */ /* 0x000ee20000300800 */
[----:B------:R-:W5:Y:S03]  /*31110*/  LDCU UR6, c[0x0][0x39c] ;  /* 0x00007380ff0677ac */ /* 0x000f660008000800 */
[----:B------:R-:W5:Y:S04]  /*31120*/  LDL.LU R21, [R1+0xba8] ;  /* 0x000ba80001157983 */ /* 0x000f680000300800 */
[----:B-1----:R-:W0:Y:S01]  /*31130*/  LDL.LU R9, [R1+0xba0] ;  /* 0x000ba00001097983 */ /* 0x002e220000300800 */
[----:B------:R-:W-:Y:S01]  /*31140*/  LEA R4, P6, R2, R3, 0x1 ;  /* 0x0000000302047211 */ /* 0x000fe200078c08ff */
[----:B------:R-:W-:-:S03]  /*31150*/  IMAD R6, R29, 0x4, R2 ;  /* 0x000000041d067824 */ /* 0x000fc600078e0202 */
[----:B------:R-:W-:Y:S01]  /*31160*/  LEA.HI.X.SX32 R5, R2, R0, 0x1, P6 ;  /* 0x0000000002057211 */ /* 0x000fe200030f0eff */
[----:B------:R-:W-:Y:S01]  /*31170*/  IMAD R2, R29, 0x4, R6 ;  /* 0x000000041d027824 */ /* 0x000fe200078e0206 */
[----:B------:R-:W-:-:S03]  /*31180*/  LEA R8, P6, R6, R3, 0x1 ;  /* 0x0000000306087211 */ /* 0x000fc600078c08ff */
[----:B------:R1:W-:Y:S01]  /*31190*/  @P2 STG.E.U16 desc[UR12][R4.64], R15 ;  /* 0x0000000f04002986 */ /* 0x0003e2000c10150c */
[----:B--2---:R-:W-:Y:S01]  /*311a0*/  ISETP.LT.AND P2, PT, R14, UR4, !P0 ;  /* 0x000000040e007c0c */ /* 0x004fe2000c741270 */
[----:B------:R-:W2:Y:S02]  /*311b0*/  LDCU UR4, c[0x0][0x39c] ;  /* 0x00007380ff0477ac */ /* 0x000ea40008000800 */
[----:B------:R-:W2:Y:S01]  /*311c0*/  LDL.LU R14, [R1+0xbb0] ;  /* 0x000bb000010e7983 */ /* 0x000ea20000300800 */
[----:B0-----:R-:W-:Y:S01]  /*311d0*/  ISETP.LT.AND P5, PT, R9, UR5, !P0 ;  /* 0x0000000509007c0c */ /* 0x001fe2000c7a1270 */
[----:B------:R-:W0:Y:S01]  /*311e0*/  LDCU UR5, c[0x0][0x39c] ;  /* 0x00007380ff0577ac */ /* 0x000e220008000800 */
[----:B------:R-:W-:Y:S02]  /*311f0*/  LEA.HI.X.SX32 R9, R6, R0, 0x1, P6 ;  /* 0x0000000006097211 */ /* 0x000fe400030f0eff */
[----:B-1----:R-:W-:-:S04]  /*31200*/  LEA R4, P6, R2, R3, 0x1 ;  /* 0x0000000302047211 */ /* 0x002fc800078c08ff */
[----:B------:R-:W-:Y:S01]  /*31210*/  LEA.HI.X.SX32 R5, R2, R0, 0x1, P6 ;  /* 0x0000000002057211 */ /* 0x000fe200030f0eff */
[----:B----4-:R-:W-:Y:S01]  /*31220*/  @P4 STG.E.U16 desc[UR12][R8.64], R20 ;  /* 0x0000001408004986 */ /* 0x010fe2000c10150c */
[----:B-----5:R-:W-:Y:S01]  /*31230*/  ISETP.LT.AND P4, PT, R21, UR6, !P0 ;  /* 0x0000000615007c0c */ /* 0x020fe2000c781270 */
[C---:B------:R-:W-:Y:S01]  /*31240*/  IMAD R6, R29.reuse, 0x4, R2 ;  /* 0x000000041d067824 */ /* 0x040fe200078e0202 */
[----:B------:R-:W1:Y:S01]  /*31250*/  LDCU UR6, c[0x0][0x39c] ;  /* 0x00007380ff0677ac */ /* 0x000e620008000800 */
[----:B------:R-:W1:Y:S04]  /*31260*/  LDL.LU R21, [R1+0xbb4] ;  /* 0x000bb40001157983 */ /* 0x000e680000300800 */
[----:B------:R4:W-:Y:S04]  /*31270*/  @P3 STG.E.U16 desc[UR12][R4.64], R11 ;  /* 0x0000000b04003986 */ /* 0x0009e8000c10150c */
[----:B----4-:R-:W0:Y:S01]  /*31280*/  LDL.LU R5, [R1+0xbac] ;  /* 0x000bac0001057983 */ /* 0x010e220000300800 */
[----:B------:R-:W-:Y:S01]  /*31290*/  LEA R8, P6, R6, R3, 0x1 ;  /* 0x0000000306087211 */ /* 0x000fe200078c08ff */
[----:B------:R-:W-:-:S03]  /*312a0*/  IMAD R2, R29, 0x4, R6 ;  /* 0x000000041d027824 */ /* 0x000fc600078e0206 */
[----:B------:R-:W-:Y:S01]  /*312b0*/  LEA.HI.X.SX32 R9, R6, R0, 0x1, P6 ;  /* 0x0000000006097211 */ /* 0x000fe200030f0eff */
[----:B------:R-:W-:Y:S01]  /*312c0*/  IMAD R6, R29, 0x4, R2 ;  /* 0x000000041d067824 */ /* 0x000fe200078e0202 */
[----:B------:R-:W-:-:S03]  /*312d0*/  LEA R4, P6, R2, R3, 0x1 ;  /* 0x0000000302047211 */ /* 0x000fc600078c08ff */
[----:B---3--:R3:W-:Y:S01]  /*312e0*/  @P5 STG.E.U16 desc[UR12][R8.64], R28 ;  /* 0x0000001c08005986 */ /* 0x0087e2000c10150c */
[----:B--2---:R-:W-:Y:S01]  /*312f0*/  ISETP.LT.AND P5, PT, R14, UR4, !P0 ;  /* 0x000000040e007c0c */ /* 0x004fe2000c7a1270 */
[----:B------:R-:W2:Y:S02]  /*31300*/  LDCU UR4, c[0x0][0x39c] ;  /* 0x00007380ff0477ac */ /* 0x000ea40008000800 */
[----:B------:R-:W2:Y:S01]  /*31310*/  LDL.LU R14, [R1+0xbbc] ;  /* 0x000bbc00010e7983 */ /* 0x000ea20000300800 */
[----:B0-----:R-:W-:Y:S01]  /*31320*/  ISETP.LT.AND P3, PT, R5, UR5, !P0 ;  /* 0x0000000505007c0c */ /* 0x001fe2000c761270 */
[----:B------:R-:W0:Y:S01]  /*31330*/  LDCU UR5, c[0x0][0x39c] ;  /* 0x00007380ff0577ac */ /* 0x000e220008000800 */
[----:B------:R-:W-:Y:S02]  /*31340*/  LEA.HI.X.SX32 R5, R2, R0, 0x1, P6 ;  /* 0x0000000002057211 */ /* 0x000fe400030f0eff */
[----:B---3--:R-:W-:-:S04]  /*31350*/  LEA R8, P6, R6, R3, 0x1 ;  /* 0x0000000306087211 */ /* 0x008fc800078c08ff */
[----:B------:R-:W-:Y:S01]  /*31360*/  LEA.HI.X.SX32 R9, R6, R0, 0x1, P6 ;  /* 0x0000000006097211 */ /* 0x000fe200030f0eff */
[----:B------:R-:W-:Y:S01]  /*31370*/  @P2 STG.E.U16 desc[UR12][R4.64], R7 ;  /* 0x0000000704002986 */ /* 0x000fe2000c10150c */
[----:B-1----:R-:W-:Y:S01]  /*31380*/  ISETP.LT.AND P2, PT, R21, UR6, !P0 ;  /* 0x0000000615007c0c */ /* 0x002fe2000c741270 */
[----:B------:R-:W-:Y:S01]  /*31390*/  IMAD R2, R29, 0x4, R6 ;  /* 0x000000041d027824 */ /* 0x000fe200078e0206 */
[----:B------:R-:W1:Y:S01]  /*313a0*/  LDCU UR6, c[0x0][0x39c] ;  /* 0x00007380ff0677ac */ /* 0x000e620008000800 */
[----:B------:R-:W1:Y:S04]  /*313b0*/  LDL.LU R21, [R1+0xbc0] ;  /* 0x000bc00001157983 */ /* 0x000e680000300800 */
[----:B------:R3:W-:Y:S04]  /*313c0*/  @P4 STG.E.U16 desc[UR12][R8.64], R19 ;  /* 0x0000001308004986 */ /* 0x0007e8000c10150c */
[----:B---3--:R-:W0:Y:S01]  /*313d0*/  LDL.LU R9, [R1+0xbb8] ;  /* 0x000bb80001097983 */ /* 0x008e220000300800 */
[----:B------:R-:W-:-:S03]  /*313e0*/  PRMT R7, R17, 0x7632, R7 ;  /* 0x0000763211077816 */ /* 0x000fc60000000007 */
[----:B------:R-:W3:Y:S01]  /*313f0*/  LDL.LU R17, [R1+0xbc4] ;  /* 0x000bc40001117983 */ /* 0x000ee20000300800 */
[----:B------:R-:W-:-:S04]  /*31400*/  LEA R4, P6, R2, R3, 0x1 ;  /* 0x0000000302047211 */ /* 0x000fc800078c08ff */
[----:B------:R-:W-:Y:S01]  /*31410*/  LEA.HI.X.SX32 R5, R2, R0, 0x1, P6 ;  /* 0x0000000002057211 */ /* 0x000fe200030f0eff */
[----:B------:R-:W-:-:S04]  /*31420*/  IMAD R6, R29, 0x4, R2 ;  /* 0x000000041d067824 */ /* 0x000fc800078e0202 */
[----:B------:R4:W-:Y:S01]  /*31430*/  @P3 STG.E.U16 desc[UR12][R4.64], R23 ;  /* 0x0000001704003986 */ /* 0x0009e2000c10150c */
[----:B------:R-:W-:Y:S02]  /*31440*/  LEA R8, P6, R6, R3, 0x1 ;  /* 0x0000000306087211 */ /* 0x000fe400078c08ff */
[----:B------:R-:W-:Y:S02]  /*31450*/  PRMT R11, R18, 0x7632, R11 ;  /* 0x00007632120b7816 */ /* 0x000fe4000000000b */
[----:B--2---:R-:W-:Y:S01]  /*31460*/  ISETP.LT.AND P3, PT, R14, UR4, !P0 ;  /* 0x000000040e007c0c */ /* 0x004fe2000c761270 */
[----:B------:R-:W2:Y:S01]  /*31470*/  LDCU UR4, c[0x0][0x39c] ;  /* 0x00007380ff0477ac */ /* 0x000ea20008000800 */
[----:B------:R-:W2:Y:S01]  /*31480*/  LDL.LU R14, [R1+0xbcc] ;  /* 0x000bcc00010e7983 */ /* 0x000ea20000300800 */
[----:B0-----:R-:W-:Y:S01]  /*31490*/  ISETP.LT.AND P4, PT, R9, UR5, !P0 ;  /* 0x0000000509007c0c */ /* 0x001fe2000c781270 */
[----:B------:R-:W3:Y:S01]  /*314a0*/  LDCU UR5, c[0x0][0x39c] ;  /* 0x00007380ff0577ac */ /* 0x000ee20008000800 */
[----:B------:R-:W-:Y:S01]  /*314b0*/  LEA.HI.X.SX32 R9, R6, R0, 0x1, P6 ;  /* 0x0000000006097211 */ /* 0x000fe200030f0eff */
[----:B------:R-:W-:-:S04]  /*314c0*/  IMAD R6, R29, 0x4, R6 ;  /* 0x000000041d067824 */ /* 0x000fc800078e0206 */
[----:B------:R-:W-:Y:S01]  /*314d0*/  IMAD R2, R29, 0x4, R6 ;  /* 0x000000041d027824 */ /* 0x000fe200078e0206 */
[CC--:B----4-:R-:W-:Y:S01]  /*314e0*/  LEA R4, P6, R6.reuse, R3.reuse, 0x1 ;  /* 0x0000000306047211 */ /* 0x0d0fe200078c08ff */
[----:B------:R0:W-:Y:S03]  /*314f0*/  @P5 STG.E.U16 desc[UR12][R8.64], R7 ;  /* 0x0000000708005986 */ /* 0x0001e6000c10150c */
[-C--:B------:R-:W-:Y:S02]  /*31500*/  LEA.HI.X.SX32 R5, R6, R0.reuse, 0x1, P6 ;  /* 0x0000000006057211 */ /* 0x080fe400030f0eff */
[----:B-1----:R-:W-:Y:S02]  /*31510*/  ISETP.LT.AND P5, PT, R21, UR6, !P0 ;  /* 0x0000000615007c0c */ /* 0x002fe4000c7a1270 */
[----:B------:R-:W-:Y:S01]  /*31520*/  PRMT R10, R22, 0x7632, R10 ;  /* 0x00007632160a7816 */ /* 0x000fe2000000000a */
[----:B------:R-:W4:Y:S01]  /*31530*/  LDL.LU R21, [R1+0xbc8] ;  /* 0x000bc80001157983 */ /* 0x000f220000300800 */
[----:B------:R-:W-:Y:S01]  /*31540*/  IMAD R6, R29, 0x4, R2 ;  /* 0x000000041d067824 */ /* 0x000fe200078e0202 */
[----:B------:R-:W1:Y:S01]  /*31550*/  LDCU UR6, c[0x0][0x39c] ;  /* 0x00007380ff0677ac */ /* 0x000e620008000800 */
[C---:B0-----:R-:W-:Y:S01]  /*31560*/  LEA R8, P6, R2.reuse, R3, 0x1 ;  /* 0x0000000302087211 */ /* 0x041fe200078c08ff */
[----:B------:R-:W5:Y:S03]  /*31570*/  LDL.LU R18, [R1+0xbd0] ;  /* 0x000bd00001127983 */ /* 0x000f660000300800 */
[----:B------:R-:W-:-:S02]  /*31580*/  LEA.HI.X.SX32 R9, R2, R0, 0x1, P6 ;  /* 0x0000000002097211 */ /* 0x000fc400030f0eff */
[----:B---3--:R-:W-:Y:S01]  /*31590*/  ISETP.LT.AND P6, PT, R17, UR5, !P0 ;  /* 0x0000000511007c0c */ /* 0x008fe2000c7c1270 */
[----:B------:R0:W-:Y:S01]  /*315a0*/  @P2 STG.E.U16 desc[UR12][R4.64], R10 ;  /* 0x0000000a04002986 */ /* 0x0001e2000c10150c */
[----:B------:R-:W-:Y:S01]  /*315b0*/  PRMT R7, R13, 0x7632, R7 ;  /* 0x000076320d077816 */ /* 0x000fe20000000007 */
[----:B------:R-:W3:Y:S02]  /*315c0*/  LDCU UR5, c[0x0][0x39c] ;  /* 0x00007380ff0577ac */ /* 0x000ee40008000800 */
[----:B------:R-:W3:Y:S04]  /*315d0*/  LDL.LU R17, [R1+0xbd4] ;  /* 0x000bd40001117983 */ /* 0x000ee80000300800 */
[----:B------:R-:W-:Y:S01]  /*315e0*/  @P4 STG.E.U16 desc[UR12][R8.64], R11 ;  /* 0x0000000b08004986 */ /* 0x000fe2000c10150c */
[----:B0-----:R-:W-:-:S04]  /*315f0*/  LEA R4, P2, R6, R3, 0x1 ;  /* 0x0000000306047211 */ /* 0x001fc800078408ff */
[----:B------:R-:W-:Y:S01]  /*31600*/  LEA.HI.X.SX32 R5, R6, R0, 0x1, P2 ;  /* 0x0000000006057211 */ /* 0x000fe200010f0eff */
[----:B------:R-:W-:-:S04]  /*31610*/  IMAD R6, R29, 0x4, R6 ;  /* 0x000000041d067824 */ /* 0x000fc800078e0206 */
[----:B------:R0:W-:Y:S01]  /*31620*/  @P3 STG.E.U16 desc[UR12][R4.64], R7 ;  /* 0x0000000704003986 */ /* 0x0001e2000c10150c */
[----:B------:R-:W-:Y:S01]  /*31630*/  IMAD R2, R29, 0x4, R6 ;  /* 0x000000041d027824 */ /* 0x000fe200078e0206 */
[----:B------:R-:W-:Y:S02]  /*31640*/  PRMT R10, R24, 0x7632, R10 ;  /* 0x00007632180a7816 */ /* 0x000fe4000000000a */
[----:B0-----:R-:W-:-:S04]  /*31650*/  LEA R4, P3, R6, R3, 0x1 ;  /* 0x0000000306047211 */ /* 0x001fc800078608ff */
[-C--:B------:R-:W-:Y:S02]  /*31660*/  LEA.HI.X.SX32 R5, R6, R0.reuse, 0x1, P3 ;  /* 0x0000000006057211 */ /* 0x080fe400018f0eff */
[C---:B------:R-:W-:Y:S02]  /*31670*/  LEA R8, P3, R2.reuse, R3, 0x1 ;  /* 0x0000000302087211 */ /* 0x040fe400078608ff */
[----:B------:R-:W-:Y:S02]  /*31680*/  PRMT R11, R25, 0x7632, R11 ;  /* 0x00007632190b7816 */ /* 0x000fe4000000000b */
[----:B------:R-:W-:Y:S01]  /*31690*/  LEA.HI.X.SX32 R9, R2, R0, 0x1, P3 ;  /* 0x0000000002097211 */ /* 0x000fe200018f0eff */
[----:B------:R0:W-:Y:S04]  /*316a0*/  @P5 STG.E.U16 desc[UR12][R4.64], R10 ;  /* 0x0000000a04005986 */ /* 0x0001e8000c10150c */
[----:B------:R0:W-:Y:S01]  /*316b0*/  @P6 STG.E.U16 desc[UR12][R8.64], R11 ;  /* 0x0000000b08006986 */ /* 0x0001e2000c10150c */
[----:B--2---:R-:W-:Y:S01]  /*316c0*/  ISETP.LT.AND P4, PT, R14, UR4, !P0 ;  /* 0x000000040e007c0c */ /* 0x004fe2000c781270 */
[----:B------:R-:W5:Y:S02]  /*316d0*/  LDCU UR4, c[0x0][0x39c] ;  /* 0x00007380ff0477ac */ /* 0x000f640008000800 */
[----:B------:R-:W1:Y:S04]  /*316e0*/  LDL.LU R14, [R1+0xbe0] ;  /* 0x000be000010e7983 */ /* 0x000e680000300800 */
[----:B------:R-:W2:Y:S01]  /*316f0*/  LDL.LU R13, [R1+0xbdc] ;  /* 0x000bdc00010d7983 */ /* 0x000ea20000300800 */
[----:B----4-:R-:W-:Y:S01]  /*31700*/  ISETP.LT.AND P2, PT, R21, UR7, !P0 ;  /* 0x0000000715007c0c */ /* 0x010fe2000c741270 */
[----:B------:R-:W-:Y:S01]  /*31710*/  IMAD R6, R29, 0x4, R2 ;  /* 0x000000041d067824 */ /* 0x000fe200078e0202 */
[----:B------:R-:W-:Y:S01]  /*31720*/  PRMT R7, R26, 0x7632, R7 ;  /* 0x000076321a077816 */ /* 0x000fe20000000007 */
[----:B------:R-:W2:Y:S01]  /*31730*/  LDCU UR7, c[0x0][0x39c] ;  /* 0x00007380ff0777ac */ /* 0x000ea20008000800 */
[----:B-----5:R-:W-:-:S02]  /*31740*/  ISETP.LT.AND P3, PT, R18, UR4, !P0 ;  /* 0x0000000412007c0c */ /* 0x020fc4000c761270 */
[----:B---3--:R-:W-:Y:S01]  /*31750*/  ISETP.LT.AND P6, PT, R17, UR5, !P0 ;  /* 0x0000000511007c0c */ /* 0x008fe2000c7c1270 */
[----:B------:R-:W-:Y:S01]  /*31760*/  IMAD R2, R29, 0x4, R6 ;  /* 0x000000041d027824 */ /* 0x000fe200078e0206 */
[----:B------:R-:W3:Y:S01]  /*31770*/  LDL.LU R17, [R1+0xbe4] ;  /* 0x000be40001117983 */ /* 0x000ee20000300800 */
[CC--:B0-----:R-:W-:Y:S01]  /*31780*/  LEA R4, P5, R6.reuse, R3.reuse, 0x1 ;  /* 0x0000000306047211 */ /* 0x0c1fe200078a08ff */
[----:B------:R-:W3:Y:S02]  /*31790*/  LDCU UR4, c[0x0][0x39c] ;  /* 0x00007380ff0477ac */ /* 0x000ee40008000800 */
[----:B------:R-:W4:Y:S01]  /*317a0*/  LDL.LU R21, [R1+0xbe8] ;  /* 0x000be80001157983 */ /* 0x000f220000300800 */
[----:B------:R-:W-:Y:S01]  /*317b0*/  PRMT R12, R27, 0x7632, R12 ;  /* 0x000076321b0c7816 */ /* 0x000fe2000000000c */
[----:B------:R-:W4:Y:S02]  /*317c0*/  LDCU UR5, c[0x0][0x39c] ;  /* 0x00007380ff0577ac */ /* 0x000f240008000800 */
[----:B------:R-:W5:Y:S01]  /*317d0*/  LDL.LU R18, [R1+0xbd8] ;  /* 0x000bd80001127983 */ /* 0x000f620000300800 */
[----:B------:R-:W-:Y:S01]  /*317e0*/  LEA.HI.X.SX32 R5, R6, R0, 0x1, P5 ;  /* 0x0000000006057211 */ /* 0x000fe200028f0eff */
[----:B------:R-:W-:Y:S01]  /*317f0*/  IMAD R6, R29, 0x4, R2 ;  /* 0x000000041d067824 */ /* 0x000fe200078e0202 */
[----:B------:R-:W-:-:S03]  /*31800*/  LEA R8, P5, R2, R3, 0x1 ;  /* 0x0000000302087211 */ /* 0x000fc600078a08ff */
[C---:B------:R-:W-:Y:S01]  /*31810*/  IMAD R10, R29.reuse, 0x4, R6 ;  /* 0x000000041d0a7824 */ /* 0x040fe200078e0206 */
[----:B------:R-:W-:Y:S01]  /*31820*/  LEA.HI.X.SX32 R9, R2, R0, 0x1, P5 ;  /* 0x0000000002097211 */ /* 0x000fe200028f0eff */
[----:B------:R0:W-:Y:S01]  /*31830*/  @P4 STG.E.U16 desc[UR12][R4.64], R7 ;  /* 0x0000000704004986 */ /* 0x0001e2000c10150c */
[----:B------:R-:W-:Y:S01]  /*31840*/  PRMT R11, R16, 0x7632, R11 ;  /* 0x00007632100b7816 */ /* 0x000fe2000000000b */
[----:B------:R-:W-:Y:S02]  /*31850*/  IMAD R16, R29, 0x4, R10 ;  /* 0x000000041d107824 */ /* 0x000fe400078e020a */
[----:B------:R0:W-:Y:S02]  /*31860*/  @P2 STG.E.U16 desc[UR12][R8.64], R12 ;  /* 0x0000000c08002986 */ /* 0x0001e4000c10150c */
[----:B0-----:R-:W-:-:S04]  /*31870*/  LEA R4, P2, R6, R3, 0x1 ;  /* 0x0000000306047211 */ /* 0x001fc800078408ff */
[----:B------:R-:W-:Y:S02]  /*31880*/  LEA.HI.X.SX32 R5, R6, R0, 0x1, P2 ;  /* 0x0000000006057211 */ /* 0x000fe400010f0eff */
[----:B------:R-:W-:-:S04]  /*31890*/  LEA R8, P2, R10, R3, 0x1 ;  /* 0x000000030a087211 */ /* 0x000fc800078408ff */
[----:B------:R-:W-:Y:S01]  /*318a0*/  LEA.HI.X.SX32 R9, R10, R0, 0x1, P2 ;  /* 0x000000000a097211 */ /* 0x000fe200010f0eff */
[----:B------:R0:W-:Y:S01]  /*318b0*/  @P3 STG.E.U16 desc[UR12][R4.64], R11 ;  /* 0x0000000b04003986 */ /* 0x0001e2000c10150c */
[----:B------:R-:W-:-:S05]  /*318c0*/  PRMT R15, R15, 0x7632, R15 ;  /* 0x000076320f0f7816 */ /* 0x000fca000000000f */
[----:B------:R1:W-:Y:S01]  /*318d0*/  @P6 STG.E.U16 desc[UR12][R8.64], R15 ;  /* 0x0000000f08006986 */ /* 0x0003e2000c10150c */
[----:B0-----:R-:W-:-:S04]  /*318e0*/  LEA R4, P2, R16, R3, 0x1 ;  /* 0x0000000310047211 */ /* 0x001fc800078408ff */
[----:B------:R-:W-:Y:S02]  /*318f0*/  LEA.HI.X.SX32 R5, R16, R0, 0x1, P2 ;  /* 0x0000000010057211 */ /* 0x000fe400010f0eff */
[----:B------:R-:W-:Y:S02]  /*31900*/  PRMT R7, R28, 0x7632, R7 ;  /* 0x000076321c077816 */ /* 0x000fe40000000007 */
[----:B------:R-:W-:Y:S02]  /*31910*/  PRMT R19, R19, 0x7632, R19 ;  /* 0x0000763213137816 */ /* 0x000fe40000000013 */
[----:B-1----:R-:W-:Y:S01]  /*31920*/  ISETP.LT.AND P5, PT, R14, UR6, !P0 ;  /* 0x000000060e007c0c */ /* 0x002fe2000c7a1270 */
[C---:B------:R-:W-:Y:S01]  /*31930*/  IMAD R14, R29.reuse, 0x4, R16 ;  /* 0x000000041d0e7824 */ /* 0x040fe200078e0210 */
[----:B------:R-:W5:Y:S03]  /*31940*/  LDCU UR6, c[0x0][0x39c] ;  /* 0x00007380ff0677ac */ /* 0x000f660008000800 */
[----:B------:R-:W-:-:S04]  /*31950*/  IMAD R2, R29, 0x4, R14 ;  /* 0x000000041d027824 */ /* 0x000fc800078e020e */
[----:B------:R-:W-:Y:S01]  /*31960*/  IMAD R10, R29, 0x4, R2 ;  /* 0x000000041d0a7824 */ /* 0x000fe200078e0202 */
[----:B------:R-:W-:-:S03]  /*31970*/  LEA R12, P3, R14, R3, 0x1 ;  /* 0x000000030e0c7211 */ /* 0x000fc600078608ff */
[----:B------:R-:W-:Y:S01]  /*31980*/  IMAD R6, R29, 0x4, R10 ;  /* 0x000000041d067824 */ /* 0x000fe200078e020a */
[-C--:B------:R-:W-:Y:S02]  /*31990*/  LEA R8, P2, R2, R3.reuse, 0x1 ;  /* 0x0000000302087211 */ /* 0x080fe400078408ff */
[----:B--2---:R-:W-:Y:S01]  /*319a0*/  ISETP.LT.AND P4, PT, R13, UR7, !P0 ;  /* 0x000000070d007c0c */ /* 0x004fe2000c781270 */
[----:B------:R-:W-:Y:S01]  /*319b0*/  IMAD R29, R29, 0x4, R6 ;  /* 0x000000041d1d7824 */ /* 0x000fe200078e0206 */
[-C--:B------:R-:W-:Y:S02]  /*319c0*/  LEA.HI.X.SX32 R13, R14, R0.reuse, 0x1, P3 ;  /* 0x000000000e0d7211 */ /* 0x080fe400018f0eff */
[-C--:B------:R-:W-:Y:S02]  /*319d0*/  LEA R14, P6, R10, R3.reuse, 0x1 ;  /* 0x000000030a0e7211 */ /* 0x080fe400078c08ff */
[----:B------:R-:W-:Y:S02]  /*319e0*/  LEA.HI.X.SX32 R9, R2, R0, 0x1, P2 ;  /* 0x0000000002097211 */ /* 0x000fe400010f0eff */
[----:B------:R-:W-:-:S02]  /*319f0*/  LEA R2, P2, R29, R3, 0x1 ;  /* 0x000000031d027211 */ /* 0x000fc400078408ff */
[-C--:B------:R-:W-:Y:S02]  /*31a00*/  LEA.HI.X.SX32 R15, R10, R0.reuse, 0x1, P6 ;  /* 0x000000000a0f7211 */ /* 0x080fe400030f0eff */
[----:B------:R-:W-:Y:S02]  /*31a10*/  LEA R16, P6, R6, R3, 0x1 ;  /* 0x0000000306107211 */ /* 0x000fe400078c08ff */
[----:B------:R-:W-:Y:S02]  /*31a20*/  LEA.HI.X.SX32 R3, R29, R0, 0x1, P2 ;  /* 0x000000001d037211 */ /* 0x000fe400010f0eff */
[----:B------:R-:W-:Y:S02]  /*31a30*/  PRMT R10, R7, 0x7632, R10 ;  /* 0x00007632070a7816 */ /* 0x000fe4000000000a */
[----:B---3--:R-:W-:Y:S02]  /*31a40*/  ISETP.LT.AND P3, PT, R17, UR4, !P0 ;  /* 0x0000000411007c0c */ /* 0x008fe4000c761270 */
[----:B----4-:R-:W-:-:S02]  /*31a50*/  ISETP.LT.AND P2, PT, R21, UR5, !P0 ;  /* 0x0000000515007c0c */ /* 0x010fc4000c741270 */
[----:B-----5:R-:W-:Y:S02]  /*31a60*/  ISETP.LT.AND P0, PT, R18, UR6, !P0 ;  /* 0x0000000612007c0c */ /* 0x020fe4000c701270 */
[----:B------:R-:W-:Y:S02]  /*31a70*/  LEA.HI.X.SX32 R17, R6, R0, 0x1, P6 ;  /* 0x0000000006117211 */ /* 0x000fe400030f0eff */
[----:B------:R-:W-:Y:S02]  /*31a80*/  PRMT R0, R20, 0x7632, R0 ;  /* 0x0000763214007816 */ /* 0x000fe40000000000 */
[----:B------:R-:W-:-:S03]  /*31a90*/  PRMT R6, R11, 0x7632, R6 ;  /* 0x000076320b067816 */ /* 0x000fc60000000006 */
[----:B------:R0:W-:Y:S04]  /*31aa0*/  @P5 STG.E.U16 desc[UR12][R4.64], R0 ;  /* 0x0000000004005986 */ /* 0x0001e8000c10150c */
[----:B------:R0:W-:Y:S04]  /*31ab0*/  @P4 STG.E.U16 desc[UR12][R12.64], R6 ;  /* 0x000000060c004986 */ /* 0x0001e8000c10150c */
[----:B------:R0:W-:Y:S04]  /*31ac0*/  @P3 STG.E.U16 desc[UR12][R8.64], R7 ;  /* 0x0000000708003986 */ /* 0x0001e8000c10150c */
[----:B------:R0:W-:Y:S04]  /*31ad0*/  @P2 STG.E.U16 desc[UR12][R14.64], R10 ;  /* 0x0000000a0e002986 */ /* 0x0001e8000c10150c */
[----:B------:R0:W-:Y:S01]  /*31ae0*/  @P0 STG.E.U16 desc[UR12][R16.64], R19 ;  /* 0x0000001310000986 */ /* 0x0001e2000c10150c */
[----:B------:R-:W-:Y:S05]  /*31af0*/  @!P1 EXIT ;  /* 0x000000000000994d */ /* 0x000fea0003800000 */
[----:B------:R-:W-:-:S05]  /*31b00*/  PRMT R23, R23, 0x7632, R23 ;  /* 0x0000763217177816 */ /* 0x000fca0000000017 */
[----:B------:R-:W-:Y:S01]  /*31b10*/  STG.E.U16 desc[UR12][R2.64], R23 ;  /* 0x0000001702007986 */ /* 0x000fe2000c10150c */
[----:B------:R-:W-:Y:S05]  /*31b20*/  EXIT ;  /* 0x000000000000794d */ /* 0x000fea0003800000 */
.L_x_3:
[----:B------:R-:W-:-:S00]  /*31b30*/  BRA `(.L_x_3) ;  /* 0xfffffffc00fc7947 */ /* 0x000fc0000383ffff */
[----:B------:R-:W-:-:S00]  /*31b40*/  NOP ;  /* 0x0000000000007918 */ /* 0x000fc00000000000 */
        /* <DEDUP_REMOVED lines=11> */
.L_x_4:


//--------------------- .nv.shared.matmul_kernel  --------------------------
	.section	.nv.shared.matmul_kernel,"aw",@nobits
	.sectionflags	@""
	.align	16
	.zero		1024


//--------------------- .nv.shared.reserved.0     --------------------------
	.section	.nv.shared.reserved.0,"aw",@nobits
	.weak		__nv_reservedSMEM_offset_0_alias
	.size		__nv_reservedSMEM_offset_0_alias, 0, 64
	.other		__nv_reservedSMEM_offset_0_alias,@"STO_CUDA_RESERVED_SHARED STV_DEFAULT"
__nv_reservedSMEM_offset_0_alias:
	.zero		0
	.zero		64


//--------------------- .nv.constant0.matmul_kernel --------------------------
	.section	.nv.constant0.matmul_kernel,"a",@progbits
	.sectionflags	@""
	.align	4
.nv.constant0.matmul_kernel:
	.zero		976


//--------------------- SYMBOLS --------------------------

	.type		.nv.reservedSmem.offset0,@object
	.size		.nv.reservedSmem.offset0,0x4
	.type		.nv.reservedSmem.cap,@object
	.size		.nv.reservedSmem.cap,0x4
